def matmul_kernel(
    a_ptr,
    b_ptr,
    c_ptr,
    M,
    N,
    K,
    stride_am,
    stride_ak,
    stride_bk,
    stride_bn,
    stride_cm,
    stride_cn,
    BLOCK_M: tl.constexpr,
    BLOCK_N: tl.constexpr,
    BLOCK_K: tl.constexpr,
    GROUP_M: tl.constexpr,
):
    pid = tl.program_id(axis=0)
    num_pid_m = tl.cdiv(M, BLOCK_M)
    num_pid_n = tl.cdiv(N, BLOCK_N)
    num_pid_in_group = GROUP_M * num_pid_n
    group_id = pid // num_pid_in_group
    first_pid_m = group_id * GROUP_M
    group_size_m = min(num_pid_m - first_pid_m, GROUP_M)
    pid_m = first_pid_m + ((pid % num_pid_in_group) % group_size_m)
    pid_n = (pid % num_pid_in_group) // group_size_m

    offs_am = (pid_m * BLOCK_M + tl.arange(0, BLOCK_M)) % M
    offs_bn = (pid_n * BLOCK_N + tl.arange(0, BLOCK_N)) % N
    offs_k = tl.arange(0, BLOCK_K)
    a_ptrs = a_ptr + offs_am[:, None] * stride_am + offs_k[None, :] * stride_ak
    b_ptrs = b_ptr + offs_k[:, None] * stride_bk + offs_bn[None, :] * stride_bn

    acc = tl.zeros((BLOCK_M, BLOCK_N), dtype=tl.float32)
    for kk in range(0, tl.cdiv(K, BLOCK_K)):
        a = tl.load(a_ptrs, mask=offs_k[None, :] < K - kk * BLOCK_K, other=0.0)
        b = tl.load(b_ptrs, mask=offs_k[:, None] < K - kk * BLOCK_K, other=0.0)
        acc = tl.dot(a, b, acc)
        a_ptrs += BLOCK_K * stride_ak
        b_ptrs += BLOCK_K * stride_bk

    c = acc.to(c_ptr.dtype.element_ty)
    offs_cm = pid_m * BLOCK_M + tl.arange(0, BLOCK_M)
    offs_cn = pid_n * BLOCK_N + tl.arange(0, BLOCK_N)
    c_ptrs = c_ptr + offs_cm[:, None] * stride_cm + offs_cn[None, :] * stride_cn
    mask = (offs_cm[:, None] < M) & (offs_cn[None, :] < N)
    tl.store(c_ptrs, c, mask=mask)

# config = {"BLOCK_K": 64, "BLOCK_M": 256, "BLOCK_N": 256, "GROUP_M": 8, "arch": "sm_100", "dtype": "bf16", "num_ctas": 1, "num_stages": 3, "num_warps": 2}
# arch = sm_100


// ===== COMPILED SASS (sm_100a) =====

	.target	sm_100a

	.elftype	@"ET_EXEC"


//--------------------- .note.nv.tkinfo           --------------------------
	.section	.note.nv.tkinfo,"",@"SHT_NOTE"
	.sectionflags	@"SHF_NOTE_NV_TKINFO"
	.tkinfo
        /*0018*/ 	.word	0x00000081
        /*0030*/ 	.string	""
        /*0030*/ 	.string	"ptxas-blackwell"
        /*0030*/ 	.string	"Cuda compilation tools, release 12.9, V12.9.86"
        /*0030*/ 	.string	"Build cuda_12.9.r12.9/compiler.36037853_0"
        /*0030*/ 	.string	"-v  -suppress-debug-info  -lineinfo  -arch sm_100a "



//--------------------- .note.nv.cuver            --------------------------
	.section	.note.nv.cuver,"",@"SHT_NOTE"
	.sectionflags	@"SHF_NOTE_NV_CUVER"
        /*0018*/ 	.short	0x0001
        /*001a*/ 	.short	0x0064
        /*001c*/ 	.short	0x0001
        /*001e*/ 	.short	0x0000
        /*0020*/ 	.short	0x0001
        /*0022*/ 	.short	0x0000


//--------------------- .nv.info                  --------------------------
	.section	.nv.info,"",@"SHT_CUDA_INFO"
	.align	4


	//----- nvinfo : EIATTR_REGCOUNT
	.align		4
        /*0000*/ 	.byte	0x04, 0x2f
        /*0002*/ 	.short	(.L_1 - .L_0)
	.align		4
.L_0:
        /*0004*/ 	.word	index@(matmul_kernel)
        /*0008*/ 	.word	0x00000020


	//----- nvinfo : EIATTR_FRAME_SIZE
	.align		4
.L_1:
        /*000c*/ 	.byte	0x04, 0x11
        /*000e*/ 	.short	(.L_3 - .L_2)
	.align		4
.L_2:
        /*0010*/ 	.word	index@(matmul_kernel)
        /*0014*/ 	.word	0x00007c18


	//----- nvinfo : EIATTR_MIN_STACK_SIZE
	.align		4
.L_3:
        /*0018*/ 	.byte	0x04, 0x12
        /*001a*/ 	.short	(.L_5 - .L_4)
	.align		4
.L_4:
        /*001c*/ 	.word	index@(matmul_kernel)
        /*0020*/ 	.word	0x00007c18
.L_5:


//--------------------- .nv.info.matmul_kernel    --------------------------
	.section	.nv.info.matmul_kernel,"",@"SHT_CUDA_INFO"
	.sectionflags	@""
	.align	4


	//----- nvinfo : EIATTR_CUDA_API_VERSION
	.align		4
        /*0000*/ 	.byte	0x04, 0x37
        /*0002*/ 	.short	(.L_7 - .L_6)
.L_6:
        /*0004*/ 	.word	0x00000081


	//----- nvinfo : EIATTR_KPARAM_INFO
	.align		4
.L_7:
        /*0008*/ 	.byte	0x04, 0x17
        /*000a*/ 	.short	(.L_9 - .L_8)
.L_8:
        /*000c*/ 	.word	0x00000000
        /*0010*/ 	.short	0x000d
        /*0012*/ 	.short	0x0048
        /*0014*/ 	.byte	0x00, 0xf4, 0x21, 0x00


	//----- nvinfo : EIATTR_KPARAM_INFO
	.align		4
.L_9:
        /*0018*/ 	.byte	0x04, 0x17
        /*001a*/ 	.short	(.L_11 - .L_10)
.L_10:
        /*001c*/ 	.word	0x00000000
        /*0020*/ 	.short	0x000c
        /*0022*/ 	.short	0x0040
        /*0024*/ 	.byte	0x00, 0xf4, 0x21, 0x00


	//----- nvinfo : EIATTR_KPARAM_INFO
	.align		4
.L_11:
        /*0028*/ 	.byte	0x04, 0x17
        /*002a*/ 	.short	(.L_13 - .L_12)
.L_12:
        /*002c*/ 	.word	0x00000000
        /*0030*/ 	.short	0x000b
        /*0032*/ 	.short	0x0038
        /*0034*/ 	.byte	0x00, 0xf0, 0x11, 0x00


	//----- nvinfo : EIATTR_KPARAM_INFO
	.align		4
.L_13:
        /*0038*/ 	.byte	0x04, 0x17
        /*003a*/ 	.short	(.L_15 - .L_14)
.L_14:
        /*003c*/ 	.word	0x00000000
        /*0040*/ 	.short	0x000a
        /*0042*/ 	.short	0x0034
        /*0044*/ 	.byte	0x00, 0xf0, 0x11, 0x00


	//----- nvinfo : EIATTR_KPARAM_INFO
	.align		4
.L_15:
        /*0048*/ 	.byte	0x04, 0x17
        /*004a*/ 	.short	(.L_17 - .L_16)
.L_16:
        /*004c*/ 	.word	0x00000000
        /*0050*/ 	.short	0x0009
        /*0052*/ 	.short	0x0030
        /*0054*/ 	.byte	0x00, 0xf0, 0x11, 0x00


	//----- nvinfo : EIATTR_KPARAM_INFO
	.align		4
.L_17:
        /*0058*/ 	.byte	0x04, 0x17
        /*005a*/ 	.short	(.L_19 - .L_18)
.L_18:
        /*005c*/ 	.word	0x00000000
        /*0060*/ 	.short	0x0008
        /*0062*/ 	.short	0x002c
        /*0064*/ 	.byte	0x00, 0xf0, 0x11, 0x00


	//----- nvinfo : EIATTR_KPARAM_INFO
	.align		4
.L_19:
        /*0068*/ 	.byte	0x04, 0x17
        /*006a*/ 	.short	(.L_21 - .L_20)
.L_20:
        /*006c*/ 	.word	0x00000000
        /*0070*/ 	.short	0x0007
        /*0072*/ 	.short	0x0028
        /*0074*/ 	.byte	0x00, 0xf0, 0x11, 0x00


	//----- nvinfo : EIATTR_KPARAM_INFO
	.align		4
.L_21:
        /*0078*/ 	.byte	0x04, 0x17
        /*007a*/ 	.short	(.L_23 - .L_22)
.L_22:
        /*007c*/ 	.word	0x00000000
        /*0080*/ 	.short	0x0006
        /*0082*/ 	.short	0x0024
        /*0084*/ 	.byte	0x00, 0xf0, 0x11, 0x00


	//----- nvinfo : EIATTR_KPARAM_INFO
	.align		4
.L_23:
        /*0088*/ 	.byte	0x04, 0x17
        /*008a*/ 	.short	(.L_25 - .L_24)
.L_24:
        /*008c*/ 	.word	0x00000000
        /*0090*/ 	.short	0x0005
        /*0092*/ 	.short	0x0020
        /*0094*/ 	.byte	0x00, 0xf0, 0x11, 0x00


	//----- nvinfo : EIATTR_KPARAM_INFO
	.align		4
.L_25:
        /*0098*/ 	.byte	0x04, 0x17
        /*009a*/ 	.short	(.L_27 - .L_26)
.L_26:
        /*009c*/ 	.word	0x00000000
        /*00a0*/ 	.short	0x0004
        /*00a2*/ 	.short	0x001c
        /*00a4*/ 	.byte	0x00, 0xf0, 0x11, 0x00


	//----- nvinfo : EIATTR_KPARAM_INFO
	.align		4
.L_27:
        /*00a8*/ 	.byte	0x04, 0x17
        /*00aa*/ 	.short	(.L_29 - .L_28)
.L_28:
        /*00ac*/ 	.word	0x00000000
        /*00b0*/ 	.short	0x0003
        /*00b2*/ 	.short	0x0018
        /*00b4*/ 	.byte	0x00, 0xf0, 0x11, 0x00


	//----- nvinfo : EIATTR_KPARAM_INFO
	.align		4
.L_29:
        /*00b8*/ 	.byte	0x04, 0x17
        /*00ba*/ 	.short	(.L_31 - .L_30)
.L_30:
        /*00bc*/ 	.word	0x00000000
        /*00c0*/ 	.short	0x0002
        /*00c2*/ 	.short	0x0010
        /*00c4*/ 	.byte	0x00, 0xf4, 0x21, 0x00


	//----- nvinfo : EIATTR_KPARAM_INFO
	.align		4
.L_31:
        /*00c8*/ 	.byte	0x04, 0x17
        /*00ca*/ 	.short	(.L_33 - .L_32)
.L_32:
        /*00cc*/ 	.word	0x00000000
        /*00d0*/ 	.short	0x0001
        /*00d2*/ 	.short	0x0008
        /*00d4*/ 	.byte	0x00, 0xf4, 0x21, 0x00


	//----- nvinfo : EIATTR_KPARAM_INFO
	.align		4
.L_33:
        /*00d8*/ 	.byte	0x04, 0x17
        /*00da*/ 	.short	(.L_35 - .L_34)
.L_34:
        /*00dc*/ 	.word	0x00000000
        /*00e0*/ 	.short	0x0000
        /*00e2*/ 	.short	0x0000
        /*00e4*/ 	.byte	0x00, 0xf4, 0x21, 0x00


	//----- nvinfo : EIATTR_SPARSE_MMA_MASK
	.align		4
.L_35:
        /*00e8*/ 	.byte	0x03, 0x50
        /*00ea*/ 	.short	0x0000


	//----- nvinfo : EIATTR_MAXREG_COUNT
	.align		4
        /*00ec*/ 	.byte	0x03, 0x1b
        /*00ee*/ 	.short	0x00ff


	//----- nvinfo : EIATTR_NUM_BARRIERS
	.align		4
        /*00f0*/ 	.byte	0x02, 0x4c
        /*00f2*/ 	.byte	0x01
	.zero		1


	//----- nvinfo : EIATTR_ANNOTATIONS
	.align		4
        /*00f4*/ 	.byte	0x04, 0x55
        /*00f6*/ 	.short	(.L_37 - .L_36)


	//   ....[0]....
.L_36:
        /*00f8*/ 	.word	0x00000001
        /*00fc*/ 	.byte	0x50, 0x05, 0x00, 0x00, 0x01, 0x00, 0x00, 0x00, 0x80, 0x05, 0x00, 0x00, 0x01, 0x00, 0x00, 0x00
        /* <DEDUP_REMOVED lines=132> */
        /*094c*/ 	.byte	0xd0, 0x26, 0x00, 0x00, 0x01, 0x00, 0x00, 0x00, 0xe0, 0x26, 0x00, 0x00


	//----- nvinfo : EIATTR_VRC_CTA_INIT_COUNT
	.align		4
.L_37:
        /*0958*/ 	.byte	0x02, 0x4a
	.zero		1
	.zero		1


	//----- nvinfo : EIATTR_EXIT_INSTR_OFFSETS
	.align		4
        /*095c*/ 	.byte	0x04, 0x1c
        /*095e*/ 	.short	(.L_39 - .L_38)


	//   ....[0]....
.L_38:
        /*0960*/ 	.word	0x000a9ef0


	//   ....[1]....
        /*0964*/ 	.word	0x000a9f20


	//----- nvinfo : EIATTR_REQNTID
	.align		4
.L_39:
        /*0968*/ 	.byte	0x04, 0x10
        /*096a*/ 	.short	(.L_41 - .L_40)
.L_40:
        /*096c*/ 	.word	0x00000040
        /*0970*/ 	.word	0x00000001
        /*0974*/ 	.word	0x00000001


	//----- nvinfo : EIATTR_CBANK_PARAM_SIZE
	.align		4
.L_41:
        /*0978*/ 	.byte	0x03, 0x19
        /*097a*/ 	.short	0x0050


	//----- nvinfo : EIATTR_PARAM_CBANK
	.align		4
        /*097c*/ 	.byte	0x04, 0x0a
        /*097e*/ 	.short	(.L_43 - .L_42)
	.align		4
.L_42:
        /*0980*/ 	.word	index@(.nv.constant0.matmul_kernel)
        /*0984*/ 	.short	0x0380
        /*0986*/ 	.short	0x0050


	//----- nvinfo : EIATTR_SW_WAR
	.align		4
.L_43:
        /*0988*/ 	.byte	0x04, 0x36
        /*098a*/ 	.short	(.L_45 - .L_44)
.L_44:
        /*098c*/ 	.word	0x00000008
.L_45:


//--------------------- .nv.compat                --------------------------
	.section	.nv.compat,"",@"SHT_CUDA_COMPAT_INFO"
	.align	4
        /*0000*/ 	.byte	0x02, 0x02, 0x01, 0x00, 0x02, 0x05, 0x05, 0x00, 0x02, 0x03, 0x00, 0x00, 0x02, 0x06, 0x01, 0x00


//--------------------- .nv.callgraph             --------------------------
	.section	.nv.callgraph,"",@"SHT_CUDA_CALLGRAPH"
	.align	4
	.sectionentsize	8
	.align		4
        /*0000*/ 	.word	0x00000000
	.align		4
        /*0004*/ 	.word	0xffffffff
	.align		4
        /*0008*/ 	.word	0x00000000
	.align		4
        /*000c*/ 	.word	0xfffffffe
	.align		4
        /*0010*/ 	.word	0x00000000
	.align		4
        /*0014*/ 	.word	0xfffffffd
	.align		4
        /*0018*/ 	.word	0x00000000
	.align		4
        /*001c*/ 	.word	0xfffffffc


//--------------------- .text.matmul_kernel       --------------------------
	.section	.text.matmul_kernel,"ax",@progbits
	.align	128
        .global         matmul_kernel
        .type           matmul_kernel,@function
        .size           matmul_kernel,(.L_x_4 - matmul_kernel)
        .other          matmul_kernel,@"STO_CUDA_ENTRY STV_DEFAULT"
matmul_kernel:
.text.matmul_kernel:
[----:B------:R-:W0:Y:S08]  /*0000*/  LDC R1, c[0x0][0x37c] ;  /* 0x0000df00ff017b82 */ /* 0x000e300000000800 */
[----:B------:R-:W1:Y:S01]  /*0010*/  LDC.64 R4, c[0x0][0x398] ;  /* 0x0000e600ff047b82 */ /* 0x000e620000000a00 */
[----:B0-----:R-:W-:Y:S01]  /*0020*/  VIADD R1, R1, 0xffff83e8 ;  /* 0xffff83e801017836 */ /* 0x001fe20000000000 */
[----:B------:R-:W0:Y:S01]  /*0030*/  S2R R14, SR_TID.X ;  /* 0x00000000000e7919 */ /* 0x000e220000002100 */
[----:B------:R-:W2:Y:S01]  /*0040*/  LDCU UR4, c[0x0][0x3a0] ;  /* 0x00007400ff0477ac */ /* 0x000ea20008000800 */
[----:B------:R-:W-:-:S04]  /*0050*/  UMOV UR5, 0x400 ;  /* 0x0000040000057882 */ /* 0x000fc80000000000 */
[----:B------:R-:W3:Y:S01]  /*0060*/  S2UR UR6, SR_CgaCtaId ;  /* 0x00000000000679c3 */ /* 0x000ee20000008800 */
[----:B------:R-:W4:Y:S01]  /*0070*/  LDCU.64 UR60, c[0x0][0x358] ;  /* 0x00006b00ff3c77ac */ /* 0x000f220008000a00 */
[----:B--2---:R-:W-:Y:S01]  /*0080*/  UIADD3 UR4, UPT, UPT, UR4, 0x3f, URZ ;  /* 0x0000003f04047890 */ /* 0x004fe2000fffe0ff */
[----:B-1----:R-:W-:-:S03]  /*0090*/  VIADD R0, R5, 0xff ;  /* 0x000000ff05007836 */ /* 0x002fc60000000000 */
[----:B------:R-:W-:Y:S02]  /*00a0*/  UISETP.GT.AND UP0, UPT, UR4, 0x3f, UPT ;  /* 0x0000003f0400788c */ /* 0x000fe4000bf04270 */
[----:B------:R-:W-:Y:S01]  /*00b0*/  SHF.R.S32.HI R3, RZ, 0x1f, R0 ;  /* 0x0000001fff037819 */ /* 0x000fe20000011400 */
[----:B---3--:R-:W-:-:S03]  /*00c0*/  ULEA UR5, UR6, UR5, 0x18 ;  /* 0x0000000506057291 */ /* 0x008fc6000f8ec0ff */
[----:B------:R-:W-:Y:S02]  /*00d0*/  LEA.HI R3, R3, R0, RZ, 0x8 ;  /* 0x0000000003037211 */ /* 0x000fe400078f40ff */
[----:B0-----:R-:W-:Y:S02]  /*00e0*/  LOP3.LUT R16, R14, 0x3f, RZ, 0xc0, !PT ;  /* 0x0000003f0e107812 */ /* 0x001fe400078ec0ff */
[----:B------:R-:W-:Y:S02]  /*00f0*/  SHF.R.S32.HI R0, RZ, 0x8, R3 ;  /* 0x00000008ff007819 */ /* 0x000fe40000011403 */
[----:B------:R-:W0:Y:S03]  /*0100*/  S2R R3, SR_CTAID.X ;  /* 0x0000000000037919 */ /* 0x000e260000002500 */
[----:B------:R-:W-:-:S05]  /*0110*/  IMAD.SHL.U32 R0, R0, 0x8, RZ ;  /* 0x0000000800007824 */ /* 0x000fca00078e00ff */
[-C--:B------:R-:W-:Y:S02]  /*0120*/  IABS R9, R0.reuse ;  /* 0x0000000000097213 */ /* 0x080fe40000000000 */
[----:B------:R-:W-:Y:S02]  /*0130*/  IABS R12, R0 ;  /* 0x00000000000c7213 */ /* 0x000fe40000000000 */
[----:B------:R-:W1:Y:S08]  /*0140*/  I2F.RP R2, R9 ;  /* 0x0000000900027306 */ /* 0x000e700000209400 */
[----:B-1----:R-:W1:Y:S01]  /*0150*/  MUFU.RCP R2, R2 ;  /* 0x0000000200027308 */ /* 0x002e620000001000 */
[----:B0-----:R-:W-:Y:S01]  /*0160*/  IABS R10, R3 ;  /* 0x00000003000a7213 */ /* 0x001fe20000000000 */
[----:B-1----:R-:W-:-:S02]  /*0170*/  VIADD R6, R2, 0xffffffe ;  /* 0x0ffffffe02067836 */ /* 0x002fc40000000000 */
[----:B------:R-:W-:-:S04]  /*0180*/  IMAD.MOV R2, RZ, RZ, -R12 ;  /* 0x000000ffff027224 */ /* 0x000fc800078e0a0c */
[----:B------:R0:W1:Y:S02]  /*0190*/  F2I.FTZ.U32.TRUNC.NTZ R7, R6 ;  /* 0x0000000600077305 */ /* 0x000064000021f000 */
[----:B0-----:R-:W-:Y:S02]  /*01a0*/  IMAD.MOV.U32 R6, RZ, RZ, RZ ;  /* 0x000000ffff067224 */ /* 0x001fe400078e00ff */
[----:B-1----:R-:W-:-:S04]  /*01b0*/  IMAD.MOV R8, RZ, RZ, -R7 ;  /* 0x000000ffff087224 */ /* 0x002fc800078e0a07 */
[----:B------:R-:W-:Y:S02]  /*01c0*/  IMAD R11, R8, R9, RZ ;  /* 0x00000009080b7224 */ /* 0x000fe400078e02ff */
[----:B------:R-:W-:Y:S02]  /*01d0*/  IMAD.MOV.U32 R8, RZ, RZ, R10 ;  /* 0x000000ffff087224 */ /* 0x000fe400078e000a */
[----:B------:R-:W-:-:S06]  /*01e0*/  IMAD.HI.U32 R7, R7, R11, R6 ;  /* 0x0000000b07077227 */ /* 0x000fcc00078e0006 */
[----:B------:R-:W-:-:S04]  /*01f0*/  IMAD.HI.U32 R7, R7, R8, RZ ;  /* 0x0000000807077227 */ /* 0x000fc800078e00ff */
[----:B------:R-:W-:-:S05]  /*0200*/  IMAD R2, R7, R2, R8 ;  /* 0x0000000207027224 */ /* 0x000fca00078e0208 */
[----:B------:R-:W-:-:S13]  /*0210*/  ISETP.GT.U32.AND P1, PT, R9, R2, PT ;  /* 0x000000020900720c */ /* 0x000fda0003f24070 */
[----:B------:R-:W-:Y:S02]  /*0220*/  @!P1 IMAD.IADD R2, R2, 0x1, -R9 ;  /* 0x0000000102029824 */ /* 0x000fe400078e0a09 */
[----:B------:R-:W-:Y:S01]  /*0230*/  @!P1 VIADD R7, R7, 0x1 ;  /* 0x0000000107079836 */ /* 0x000fe20000000000 */
[----:B------:R-:W-:Y:S02]  /*0240*/  ISETP.NE.AND P1, PT, R0, RZ, PT ;  /* 0x000000ff0000720c */ /* 0x000fe40003f25270 */
[----:B------:R-:W-:Y:S02]  /*0250*/  ISETP.GE.U32.AND P0, PT, R2, R9, PT ;  /* 0x000000090200720c */ /* 0x000fe40003f06070 */
[----:B------:R-:W-:-:S04]  /*0260*/  LOP3.LUT R2, R3, R0, RZ, 0x3c, !PT ;  /* 0x0000000003027212 */ /* 0x000fc800078e3cff */
[----:B------:R-:W-:Y:S01]  /*0270*/  ISETP.GE.AND P2, PT, R2, RZ, PT ;  /* 0x000000ff0200720c */ /* 0x000fe20003f46270 */
[----:B------:R-:W-:-:S06]  /*0280*/  VIADD R2, R4, 0xff ;  /* 0x000000ff04027836 */ /* 0x000fcc0000000000 */
[----:B------:R-:W-:-:S04]  /*0290*/  @P0 VIADD R7, R7, 0x1 ;  /* 0x0000000107070836 */ /* 0x000fc80000000000 */
[----:B------:R-:W-:Y:S01]  /*02a0*/  IMAD.MOV.U32 R6, RZ, RZ, R7 ;  /* 0x000000ffff067224 */ /* 0x000fe200078e0007 */
[----:B------:R-:W-:-:S03]  /*02b0*/  SHF.R.S32.HI R7, RZ, 0x1f, R2 ;  /* 0x0000001fff077819 */ /* 0x000fc60000011402 */
[----:B------:R-:W-:Y:S01]  /*02c0*/  @!P2 IMAD.MOV R6, RZ, RZ, -R6 ;  /* 0x000000ffff06a224 */ /* 0x000fe200078e0a06 */
[----:B------:R-:W-:Y:S02]  /*02d0*/  @!P1 LOP3.LUT R6, RZ, R0, RZ, 0x33, !PT ;  /* 0x00000000ff069212 */ /* 0x000fe400078e33ff */
[----:B------:R-:W-:-:S03]  /*02e0*/  LEA.HI R7, R7, R2, RZ, 0x8 ;  /* 0x0000000207077211 */ /* 0x000fc600078f40ff */
[----:B------:R-:W-:Y:S02]  /*02f0*/  IMAD.SHL.U32 R2, R6, 0x8, RZ ;  /* 0x0000000806027824 */ /* 0x000fe400078e00ff */
[----:B------:R-:W-:-:S03]  /*0300*/  IMAD.MOV R6, RZ, RZ, -R6 ;  /* 0x000000ffff067224 */ /* 0x000fc600078e0a06 */
[----:B------:R-:W-:Y:S01]  /*0310*/  LEA.HI.SX32 R7, R7, -R2, 0x18 ;  /* 0x8000000207077211 */ /* 0x000fe200078fc2ff */
[----:B------:R-:W-:Y:S02]  /*0320*/  IMAD R15, R0, R6, R3 ;  /* 0x00000006000f7224 */ /* 0x000fe400078e0203 */
[----:B------:R-:W-:Y:S01]  /*0330*/  IMAD.MOV.U32 R6, RZ, RZ, RZ ;  /* 0x000000ffff067224 */ /* 0x000fe200078e00ff */
[----:B------:R-:W-:Y:S02]  /*0340*/  VIMNMX R8, PT, PT, R7, 0x8, PT ;  /* 0x0000000807087848 */ /* 0x000fe40003fe0100 */
[----:B------:R-:W-:Y:S02]  /*0350*/  IABS R13, R15 ;  /* 0x0000000f000d7213 */ /* 0x000fe40000000000 */
[----:B------:R-:W-:-:S04]  /*0360*/  IABS R11, R8 ;  /* 0x00000008000b7213 */ /* 0x000fc80000000000 */
[----:B------:R-:W0:Y:S08]  /*0370*/  I2F.RP R9, R11 ;  /* 0x0000000b00097306 */ /* 0x000e300000209400 */
[----:B0-----:R-:W0:Y:S02]  /*0380*/  MUFU.RCP R9, R9 ;  /* 0x0000000900097308 */ /* 0x001e240000001000 */
[----:B0-----:R-:W-:-:S06]  /*0390*/  VIADD R7, R9, 0xffffffe ;  /* 0x0ffffffe09077836 */ /* 0x001fcc0000000000 */
[----:B------:R-:W0:Y:S02]  /*03a0*/  F2I.FTZ.U32.TRUNC.NTZ R7, R7 ;  /* 0x0000000700077305 */ /* 0x000e24000021f000 */
[----:B0-----:R-:W-:-:S04]  /*03b0*/  IMAD.MOV R10, RZ, RZ, -R7 ;  /* 0x000000ffff0a7224 */ /* 0x001fc800078e0a07 */
[----:B------:R-:W-:-:S04]  /*03c0*/  IMAD.MOV.U32 R0, RZ, RZ, R10 ;  /* 0x000000ffff007224 */ /* 0x000fc800078e000a */
[----:B------:R-:W-:Y:S01]  /*03d0*/  IMAD R3, R0, R11, RZ ;  /* 0x0000000b00037224 */ /* 0x000fe200078e02ff */
[----:B------:R-:W-:-:S03]  /*03e0*/  IABS R0, R8 ;  /* 0x0000000800007213 */ /* 0x000fc60000000000 */
[----:B------:R-:W-:-:S04]  /*03f0*/  IMAD.HI.U32 R6, R7, R3, R6 ;  /* 0x0000000307067227 */ /* 0x000fc800078e0006 */
[----:B------:R-:W-:Y:S02]  /*0400*/  IMAD.MOV R0, RZ, RZ, -R0 ;  /* 0x000000ffff007224 */ /* 0x000fe400078e0a00 */
        /* <DEDUP_REMOVED lines=8> */
[----:B------:R-:W-:-:S07]  /*0490*/  ISETP.GE.AND P2, PT, R0, RZ, PT ;  /* 0x000000ff0000720c */ /* 0x000fce0003f46270 */
[----:B------:R-:W-:-:S06]  /*04a0*/  @P0 VIADD R6, R6, 0x1 ;  /* 0x0000000106060836 */ /* 0x000fcc0000000000 */
[----:B------:R-:W-:Y:S01]  /*04b0*/  @!P2 IMAD.MOV R6, RZ, RZ, -R6 ;  /* 0x000000ffff06a224 */ /* 0x000fe200078e0a06 */
[----:B------:R-:W-:-:S05]  /*04c0*/  @!P1 LOP3.LUT R6, RZ, R8, RZ, 0x33, !PT ;  /* 0x00000008ff069212 */ /* 0x000fca00078e33ff */
[----:B------:R-:W-:Y:S02]  /*04d0*/  IMAD.MOV R3, RZ, RZ, -R6 ;  /* 0x000000ffff037224 */ /* 0x000fe400078e0a06 */
[----:B------:R-:W-:Y:S02]  /*04e0*/  IMAD.SHL.U32 R28, R6, 0x100, RZ ;  /* 0x00000100061c7824 */ /* 0x000fe400078e00ff */
[----:B------:R-:W-:Y:S02]  /*04f0*/  IMAD R3, R8, R3, R15 ;  /* 0x0000000308037224 */ /* 0x000fe400078e020f */
[----:B------:R-:W-:Y:S02]  /*0500*/  VIADD R6, R28, 0x2 ;  /* 0x000000021c067836 */ /* 0x000fe40000000000 */
[----:B------:R-:W-:Y:S02]  /*0510*/  IMAD.IADD R0, R2, 0x1, R3 ;  /* 0x0000000102007824 */ /* 0x000fe400078e0203 */
[----:B------:R-:W-:-:S02]  /*0520*/  VIADD R2, R28, 0x1 ;  /* 0x000000011c027836 */ /* 0x000fc40000000000 */
[----:B------:R-:W-:Y:S02]  /*0530*/  VIADD R3, R28, 0x3 ;  /* 0x000000031c037836 */ /* 0x000fe40000000000 */
[----:B------:R-:W-:Y:S01]  /*0540*/  IMAD R29, R0, 0x100, R16 ;  /* 0x00000100001d7824 */ /* 0x000fe200078e0210 */
[----:B------:R0:W-:Y:S01]  /*0550*/  STL [R1+0x5e8], R2 ;  /* 0x0005e80201007387 */ /* 0x0001e20000100800 */
[C---:B------:R-:W-:Y:S02]  /*0560*/  VIADD R0, R28.reuse, 0xf1 ;  /* 0x000000f11c007836 */ /* 0x040fe40000000000 */
[----:B------:R-:W-:Y:S01]  /*0570*/  VIADD R10, R29, 0x40 ;  /* 0x000000401d0a7836 */ /* 0x000fe20000000000 */
[----:B------:R1:W-:Y:S01]  /*0580*/  STL [R1+0x5e4], R6 ;  /* 0x0005e40601007387 */ /* 0x0003e20000100800 */
[C---:B------:R-:W-:Y:S02]  /*0590*/  VIADD R7, R28.reuse, 0xf4 ;  /* 0x000000f41c077836 */ /* 0x040fe40000000000 */
[C---:B------:R-:W-:Y:S01]  /*05a0*/  VIADD R12, R28.reuse, 0xf5 ;  /* 0x000000f51c0c7836 */ /* 0x040fe20000000000 */
[----:B------:R2:W-:Y:S01]  /*05b0*/  STL [R1+0x5e0], R3 ;  /* 0x0005e00301007387 */ /* 0x0005e20000100800 */
[----:B------:R-:W-:-:S02]  /*05c0*/  VIADD R13, R28, 0xf7 ;  /* 0x000000f71c0d7836 */ /* 0x000fc40000000000 */
[C---:B0-----:R-:W-:Y:S02]  /*05d0*/  VIADD R2, R28.reuse, 0x4 ;  /* 0x000000041c027836 */ /* 0x041fe40000000000 */
[C---:B------:R-:W-:Y:S02]  /*05e0*/  VIADD R9, R28.reuse, 0xf8 ;  /* 0x000000f81c097836 */ /* 0x040fe40000000000 */
[C---:B-1----:R-:W-:Y:S01]  /*05f0*/  VIADD R6, R28.reuse, 0x5 ;  /* 0x000000051c067836 */ /* 0x042fe20000000000 */
[----:B------:R0:W-:Y:S01]  /*0600*/  STL [R1+0x5dc], R2 ;  /* 0x0005dc0201007387 */ /* 0x0001e20000100800 */
[C---:B------:R-:W-:Y:S02]  /*0610*/  VIADD R8, R28.reuse, 0xf9 ;  /* 0x000000f91c087836 */ /* 0x040fe40000000000 */
[C---:B--2---:R-:W-:Y:S01]  /*0620*/  VIADD R3, R28.reuse, 0x6 ;  /* 0x000000061c037836 */ /* 0x044fe20000000000 */
[----:B------:R1:W-:Y:S01]  /*0630*/  STL [R1+0x5d8], R6 ;  /* 0x0005d80601007387 */ /* 0x0003e20000100800 */
[----:B------:R-:W-:-:S02]  /*0640*/  VIADD R11, R28, 0xfa ;  /* 0x000000fa1c0b7836 */ /* 0x000fc40000000000 */
[C---:B------:R-:W-:Y:S01]  /*0650*/  VIADD R18, R28.reuse, 0xfb ;  /* 0x000000fb1c127836 */ /* 0x040fe20000000000 */
[----:B------:R2:W-:Y:S01]  /*0660*/  STL [R1+0x5d4], R3 ;  /* 0x0005d40301007387 */ /* 0x0005e20000100800 */
[C---:B------:R-:W-:Y:S02]  /*0670*/  VIADD R19, R28.reuse, 0xfd ;  /* 0x000000fd1c137836 */ /* 0x040fe40000000000 */
[C---:B0-----:R-:W-:Y:S02]  /*0680*/  VIADD R2, R28.reuse, 0x7 ;  /* 0x000000071c027836 */ /* 0x041fe40000000000 */
[C---:B------:R-:W-:Y:S02]  /*0690*/  VIADD R20, R28.reuse, 0xfe ;  /* 0x000000fe1c147836 */ /* 0x040fe40000000000 */
[C---:B-1----:R-:W-:Y:S01]  /*06a0*/  VIADD R6, R28.reuse, 0x8 ;  /* 0x000000081c067836 */ /* 0x042fe20000000000 */
[----:B------:R0:W-:Y:S01]  /*06b0*/  STL [R1+0x5d0], R2 ;  /* 0x0005d00201007387 */ /* 0x0001e20000100800 */
[----:B------:R-:W-:-:S02]  /*06c0*/  VIADD R22, R28, 0xff ;  /* 0x000000ff1c167836 */ /* 0x000fc40000000000 */
[C---:B--2---:R-:W-:Y:S01]  /*06d0*/  VIADD R3, R28.reuse, 0x9 ;  /* 0x000000091c037836 */ /* 0x044fe20000000000 */
[----:B------:R1:W-:Y:S04]  /*06e0*/  STL [R1+0x5cc], R6 ;  /* 0x0005cc0601007387 */ /* 0x0003e80000100800 */
[----:B------:R2:W-:Y:S01]  /*06f0*/  STL [R1+0x5c8], R3 ;  /* 0x0005c80301007387 */ /* 0x0005e20000100800 */
[C---:B0-----:R-:W-:Y:S02]  /*0700*/  VIADD R2, R28.reuse, 0xa ;  /* 0x0000000a1c027836 */ /* 0x041fe40000000000 */
[----:B-1----:R-:W-:-:S03]  /*0710*/  VIADD R6, R28, 0xb ;  /* 0x0000000b1c067836 */ /* 0x002fc60000000000 */
[----:B------:R0:W-:Y:S01]  /*0720*/  STL [R1+0x5c4], R2 ;  /* 0x0005c40201007387 */ /* 0x0001e20000100800 */
[----:B--2---:R-:W-:-:S03]  /*0730*/  VIADD R3, R28, 0xc ;  /* 0x0000000c1c037836 */ /* 0x004fc60000000000 */
        /* <DEDUP_REMOVED lines=455> */
[----:B--2---:R-:W-:-:S05]  /*23b0*/  VIADD R3, R28, 0xef ;  /* 0x000000ef1c037836 */ /* 0x004fca0000000000 */
[----:B------:R1:W-:Y:S01]  /*23c0*/  STL [R1+0x8], R3 ;  /* 0x0000080301007387 */ /* 0x0003e20000100800 */
[----:B0-----:R-:W-:-:S03]  /*23d0*/  VIADD R2, R28, 0xf0 ;  /* 0x000000f01c027836 */ /* 0x001fc60000000000 */
[----:B------:R-:W-:Y:S04]  /*23e0*/  STL [R1+0x1d88], R29 ;  /* 0x001d881d01007387 */ /* 0x000fe80000100800 */
[----:B------:R0:W-:Y:S01]  /*23f0*/  STL [R1+0x4], R2 ;  /* 0x0000040201007387 */ /* 0x0001e20000100800 */
[----:B-1----:R-:W-:-:S03]  /*2400*/  VIADD R3, R29, 0x80 ;  /* 0x000000801d037836 */ /* 0x002fc60000000000 */
[----:B------:R1:W-:Y:S01]  /*2410*/  STL [R1], R0 ;  /* 0x0000000001007387 */ /* 0x0003e20000100800 */
[C---:B0-----:R-:W-:Y:S02]  /*2420*/  VIADD R2, R28.reuse, 0xf2 ;  /* 0x000000f21c027836 */ /* 0x041fe40000000000 */
[----:B-1----:R-:W-:-:S03]  /*2430*/  VIADD R0, R28, 0xf3 ;  /* 0x000000f31c007836 */ /* 0x002fc60000000000 */
[----:B------:R0:W-:Y:S04]  /*2440*/  STL [R1+0x28], R2 ;  /* 0x0000280201007387 */ /* 0x0001e80000100800 */
[----:B------:R1:W-:Y:S04]  /*2450*/  STL [R1+0x24], R0 ;  /* 0x0000240001007387 */ /* 0x0003e80000100800 */
[----:B------:R2:W-:Y:S01]  /*2460*/  STL [R1+0x1d8c], R10 ;  /* 0x001d8c0a01007387 */ /* 0x0005e20000100800 */
[----:B0-----:R-:W-:Y:S02]  /*2470*/  VIADD R2, R28, 0xfc ;  /* 0x000000fc1c027836 */ /* 0x001fe40000000000 */
[----:B-1----:R-:W-:-:S05]  /*2480*/  VIADD R0, R29, 0xc0 ;  /* 0x000000c01d007836 */ /* 0x002fca0000000000 */
[----:B------:R2:W-:Y:S04]  /*2490*/  STL [R1+0x1d94], R0 ;  /* 0x001d940001007387 */ /* 0x0005e80000100800 */
[----:B------:R2:W-:Y:S01]  /*24a0*/  STL [R1+0x1d90], R3 ;  /* 0x001d900301007387 */ /* 0x0005e20000100800 */
[----:B----4-:R-:W-:Y:S05]  /*24b0*/  BRA.U UP0, `(.L_x_0) ;  /* 0x0000001d00e07547 */ /* 0x010fea000b800000 */
[----:B------:R1:W-:Y:S01]  /*24c0*/  STL [R1], RZ ;  /* 0x000000ff01007387 */ /* 0x0003e20000100800 */
[----:B--2---:R-:W-:Y:S01]  /*24d0*/  IMAD.SHL.U32 R0, R14, 0x20, RZ ;  /* 0x000000200e007824 */ /* 0x004fe200078e00ff */
[----:B------:R-:W-:Y:S02]  /*24e0*/  CS2R R24, SRZ ;  /* 0x0000000000187805 */ /* 0x000fe4000001ff00 */
[----:B------:R-:W-:Y:S01]  /*24f0*/  CS2R R26, SRZ ;  /* 0x00000000001a7805 */ /* 0x000fe2000001ff00 */
[----:B------:R1:W-:Y:S01]  /*2500*/  STL [R1+0x4], RZ ;  /* 0x000004ff01007387 */ /* 0x0003e20000100800 */
[----:B------:R-:W-:Y:S02]  /*2510*/  CS2R R20, SRZ ;  /* 0x0000000000147805 */ /* 0x000fe4000001ff00 */
[----:B------:R-:W-:Y:S02]  /*2520*/  LOP3.LUT R0, R0, 0x400, RZ, 0xc0, !PT ;  /* 0x0000040000007812 */ /* 0x000fe400078ec0ff */
[----:B------:R-:W-:Y:S01]  /*2530*/  CS2R R22, SRZ ;  /* 0x0000000000167805 */ /* 0x000fe2000001ff00 */
[----:B------:R1:W-:Y:S01]  /*2540*/  STL [R1+0x8], RZ ;  /* 0x000008ff01007387 */ /* 0x0003e20000100800 */
[----:B------:R-:W-:-:S02]  /*2550*/  CS2R R16, SRZ ;  /* 0x0000000000107805 */ /* 0x000fc4000001ff00 */
[----:B------:R-:W-:Y:S02]  /*2560*/  CS2R R18, SRZ ;  /* 0x0000000000127805 */ /* 0x000fe4000001ff00 */
[----:B------:R-:W-:Y:S01]  /*2570*/  CS2R R12, SRZ ;  /* 0x00000000000c7805 */ /* 0x000fe2000001ff00 */
[----:B------:R1:W-:Y:S01]  /*2580*/  STL [R1+0xc], RZ ;  /* 0x00000cff01007387 */ /* 0x0003e20000100800 */
[----:B------:R-:W-:Y:S02]  /*2590*/  CS2R R14, SRZ ;  /* 0x00000000000e7805 */ /* 0x000fe4000001ff00 */
[----:B------:R-:W-:Y:S02]  /*25a0*/  CS2R R8, SRZ ;  /* 0x0000000000087805 */ /* 0x000fe4000001ff00 */
[----:B------:R-:W-:Y:S01]  /*25b0*/  CS2R R10, SRZ ;  /* 0x00000000000a7805 */ /* 0x000fe2000001ff00 */
[----:B------:R1:W-:Y:S01]  /*25c0*/  STL [R1+0x10], RZ ;  /* 0x000010ff01007387 */ /* 0x0003e20000100800 */
[----:B------:R-:W-:-:S02]  /*25d0*/  CS2R R4, SRZ ;  /* 0x0000000000047805 */ /* 0x000fc4000001ff00 */
[----:B------:R-:W-:Y:S01]  /*25e0*/  CS2R R6, SRZ ;  /* 0x0000000000067805 */ /* 0x000fe2000001ff00 */
[----:B------:R1:W-:Y:S04]  /*25f0*/  STL [R1+0x14], RZ ;  /* 0x000014ff01007387 */ /* 0x0003e80000100800 */
        /* <DEDUP_REMOVED lines=451> */
[----:B------:R1:W-:Y:S04]  /*4230*/  STL [R1+0x2da4], R0 ;  /* 0x002da40001007387 */ /* 0x0003e80000100800 */
        /* <DEDUP_REMOVED lines=30> */
[----:B------:R1:W-:Y:S01]  /*4420*/  STL [R1+0x86c], RZ ;  /* 0x00086cff01007387 */ /* 0x0003e20000100800 */
[----:B------:R-:W-:Y:S05]  /*4430*/  BRA `(.L_x_1) ;  /* 0x0000086400cc7947 */ /* 0x000fea0003800000 */
.L_x_0:
[----:B------:R0:W-:Y:S01]  /*4440*/  STL [R1+0x2ed8], R12 ;  /* 0x002ed80c01007387 */ /* 0x0001e20000100800 */
[----:B--2---:R-:W-:Y:S02]  /*4450*/  IABS R10, R4 ;  /* 0x00000004000a7213 */ /* 0x004fe40000000000 */
[----:B------:R-:W-:Y:S02]  /*4460*/  IABS R0, R5 ;  /* 0x0000000500007213 */ /* 0x000fe40000000000 */
[----:B------:R-:W-:Y:S01]  /*4470*/  IABS R23, R29 ;  /* 0x0000001d00177213 */ /* 0x000fe20000000000 */
[----:B------:R-:W-:Y:S01]  /*4480*/  IMAD.MOV.U32 R16, RZ, RZ, RZ ;  /* 0x000000ffff107224 */ /* 0x000fe200078e00ff */
[----:B------:R-:W-:Y:S01]  /*4490*/  ISETP.GE.AND P2, PT, R20, RZ, PT ;  /* 0x000000ff1400720c */ /* 0x000fe20003f46270 */
[----:B------:R-:W1:Y:S01]  /*44a0*/  LDCU UR6, c[0x0][0x3ac] ;  /* 0x00007580ff0677ac */ /* 0x000e620008000800 */
[----:B0-----:R-:W2:Y:S01]  /*44b0*/  LDL R12, [R1+0x1d8c] ;  /* 0x001d8c00010c7983 */ /* 0x001ea20000100800 */
[----:B------:R-:W-:Y:S01]  /*44c0*/  ISETP.GE.AND P4, PT, R22, RZ, PT ;  /* 0x000000ff1600720c */ /* 0x000fe20003f86270 */
[----:B------:R-:W0:Y:S02]  /*44d0*/  LDCU.128 UR8, c[0x0][0x380] ;  /* 0x00007000ff0877ac */ /* 0x000e240008000c00 */
[----:B------:R3:W-:Y:S01]  /*44e0*/  STL [R1+0x2ed4], R7 ;  /* 0x002ed40701007387 */ /* 0x0007e20000100800 */
[----:B------:R-:W4:Y:S01]  /*44f0*/  LDCU UR7, c[0x0][0x3a4] ;  /* 0x00007480ff0777ac */ /* 0x000f220008000800 */
[----:B------:R-:W0:Y:S02]  /*4500*/  LDCU UR12, c[0x0][0x3b0] ;  /* 0x00007600ff0c77ac */ /* 0x000e240008000800 */
[----:B---3--:R-:W3:Y:S04]  /*4510*/  LDL R7, [R1+0x1d90] ;  /* 0x001d900001077983 */ /* 0x008ee80000100800 */
[----:B------:R0:W-:Y:S04]  /*4520*/  STL [R1+0x2ed0], R28 ;  /* 0x002ed01c01007387 */ /* 0x0001e80000100800 */
[----:B0-----:R-:W4:Y:S01]  /*4530*/  LDL R28, [R1+0x1d94] ;  /* 0x001d9400011c7983 */ /* 0x001f220000100800 */
[----:B------:R-:W0:Y:S01]  /*4540*/  I2F.RP R14, R10 ;  /* 0x0000000a000e7306 */ /* 0x000e220000209400 */
[----:B------:R-:W-:-:S02]  /*4550*/  IABS R20, R20 ;  /* 0x0000001400147213 */ /* 0x000fc40000000000 */
[----:B------:R-:W-:-:S03]  /*4560*/  IABS R22, R22 ;  /* 0x0000001600167213 */ /* 0x000fc60000000000 */
[----:B------:R-:W-:Y:S02]  /*4570*/  IMAD.MOV.U32 R27, RZ, RZ, R20 ;  /* 0x000000ffff1b7224 */ /* 0x000fe400078e0014 */
[----:B------:R-:W1:Y:S08]  /*4580*/  I2F.RP R3, R0 ;  /* 0x0000000000037306 */ /* 0x000e700000209400 */
[----:B0-----:R-:W0:Y:S08]  /*4590*/  MUFU.RCP R14, R14 ;  /* 0x0000000e000e7308 */ /* 0x001e300000001000 */
[----:B-1----:R-:W1:Y:S01]  /*45a0*/  MUFU.RCP R3, R3 ;  /* 0x0000000300037308 */ /* 0x002e620000001000 */
[----:B0-----:R-:W-:-:S07]  /*45b0*/  VIADD R14, R14, 0xffffffe ;  /* 0x0ffffffe0e0e7836 */ /* 0x001fce0000000000 */
[----:B------:R0:W0:Y:S01]  /*45c0*/  F2I.FTZ.U32.TRUNC.NTZ R15, R14 ;  /* 0x0000000e000f7305 */ /* 0x000022000021f000 */
[----:B-1----:R-:W-:-:S07]  /*45d0*/  VIADD R3, R3, 0xffffffe ;  /* 0x0ffffffe03037836 */ /* 0x002fce0000000000 */
[----:B------:R-:W1:Y:S01]  /*45e0*/  F2I.FTZ.U32.TRUNC.NTZ R17, R3 ;  /* 0x0000000300117305 */ /* 0x000e62000021f000 */
[----:B0-----:R-:W-:Y:S02]  /*45f0*/  IMAD.MOV.U32 R14, RZ, RZ, RZ ;  /* 0x000000ffff0e7224 */ /* 0x001fe400078e00ff */
[----:B------:R-:W-:-:S04]  /*4600*/  IMAD.MOV R21, RZ, RZ, -R15 ;  /* 0x000000ffff157224 */ /* 0x000fc800078e0a0f */
[----:B------:R-:W-:-:S04]  /*4610*/  IMAD R21, R21, R10, RZ ;  /* 0x0000000a15157224 */ /* 0x000fc800078e02ff */
[----:B------:R-:W-:-:S04]  /*4620*/  IMAD.HI.U32 R21, R15, R21, R14 ;  /* 0x000000150f157227 */ /* 0x000fc800078e000e */
[----:B-1----:R-:W-:Y:S02]  /*4630*/  IMAD.MOV R3, RZ, RZ, -R17 ;  /* 0x000000ffff037224 */ /* 0x002fe400078e0a11 */
[----:B------:R-:W-:-:S04]  /*4640*/  IMAD.HI.U32 R26, R21, R23, RZ ;  /* 0x00000017151a7227 */ /* 0x000fc800078e00ff */
[----:B------:R-:W-:Y:S02]  /*4650*/  IMAD R3, R3, R0, RZ ;  /* 0x0000000003037224 */ /* 0x000fe400078e02ff */
[----:B------:R-:W-:Y:S02]  /*4660*/  IMAD.MOV R26, RZ, RZ, -R26 ;  /* 0x000000ffff1a7224 */ /* 0x000fe400078e0a1a */
[----:B------:R-:W-:-:S04]  /*4670*/  IMAD.HI.U32 R3, R17, R3, R16 ;  /* 0x0000000311037227 */ /* 0x000fc800078e0010 */
[----:B------:R-:W-:Y:S02]  /*4680*/  IMAD R16, R10, R26, R23 ;  /* 0x0000001a0a107224 */ /* 0x000fe400078e0217 */
[----:B------:R-:W-:-:S03]  /*4690*/  IMAD.HI.U32 R20, R3, R27, RZ ;  /* 0x0000001b03147227 */ /* 0x000fc600078e00ff */
[----:B------:R-:W-:Y:S01]  /*46a0*/  ISETP.GT.U32.AND P0, PT, R10, R16, PT ;  /* 0x000000100a00720c */ /* 0x000fe20003f04070 */
[----:B------:R-:W-:-:S04]  /*46b0*/  IMAD.MOV R20, RZ, RZ, -R20 ;  /* 0x000000ffff147224 */ /* 0x000fc800078e0a14 */
[----:B------:R-:W-:-:S08]  /*46c0*/  IMAD R20, R0, R20, R27 ;  /* 0x0000001400147224 */ /* 0x000fd000078e021b */
[----:B------:R-:W-:Y:S01]  /*46d0*/  @!P0 IMAD.IADD R16, R16, 0x1, -R10 ;  /* 0x0000000110108824 */ /* 0x000fe200078e0a0a */
[----:B--2---:R-:W-:-:S05]  /*46e0*/  IABS R15, R12 ;  /* 0x0000000c000f7213 */ /* 0x004fca0000000000 */
[----:B------:R-:W-:-:S04]  /*46f0*/  IMAD.HI.U32 R24, R21, R15, RZ ;  /* 0x0000000f15187227 */ /* 0x000fc800078e00ff */
[----:B------:R-:W-:-:S04]  /*4700*/  IMAD.MOV R24, RZ, RZ, -R24 ;  /* 0x000000ffff187224 */ /* 0x000fc800078e0a18 */
[C---:B------:R-:W-:Y:S01]  /*4710*/  IMAD R15, R10.reuse, R24, R15 ;  /* 0x000000180a0f7224 */ /* 0x040fe200078e020f */
[----:B---3--:R-:W-:Y:S02]  /*4720*/  IABS R14, R7 ;  /* 0x00000007000e7213 */ /* 0x008fe40000000000 */
[----:B------:R-:W-:Y:S02]  /*4730*/  IABS R24, R2 ;  /* 0x0000000200187213 */ /* 0x000fe40000000000 */
[----:B------:R-:W-:Y:S01]  /*4740*/  ISETP.GT.U32.AND P1, PT, R10, R15, PT ;  /* 0x0000000f0a00720c */ /* 0x000fe20003f24070 */
[----:B------:R-:W-:-:S04]  /*4750*/  IMAD.HI.U32 R25, R21, R14, RZ ;  /* 0x0000000e15197227 */ /* 0x000fc800078e00ff */
[----:B------:R-:W-:-:S04]  /*4760*/  IMAD.MOV R25, RZ, RZ, -R25 ;  /* 0x000000ffff197224 */ /* 0x000fc800078e0a19 */
[C---:B------:R-:W-:Y:S01]  /*4770*/  IMAD R14, R10.reuse, R25, R14 ;  /* 0x000000190a0e7224 */ /* 0x040fe200078e020e */
[----:B----4-:R-:W-:Y:S01]  /*4780*/  IABS R17, R28 ;  /* 0x0000001c00117213 */ /* 0x010fe20000000000 */
[----:B------:R-:W-:Y:S02]  /*4790*/  IMAD.MOV.U32 R25, RZ, RZ, R22 ;  /* 0x000000ffff197224 */ /* 0x000fe400078e0016 */
[----:B------:R-:W-:Y:S01]  /*47a0*/  @!P1 IMAD.IADD R15, R15, 0x1, -R10 ;  /* 0x000000010f0f9824 */ /* 0x000fe200078e0a0a */
[C---:B------:R-:W-:Y:S01]  /*47b0*/  ISETP.GT.U32.AND P5, PT, R10.reuse, R14, PT ;  /* 0x0000000e0a00720c */ /* 0x040fe20003fa4070 */
[----:B------:R-:W-:Y:S01]  /*47c0*/  IMAD.MOV.U32 R23, RZ, RZ, R17 ;  /* 0x000000ffff177224 */ /* 0x000fe200078e0011 */
[----:B------:R-:W-:Y:S01]  /*47d0*/  ISETP.GT.U32.AND P1, PT, R10, R16, PT ;  /* 0x000000100a00720c */ /* 0x000fe20003f24070 */
[----:B------:R-:W-:Y:S01]  /*47e0*/  IMAD.HI.U32 R22, R3, R25, RZ ;  /* 0x0000001903167227 */ /* 0x000fe200078e00ff */
[----:B------:R-:W-:-:S03]  /*47f0*/  IABS R17, R19 ;  /* 0x0000001300117213 */ /* 0x000fc60000000000 */
[----:B------:R-:W-:-:S04]  /*4800*/  IMAD.HI.U32 R21, R21, R23, RZ ;  /* 0x0000001715157227 */ /* 0x000fc800078e00ff */
[----:B------:R-:W-:Y:S02]  /*4810*/  IMAD.MOV R21, RZ, RZ, -R21 ;  /* 0x000000ffff157224 */ /* 0x000fe400078e0a15 */
[----:B------:R-:W-:Y:S02]  /*4820*/  IMAD.MOV R22, RZ, RZ, -R22 ;  /* 0x000000ffff167224 */ /* 0x000fe400078e0a16 */
[----:B------:R-:W-:Y:S01]  /*4830*/  IMAD R23, R10, R21, R23 ;  /* 0x000000150a177224 */ /* 0x000fe200078e0217 */
[----:B------:R-:W-:Y:S01]  /*4840*/  IABS R21, R18 ;  /* 0x0000001200157213 */ /* 0x000fe20000000000 */
[----:B------:R-:W-:Y:S02]  /*4850*/  IMAD R22, R0, R22, R25 ;  /* 0x0000001600167224 */ /* 0x000fe400078e0219 */
[----:B------:R-:W-:Y:S01]  /*4860*/  IMAD.HI.U32 R25, R3, R24, RZ ;  /* 0x0000001803197227 */ /* 0x000fe200078e00ff */
[----:B------:R-:W-:-:S03]  /*4870*/  ISETP.GT.U32.AND P3, PT, R10, R23, PT ;  /* 0x000000170a00720c */ /* 0x000fc60003f64070 */
[----:B------:R-:W-:-:S04]  /*4880*/  IMAD.HI.U32 R27, R3, R21, RZ ;  /* 0x00000015031b7227 */ /* 0x000fc800078e00ff */
[----:B------:R-:W-:Y:S02]  /*4890*/  IMAD.MOV R27, RZ, RZ, -R27 ;  /* 0x000000ffff1b7224 */ /* 0x000fe400078e0a1b */
[----:B------:R-:W-:Y:S02]  /*48a0*/  IMAD.MOV R25, RZ, RZ, -R25 ;  /* 0x000000ffff197224 */ /* 0x000fe400078e0a19 */
[----:B------:R-:W-:Y:S02]  /*48b0*/  IMAD R21, R0, R27, R21 ;  /* 0x0000001b00157224 */ /* 0x000fe400078e0215 */
[----:B------:R-:W2:Y:S01]  /*48c0*/  LDL R27, [R1+0x1d88] ;  /* 0x001d8800011b7983 */ /* 0x000ea20000100800 */
[--C-:B------:R-:W-:Y:S01]  /*48d0*/  @!P5 IMAD.IADD R14, R14, 0x1, -R10.reuse ;  /* 0x000000010e0ed824 */ /* 0x100fe200078e0a0a */
[----:B------:R-:W-:Y:S01]  /*48e0*/  ISETP.GT.U32.AND P5, PT, R10, R15, PT ;  /* 0x0000000f0a00720c */ /* 0x000fe20003fa4070 */
[----:B------:R-:W-:Y:S02]  /*48f0*/  @!P3 IMAD.IADD R23, R23, 0x1, -R10 ;  /* 0x000000011717b824 */ /* 0x000fe400078e0a0a */
[----:B------:R-:W-:Y:S01]  /*4900*/  IMAD R24, R0, R25, R24 ;  /* 0x0000001900187224 */ /* 0x000fe200078e0218 */
[----:B------:R-:W-:Y:S01]  /*4910*/  IABS R25, R11 ;  /* 0x0000000b00197213 */ /* 0x000fe20000000000 */
[----:B------:R-:W-:Y:S01]  /*4920*/  @!P1 IMAD.IADD R16, R16, 0x1, -R10 ;  /* 0x0000000110109824 */ /* 0x000fe200078e0a0a */
[C---:B------:R-:W-:Y:S01]  /*4930*/  ISETP.GT.U32.AND P0, PT, R10.reuse, R14, PT ;  /* 0x0000000e0a00720c */ /* 0x040fe20003f04070 */
[----:B------:R-:W-:Y:S01]  /*4940*/  IMAD.HI.U32 R26, R3, R17, RZ ;  /* 0x00000011031a7227 */ /* 0x000fe200078e00ff */
[----:B------:R-:W-:-:S03]  /*4950*/  ISETP.GT.U32.AND P3, PT, R10, R23, PT ;  /* 0x000000170a00720c */ /* 0x000fc60003f64070 */
[----:B------:R-:W-:-:S04]  /*4960*/  IMAD.HI.U32 R29, R3, R25, RZ ;  /* 0x00000019031d7227 */ /* 0x000fc800078e00ff */
[----:B------:R-:W-:Y:S02]  /*4970*/  IMAD.MOV R29, RZ, RZ, -R29 ;  /* 0x000000ffff1d7224 */ /* 0x000fe400078e0a1d */
[--C-:B------:R-:W-:Y:S02]  /*4980*/  @!P5 IMAD.IADD R15, R15, 0x1, -R10.reuse ;  /* 0x000000010f0fd824 */ /* 0x100fe400078e0a0a */
[----:B------:R-:W-:Y:S02]  /*4990*/  IMAD R25, R0, R29, R25 ;  /* 0x0000001d00197224 */ /* 0x000fe400078e0219 */
[--C-:B------:R-:W-:Y:S01]  /*49a0*/  @!P0 IMAD.IADD R14, R14, 0x1, -R10.reuse ;  /* 0x000000010e0e8824 */ /* 0x100fe200078e0a0a */
[----:B------:R-:W3:Y:S01]  /*49b0*/  LDL.LU R29, [R1+0x590] ;  /* 0x00059000011d7983 */ /* 0x000ee20000300800 */
[----:B------:R-:W-:Y:S01]  /*49c0*/  @!P3 IMAD.IADD R23, R23, 0x1, -R10 ;  /* 0x000000011717b824 */ /* 0x000fe200078e0a0a */
[C---:B------:R-:W-:Y:S01]  /*49d0*/  ISETP.GT.U32.AND P1, PT, R0.reuse, R22, PT ;  /* 0x000000160000720c */ /* 0x040fe20003f24070 */
[----:B------:R-:W-:Y:S01]  /*49e0*/  IMAD.MOV R26, RZ, RZ, -R26 ;  /* 0x000000ffff1a7224 */ /* 0x000fe200078e0a1a */
[----:B------:R-:W4:Y:S01]  /*49f0*/  LDL.LU R10, [R1+0x58c] ;  /* 0x00058c00010a7983 */ /* 0x000f220000300800 */
[----:B------:R-:W-:-:S02]  /*4a00*/  ISETP.GT.U32.AND P5, PT, R0, R20, PT ;  /* 0x000000140000720c */ /* 0x000fc40003fa4070 */
[C---:B------:R-:W-:Y:S01]  /*4a10*/  ISETP.GT.U32.AND P3, PT, R0.reuse, R24, PT ;  /* 0x000000180000720c */ /* 0x040fe20003f64070 */
[----:B------:R-:W-:Y:S01]  /*4a20*/  IMAD R17, R0, R26, R17 ;  /* 0x0000001a00117224 */ /* 0x000fe200078e0211 */
[----:B------:R-:W-:-:S06]  /*4a30*/  IABS R26, R8 ;  /* 0x00000008001a7213 */ /* 0x000fcc0000000000 */
[--C-:B------:R-:W-:Y:S01]  /*4a40*/  @!P1 IMAD.IADD R22, R22, 0x1, -R0.reuse ;  /* 0x0000000116169824 */ /* 0x100fe200078e0a00 */
[----:B------:R-:W-:Y:S02]  /*4a50*/  ISETP.GE.AND P1, PT, R7, RZ, PT ;  /* 0x000000ff0700720c */ /* 0x000fe40003f26270 */
[--C-:B------:R-:W-:Y:S01]  /*4a60*/  @!P5 IMAD.IADD R20, R20, 0x1, -R0.reuse ;  /* 0x000000011414d824 */ /* 0x100fe200078e0a00 */
[----:B------:R-:W-:Y:S02]  /*4a70*/  ISETP.GT.U32.AND P0, PT, R0, R17, PT ;  /* 0x000000110000720c */ /* 0x000fe40003f04070 */
[----:B------:R-:W-:Y:S01]  /*4a80*/  ISETP.GE.AND P5, PT, R28, RZ, PT ;  /* 0x000000ff1c00720c */ /* 0x000fe20003fa6270 */
[----:B------:R-:W-:Y:S01]  /*4a90*/  @!P3 IMAD.IADD R24, R24, 0x1, -R0 ;  /* 0x000000011818b824 */ /* 0x000fe200078e0a00 */
[----:B------:R-:W-:-:S06]  /*4aa0*/  ISETP.GT.U32.AND P3, PT, R0, R22, PT ;  /* 0x000000160000720c */ /* 0x000fcc0003f64070 */
[----:B------:R-:W-:Y:S01]  /*4ab0*/  @!P1 IMAD.MOV R14, RZ, RZ, -R14 ;  /* 0x000000ffff0e9224 */ /* 0x000fe200078e0a0e */
[----:B------:R-:W-:Y:S02]  /*4ac0*/  ISETP.GT.U32.AND P1, PT, R0, R20, PT ;  /* 0x000000140000720c */ /* 0x000fe40003f24070 */
[--C-:B------:R-:W-:Y:S01]  /*4ad0*/  @!P0 IMAD.IADD R17, R17, 0x1, -R0.reuse ;  /* 0x0000000111118824 */ /* 0x100fe200078e0a00 */
[----:B------:R-:W-:Y:S01]  /*4ae0*/  ISETP.NE.AND P0, PT, R4, RZ, PT ;  /* 0x000000ff0400720c */ /* 0x000fe20003f05270 */
[----:B------:R-:W-:Y:S01]  /*4af0*/  @!P5 IMAD.MOV R23, RZ, RZ, -R23 ;  /* 0x000000ffff17d224 */ /* 0x000fe200078e0a17 */
[----:B------:R-:W-:Y:S01]  /*4b00*/  ISETP.GT.U32.AND P5, PT, R0, R24, PT ;  /* 0x000000180000720c */ /* 0x000fe20003fa4070 */
[----:B------:R-:W-:-:S07]  /*4b10*/  @!P3 IMAD.IADD R22, R22, 0x1, -R0 ;  /* 0x000000011616b824 */ /* 0x000fce00078e0a00 */
[----:B------:R-:W-:Y:S01]  /*4b20*/  @!P1 IMAD.IADD R20, R20, 0x1, -R0 ;  /* 0x0000000114149824 */ /* 0x000fe200078e0a00 */
[----:B------:R-:W-:-:S04]  /*4b30*/  ISETP.GE.AND P1, PT, R19, RZ, PT ;  /* 0x000000ff1300720c */ /* 0x000fc80003f26270 */
[----:B------:R-:W-:Y:S01]  /*4b40*/  @!P5 IMAD.IADD R24, R24, 0x1, -R0 ;  /* 0x000000011818d824 */ /* 0x000fe200078e0a00 */
[----:B------:R-:W-:Y:S02]  /*4b50*/  ISETP.GE.AND P5, PT, R2, RZ, PT ;  /* 0x000000ff0200720c */ /* 0x000fe40003fa6270 */
[----:B------:R-:W-:-:S13]  /*4b60*/  ISETP.GT.U32.AND P3, PT, R0, R25, PT ;  /* 0x000000190000720c */ /* 0x000fda0003f64070 */
[----:B------:R-:W-:Y:S01]  /*4b70*/  @!P3 IMAD.IADD R25, R25, 0x1, -R0 ;  /* 0x000000011919b824 */ /* 0x000fe200078e0a00 */
[----:B------:R-:W-:Y:S02]  /*4b80*/  ISETP.GE.AND P3, PT, R11, RZ, PT ;  /* 0x000000ff0b00720c */ /* 0x000fe40003f66270 */
[----:B--2---:R-:W-:Y:S01]  /*4b90*/  ISETP.GE.AND P6, PT, R27, RZ, PT ;  /* 0x000000ff1b00720c */ /* 0x004fe20003fc6270 */
[----:B------:R-:W-:-:S04]  /*4ba0*/  IMAD.HI.U32 R27, R3, R26, RZ ;  /* 0x0000001a031b7227 */ /* 0x000fc800078e00ff */
[----:B------:R-:W-:-:S08]  /*4bb0*/  IMAD.MOV R27, RZ, RZ, -R27 ;  /* 0x000000ffff1b7224 */ /* 0x000fd000078e0a1b */
[----:B------:R-:W-:Y:S01]  /*4bc0*/  @!P6 IMAD.MOV R16, RZ, RZ, -R16 ;  /* 0x000000ffff10e224 */ /* 0x000fe200078e0a10 */
[----:B------:R-:W-:Y:S01]  /*4bd0*/  ISETP.GE.AND P6, PT, R12, RZ, PT ;  /* 0x000000ff0c00720c */ /* 0x000fe20003fc6270 */
[C---:B------:R-:W-:Y:S01]  /*4be0*/  IMAD R26, R0.reuse, R27, R26 ;  /* 0x0000001b001a7224 */ /* 0x040fe200078e021a */
[----:B------:R-:W2:Y:S04]  /*4bf0*/  LDL.LU R12, [R1+0x2ed8] ;  /* 0x002ed800010c7983 */ /* 0x000ea80000300800 */
[----:B------:R-:W3:Y:S04]  /*4c00*/  LDL.LU R7, [R1+0x2ed4] ;  /* 0x002ed40001077983 */ /* 0x000ee80000300800 */
[----:B------:R-:W3:Y:S01]  /*4c10*/  LDL.LU R28, [R1+0x2ed0] ;  /* 0x002ed000011c7983 */ /* 0x000ee20000300800 */
[----:B----4-:R-:W-:Y:S01]  /*4c20*/  IMAD.MOV.U32 R27, RZ, RZ, R10 ;  /* 0x000000ffff1b7224 */ /* 0x010fe200078e000a */
[----:B------:R-:W-:Y:S01]  /*4c30*/  LOP3.LUT R10, RZ, R4, RZ, 0x33, !PT ;  /* 0x00000004ff0a7212 */ /* 0x000fe200078e33ff */
[----:B------:R-:W-:Y:S01]  /*4c40*/  @!P6 IMAD.MOV R15, RZ, RZ, -R15 ;  /* 0x000000ffff0fe224 */ /* 0x000fe200078e0a0f */
[----:B------:R-:W-:-:S02]  /*4c50*/  ISETP.GT.U32.AND P6, PT, R0, R17, PT ;  /* 0x000000110000720c */ /* 0x000fc40003fc4070 */
[C---:B------:R-:W-:Y:S02]  /*4c60*/  SEL R16, R10.reuse, R16, !P0 ;  /* 0x000000100a107207 */ /* 0x040fe40004000000 */
[C---:B------:R-:W-:Y:S02]  /*4c70*/  SEL R15, R10.reuse, R15, !P0 ;  /* 0x0000000f0a0f7207 */ /* 0x040fe40004000000 */
[C---:B------:R-:W-:Y:S01]  /*4c80*/  SEL R14, R10.reuse, R14, !P0 ;  /* 0x0000000e0a0e7207 */ /* 0x040fe20004000000 */
[----:B------:R0:W-:Y:S01]  /*4c90*/  STL [R1+0x5f8], R16 ;  /* 0x0005f81001007387 */ /* 0x0001e20000100800 */
[----:B------:R-:W-:Y:S02]  /*4ca0*/  IABS R4, R9 ;  /* 0x0000000900047213 */ /* 0x000fe40000000000 */
[----:B------:R-:W-:Y:S01]  /*4cb0*/  SEL R10, R10, R23, !P0 ;  /* 0x000000170a0a7207 */ /* 0x000fe20004000000 */
[----:B------:R-:W-:Y:S01]  /*4cc0*/  IMAD.MOV.U32 R23, RZ, RZ, R22 ;  /* 0x000000ffff177224 */ /* 0x000fe200078e0016 */
[----:B------:R-:W-:Y:S01]  /*4cd0*/  ISETP.GT.U32.AND P0, PT, R0, R21, PT ;  /* 0x000000150000720c */ /* 0x000fe20003f04070 */
[----:B0-----:R-:W4:Y:S04]  /*4ce0*/  LDL.LU R16, [R1+0x530] ;  /* 0x0005300001107983 */ /* 0x001f280000300800 */
[----:B------:R0:W-:Y:S01]  /*4cf0*/  STL [R1+0x5f4], R15 ;  /* 0x0005f40f01007387 */ /* 0x0001e20000100800 */
[----:B------:R-:W-:-:S03]  /*4d00*/  @!P4 IMAD.MOV R23, RZ, RZ, -R23 ;  /* 0x000000ffff17c224 */ /* 0x000fc600078e0a17 */
[----:B------:R1:W-:Y:S01]  /*4d10*/  STL [R1+0x5f0], R14 ;  /* 0x0005f00e01007387 */ /* 0x0003e20000100800 */
[----:B0-----:R-:W-:Y:S02]  /*4d20*/  IMAD.MOV.U32 R15, RZ, RZ, R20 ;  /* 0x000000ffff0f7224 */ /* 0x001fe400078e0014 */
[----:B-1----:R-:W-:Y:S01]  /*4d30*/  IMAD.HI.U32 R14, R3, R4, RZ ;  /* 0x00000004030e7227 */ /* 0x002fe200078e00ff */
[----:B------:R0:W-:Y:S03]  /*4d40*/  STL [R1+0x5ec], R10 ;  /* 0x0005ec0a01007387 */ /* 0x0001e60000100800 */
[----:B------:R-:W-:Y:S02]  /*4d50*/  @!P2 IMAD.MOV R15, RZ, RZ, -R15 ;  /* 0x000000ffff0fa224 */ /* 0x000fe400078e0a0f */
[----:B------:R-:W-:Y:S02]  /*4d60*/  @!P6 IMAD.IADD R17, R17, 0x1, -R0 ;  /* 0x000000011111e824 */ /* 0x000fe400078e0a00 */
[----:B------:R-:W-:Y:S01]  /*4d70*/  IMAD.MOV R14, RZ, RZ, -R14 ;  /* 0x000000ffff0e7224 */ /* 0x000fe200078e0a0e */
[----:B------:R-:W-:Y:S01]  /*4d80*/  STL [R1+0x4a8], R23 ;  /* 0x0004a81701007387 */ /* 0x000fe20000100800 */
[----:B------:R-:W-:-:S02]  /*4d90*/  @!P0 IMAD.IADD R21, R21, 0x1, -R0 ;  /* 0x0000000115158824 */ /* 0x000fc400078e0a00 */
[----:B------:R-:W-:Y:S01]  /*4da0*/  IMAD R4, R0, R14, R4 ;  /* 0x0000000e00047224 */ /* 0x000fe200078e0204 */
[----:B------:R1:W-:Y:S01]  /*4db0*/  STL [R1+0x4a4], R15 ;  /* 0x0004a40f01007387 */ /* 0x0003e20000100800 */
[----:B------:R-:W-:Y:S01]  /*4dc0*/  IMAD.MOV.U32 R14, RZ, RZ, R24 ;  /* 0x000000ffff0e7224 */ /* 0x000fe200078e0018 */
[----:B0-----:R-:W-:-:S03]  /*4dd0*/  IABS R10, R13 ;  /* 0x0000000d000a7213 */ /* 0x001fc60000000000 */
[----:B------:R-:W-:Y:S02]  /*4de0*/  @!P5 IMAD.MOV R14, RZ, RZ, -R14 ;  /* 0x000000ffff0ed224 */ /* 0x000fe400078e0a0e */
[----:B-1----:R-:W-:Y:S01]  /*4df0*/  IMAD.MOV.U32 R15, RZ, RZ, R17 ;  /* 0x000000ffff0f7224 */ /* 0x002fe200078e0011 */
[----:B------:R-:W-:-:S03]  /*4e00*/  ISETP.GT.U32.AND P6, PT, R0, R26, PT ;  /* 0x0000001a0000720c */ /* 0x000fc60003fc4070 */
[----:B------:R-:W-:Y:S01]  /*4e10*/  @!P1 IMAD.MOV R15, RZ, RZ, -R15 ;  /* 0x000000ffff0f9224 */ /* 0x000fe200078e0a0f */
[----:B------:R-:W-:Y:S01]  /*4e20*/  ISETP.GT.U32.AND P4, PT, R0, R21, PT ;  /* 0x000000150000720c */ /* 0x000fe20003f84070 */
[----:B------:R-:W-:-:S03]  /*4e30*/  IMAD.HI.U32 R2, R3, R10, RZ ;  /* 0x0000000a03027227 */ /* 0x000fc600078e00ff */
[----:B------:R0:W-:Y:S01]  /*4e40*/  STL [R1+0x4a0], R15 ;  /* 0x0004a00f01007387 */ /* 0x0001e20000100800 */
[----:B------:R-:W-:-:S03]  /*4e50*/  IMAD.MOV R2, RZ, RZ, -R2 ;  /* 0x000000ffff027224 */ /* 0x000fc600078e0a02 */
[----:B------:R1:W-:Y:S04]  /*4e60*/  STL [R1+0x49c], R14 ;  /* 0x00049c0e01007387 */ /* 0x0003e80000100800 */
[----:B------:R-:W4:Y:S01]  /*4e70*/  LDL.LU R19, [R1+0x24] ;  /* 0x0000240001137983 */ /* 0x000f220000300800 */
[C---:B------:R-:W-:Y:S01]  /*4e80*/  IMAD R2, R0.reuse, R2, R10 ;  /* 0x0000000200027224 */ /* 0x040fe200078e020a */
[----:B------:R-:W-:Y:S01]  /*4e90*/  ISETP.GT.U32.AND P1, PT, R0, R4, PT ;  /* 0x000000040000720c */ /* 0x000fe20003f24070 */
[--C-:B------:R-:W-:Y:S01]  /*4ea0*/  @!P6 IMAD.IADD R26, R26, 0x1, -R0.reuse ;  /* 0x000000011a1ae824 */ /* 0x100fe200078e0a00 */
[C---:B------:R-:W-:Y:S01]  /*4eb0*/  ISETP.GT.U32.AND P2, PT, R0.reuse, R25, PT ;  /* 0x000000190000720c */ /* 0x040fe20003f44070 */
[----:B------:R-:W-:Y:S01]  /*4ec0*/  @!P4 IMAD.IADD R21, R21, 0x1, -R0 ;  /* 0x000000011515c824 */ /* 0x000fe200078e0a00 */
[C---:B------:R-:W-:Y:S01]  /*4ed0*/  ISETP.GT.U32.AND P4, PT, R0.reuse, R2, PT ;  /* 0x000000020000720c */ /* 0x040fe20003f84070 */
[----:B0-----:R-:W4:Y:S01]  /*4ee0*/  LDL.LU R15, [R1+0x28] ;  /* 0x00002800010f7983 */ /* 0x001f220000300800 */
[----:B------:R-:W-:-:S02]  /*4ef0*/  ISETP.GT.U32.AND P6, PT, R0, R26, PT ;  /* 0x0000001a0000720c */ /* 0x000fc40003fc4070 */
[----:B------:R-:W-:Y:S01]  /*4f00*/  ISETP.GE.AND P0, PT, R18, RZ, PT ;  /* 0x000000ff1200720c */ /* 0x000fe20003f06270 */
[----:B------:R-:W4:Y:S01]  /*4f10*/  LDL.LU R23, [R1] ;  /* 0x0000000001177983 */ /* 0x000f220000300800 */
[----:B------:R-:W-:-:S03]  /*4f20*/  ISETP.GE.AND P5, PT, R8, RZ, PT ;  /* 0x000000ff0800720c */ /* 0x000fc60003fa6270 */
[----:B------:R-:W-:-:S04]  /*4f30*/  @!P1 IMAD.IADD R4, R4, 0x1, -R0 ;  /* 0x0000000104049824 */ /* 0x000fc800078e0a00 */
[--C-:B------:R-:W-:Y:S01]  /*4f40*/  @!P4 IMAD.IADD R2, R2, 0x1, -R0.reuse ;  /* 0x000000010202c824 */ /* 0x100fe200078e0a00 */
[----:B------:R-:W-:Y:S01]  /*4f50*/  ISETP.GT.U32.AND P4, PT, R0, R4, PT ;  /* 0x000000040000720c */ /* 0x000fe20003f84070 */
[--C-:B------:R-:W-:Y:S02]  /*4f60*/  @!P2 IMAD.IADD R25, R25, 0x1, -R0.reuse ;  /* 0x000000011919a824 */ /* 0x100fe400078e0a00 */
[----:B------:R-:W-:Y:S01]  /*4f70*/  @!P6 IMAD.IADD R26, R26, 0x1, -R0 ;  /* 0x000000011a1ae824 */ /* 0x000fe200078e0a00 */
[----:B------:R-:W-:Y:S01]  /*4f80*/  ISETP.GE.AND P6, PT, R13, RZ, PT ;  /* 0x000000ff0d00720c */ /* 0x000fe20003fc6270 */
[----:B------:R-:W-:Y:S02]  /*4f90*/  IMAD.MOV.U32 R10, RZ, RZ, R21 ;  /* 0x000000ffff0a7224 */ /* 0x000fe400078e0015 */
[----:B-1----:R-:W-:Y:S01]  /*4fa0*/  IMAD.MOV.U32 R14, RZ, RZ, R25 ;  /* 0x000000ffff0e7224 */ /* 0x002fe200078e0019 */
[----:B------:R-:W4:Y:S01]  /*4fb0*/  LDL.LU R21, [R1+0x4] ;  /* 0x0000040001157983 */ /* 0x000f220000300800 */
[----:B------:R-:W-:Y:S01]  /*4fc0*/  IMAD.MOV.U32 R13, RZ, RZ, R26 ;  /* 0x000000ffff0d7224 */ /* 0x000fe200078e001a */
[----:B------:R-:W-:Y:S01]  /*4fd0*/  ISETP.GE.AND P2, PT, R9, RZ, PT ;  /* 0x000000ff0900720c */ /* 0x000fe20003f46270 */
[----:B------:R-:W-:Y:S01]  /*4fe0*/  @!P0 IMAD.MOV R10, RZ, RZ, -R10 ;  /* 0x000000ffff0a8224 */ /* 0x000fe200078e0a0a */
[----:B------:R-:W4:Y:S01]  /*4ff0*/  LDL.LU R20, [R1+0x8] ;  /* 0x0000080001147983 */ /* 0x000f220000300800 */
[----:B------:R-:W-:-:S02]  /*5000*/  @!P3 IMAD.MOV R14, RZ, RZ, -R14 ;  /* 0x000000ffff0eb224 */ /* 0x000fc400078e0a0e */
[----:B------:R-:W-:Y:S01]  /*5010*/  @!P5 IMAD.MOV R13, RZ, RZ, -R13 ;  /* 0x000000ffff0dd224 */ /* 0x000fe200078e0a0d */
[----:B------:R-:W-:Y:S01]  /*5020*/  STL [R1+0x490], R10 ;  /* 0x0004900a01007387 */ /* 0x000fe20000100800 */
[----:B------:R-:W-:-:S03]  /*5030*/  @!P4 IMAD.IADD R4, R4, 0x1, -R0 ;  /* 0x000000010404c824 */ /* 0x000fc600078e0a00 */
[----:B------:R-:W-:Y:S04]  /*5040*/  STL [R1+0x488], R14 ;  /* 0x0004880e01007387 */ /* 0x000fe80000100800 */
[----:B------:R0:W-:Y:S04]  /*5050*/  STL [R1+0x484], R13 ;  /* 0x0004840d01007387 */ /* 0x0001e80000100800 */
[----:B------:R-:W4:Y:S01]  /*5060*/  LDL.LU R24, [R1+0xc] ;  /* 0x00000c0001187983 */ /* 0x000f220000300800 */
[----:B0-----:R-:W-:-:S04]  /*5070*/  IMAD.MOV.U32 R13, RZ, RZ, R4 ;  /* 0x000000ffff0d7224 */ /* 0x001fc800078e0004 */
[----:B------:R-:W-:-:S05]  /*5080*/  @!P2 IMAD.MOV R13, RZ, RZ, -R13 ;  /* 0x000000ffff0da224 */ /* 0x000fca00078e0a0d */
[----:B------:R0:W-:Y:S04]  /*5090*/  STL [R1+0x47c], R13 ;  /* 0x00047c0d01007387 */ /* 0x0001e80000100800 */
[----:B------:R-:W4:Y:S01]  /*50a0*/  LDL.LU R22, [R1+0x10] ;  /* 0x0000100001167983 */ /* 0x000f220000300800 */
[----:B------:R-:W-:Y:S02]  /*50b0*/  IABS R11, R6 ;  /* 0x00000006000b7213 */ /* 0x000fe40000000000 */
[----:B------:R-:W-:Y:S01]  /*50c0*/  ISETP.GT.U32.AND P0, PT, R0, R2, PT ;  /* 0x000000020000720c */ /* 0x000fe20003f04070 */
[----:B------:R-:W4:Y:S02]  /*50d0*/  LDL.LU R17, [R1+0x14] ;  /* 0x0000140001117983 */ /* 0x000f240000300800 */
[----:B------:R-:W-:-:S04]  /*50e0*/  IMAD.HI.U32 R8, R3, R11, RZ ;  /* 0x0000000b03087227 */ /* 0x000fc800078e00ff */
[----:B------:R-:W-:-:S04]  /*50f0*/  IMAD.MOV R8, RZ, RZ, -R8 ;  /* 0x000000ffff087224 */ /* 0x000fc800078e0a08 */
[----:B------:R-:W-:-:S05]  /*5100*/  IMAD R11, R0, R8, R11 ;  /* 0x00000008000b7224 */ /* 0x000fca00078e020b */
[----:B------:R-:W-:Y:S02]  /*5110*/  ISETP.GT.U32.AND P3, PT, R0, R11, PT ;  /* 0x0000000b0000720c */ /* 0x000fe40003f64070 */
[----:B------:R-:W-:Y:S01]  /*5120*/  ISETP.GE.AND P1, PT, R6, RZ, PT ;  /* 0x000000ff0600720c */ /* 0x000fe20003f26270 */
[----:B------:R-:W-:-:S10]  /*5130*/  @!P0 IMAD.IADD R2, R2, 0x1, -R0 ;  /* 0x0000000102028824 */ /* 0x000fd400078e0a00 */
[----:B------:R-:W-:-:S05]  /*5140*/  @!P3 IMAD.IADD R11, R11, 0x1, -R0 ;  /* 0x000000010b0bb824 */ /* 0x000fca00078e0a00 */
[----:B------:R-:W-:Y:S01]  /*5150*/  ISETP.GT.U32.AND P2, PT, R0, R11, PT ;  /* 0x0000000b0000720c */ /* 0x000fe20003f44070 */
[----:B------:R-:W-:-:S04]  /*5160*/  IMAD.MOV.U32 R14, RZ, RZ, R2 ;  /* 0x000000ffff0e7224 */ /* 0x000fc800078e0002 */
[----:B------:R-:W-:-:S08]  /*5170*/  @!P6 IMAD.MOV R14, RZ, RZ, -R14 ;  /* 0x000000ffff0ee224 */ /* 0x000fd000078e0a0e */
[----:B------:R-:W-:Y:S01]  /*5180*/  @!P2 IMAD.IADD R11, R11, 0x1, -R0 ;  /* 0x000000010b0ba824 */ /* 0x000fe200078e0a00 */
[----:B------:R1:W-:Y:S04]  /*5190*/  STL [R1+0x474], R14 ;  /* 0x0004740e01007387 */ /* 0x0003e80000100800 */
[----:B------:R-:W4:Y:S01]  /*51a0*/  LDL.LU R18, [R1+0x18] ;  /* 0x0000180001127983 */ /* 0x000f220000300800 */
[----:B--2---:R-:W-:Y:S02]  /*51b0*/  IABS R9, R12 ;  /* 0x0000000c00097213 */ /* 0x004fe40000000000 */
[----:B---3--:R-:W-:-:S03]  /*51c0*/  IABS R6, R7 ;  /* 0x0000000700067213 */ /* 0x008fc60000000000 */
[----:B------:R-:W-:-:S04]  /*51d0*/  IMAD.HI.U32 R8, R3, R9, RZ ;  /* 0x0000000903087227 */ /* 0x000fc800078e00ff */
[----:B------:R-:W-:-:S04]  /*51e0*/  IMAD.HI.U32 R10, R3, R6, RZ ;  /* 0x00000006030a7227 */ /* 0x000fc800078e00ff */
[----:B------:R-:W-:Y:S02]  /*51f0*/  IMAD.MOV R8, RZ, RZ, -R8 ;  /* 0x000000ffff087224 */ /* 0x000fe400078e0a08 */
[----:B------:R-:W-:Y:S02]  /*5200*/  IMAD.MOV R10, RZ, RZ, -R10 ;  /* 0x000000ffff0a7224 */ /* 0x000fe400078e0a0a */
[----:B------:R-:W-:Y:S01]  /*5210*/  IMAD R9, R0, R8, R9 ;  /* 0x0000000800097224 */ /* 0x000fe200078e0209 */
[----:B------:R-:W-:Y:S01]  /*5220*/  ISETP.GE.AND P5, PT, R12, RZ, PT ;  /* 0x000000ff0c00720c */ /* 0x000fe20003fa6270 */
[----:B------:R-:W-:-:S03]  /*5230*/  IMAD R6, R0, R10, R6 ;  /* 0x0000000a00067224 */ /* 0x000fc600078e0206 */
[C---:B------:R-:W-:Y:S02]  /*5240*/  ISETP.GT.U32.AND P6, PT, R0.reuse, R9, PT ;  /* 0x000000090000720c */ /* 0x040fe40003fc4070 */
[----:B------:R-:W-:Y:S02]  /*5250*/  ISETP.GT.U32.AND P2, PT, R0, R6, PT ;  /* 0x000000060000720c */ /* 0x000fe40003f44070 */
[----:B------:R-:W-:-:S09]  /*5260*/  ISETP.GE.AND P4, PT, R7, RZ, PT ;  /* 0x000000ff0700720c */ /* 0x000fd20003f86270 */
[--C-:B------:R-:W-:Y:S02]  /*5270*/  @!P6 IMAD.IADD R9, R9, 0x1, -R0.reuse ;  /* 0x000000010909e824 */ /* 0x100fe400078e0a00 */
[----:B------:R-:W-:-:S03]  /*5280*/  @!P2 IMAD.IADD R6, R6, 0x1, -R0 ;  /* 0x000000010606a824 */ /* 0x000fc600078e0a00 */
[----:B------:R-:W-:-:S13]  /*5290*/  ISETP.GT.U32.AND P2, PT, R0, R9, PT ;  /* 0x000000090000720c */ /* 0x000fda0003f44070 */
[----:B------:R-:W-:Y:S01]  /*52a0*/  @!P2 IMAD.IADD R9, R9, 0x1, -R0 ;  /* 0x000000010909a824 */ /* 0x000fe200078e0a00 */
[----:B----4-:R-:W-:-:S05]  /*52b0*/  IABS R12, R19 ;  /* 0x00000013000c7213 */ /* 0x010fca0000000000 */
[----:B------:R-:W-:-:S04]  /*52c0*/  IMAD.HI.U32 R2, R3, R12, RZ ;  /* 0x0000000c03027227 */ /* 0x000fc800078e00ff */
[----:B------:R-:W-:-:S04]  /*52d0*/  IMAD.MOV R2, RZ, RZ, -R2 ;  /* 0x000000ffff027224 */ /* 0x000fc800078e0a02 */
[----:B------:R-:W-:Y:S01]  /*52e0*/  IMAD R2, R0, R2, R12 ;  /* 0x0000000200027224 */ /* 0x000fe200078e020c */
[----:B------:R-:W-:-:S04]  /*52f0*/  IABS R8, R15 ;  /* 0x0000000f00087213 */ /* 0x000fc80000000000 */
[----:B------:R-:W-:Y:S01]  /*5300*/  ISETP.GT.U32.AND P6, PT, R0, R2, PT ;  /* 0x000000020000720c */ /* 0x000fe20003fc4070 */
[----:B0-----:R-:W-:Y:S01]  /*5310*/  IMAD.HI.U32 R13, R3, R8, RZ ;  /* 0x00000008030d7227 */ /* 0x001fe200078e00ff */
[----:B------:R-:W-:Y:S02]  /*5320*/  IABS R7, R23 ;  /* 0x0000001700077213 */ /* 0x000fe40000000000 */
[----:B------:R-:W-:Y:S01]  /*5330*/  ISETP.GE.AND P3, PT, R15, RZ, PT ;  /* 0x000000ff0f00720c */ /* 0x000fe20003f66270 */
[----:B------:R-:W-:Y:S01]  /*5340*/  IMAD.MOV R13, RZ, RZ, -R13 ;  /* 0x000000ffff0d7224 */ /* 0x000fe200078e0a0d */
[----:B------:R-:W-:Y:S01]  /*5350*/  ISETP.GE.AND P0, PT, R19, RZ, PT ;  /* 0x000000ff1300720c */ /* 0x000fe20003f06270 */
[----:B-1----:R-:W-:Y:S01]  /*5360*/  IMAD.HI.U32 R14, R3, R7, RZ ;  /* 0x00000007030e7227 */ /* 0x002fe200078e00ff */
[----:B------:R-:W2:Y:S03]  /*5370*/  LDL.LU R19, [R1+0x1c] ;  /* 0x00001c0001137983 */ /* 0x000ea60000300800 */
[----:B------:R-:W-:-:S02]  /*5380*/  IMAD.MOV.U32 R15, RZ, RZ, R11 ;  /* 0x000000ffff0f7224 */ /* 0x000fc400078e000b */
[----:B------:R-:W-:Y:S01]  /*5390*/  @!P6 IMAD.IADD R2, R2, 0x1, -R0 ;  /* 0x000000010202e824 */ /* 0x000fe200078e0a00 */
[----:B------:R-:W-:Y:S01]  /*53a0*/  IABS R10, R20 ;  /* 0x00000014000a7213 */ /* 0x000fe20000000000 */
[C---:B------:R-:W-:Y:S02]  /*53b0*/  IMAD R8, R0.reuse, R13, R8 ;  /* 0x0000000d00087224 */ /* 0x040fe400078e0208 */
[----:B------:R-:W-:Y:S02]  /*53c0*/  IMAD.MOV R14, RZ, RZ, -R14 ;  /* 0x000000ffff0e7224 */ /* 0x000fe400078e0a0e */
[----:B------:R-:W-:Y:S01]  /*53d0*/  @!P1 IMAD.MOV R15, RZ, RZ, -R15 ;  /* 0x000000ffff0f9224 */ /* 0x000fe200078e0a0f */
[C---:B------:R-:W-:Y:S01]  /*53e0*/  ISETP.GT.U32.AND P1, PT, R0.reuse, R6, PT ;  /* 0x000000060000720c */ /* 0x040fe20003f24070 */
[C---:B------:R-:W-:Y:S01]  /*53f0*/  IMAD R7, R0.reuse, R14, R7 ;  /* 0x0000000e00077224 */ /* 0x040fe200078e0207 */
[C---:B------:R-:W-:Y:S01]  /*5400*/  ISETP.GT.U32.AND P6, PT, R0.reuse, R2, PT ;  /* 0x000000020000720c */ /* 0x040fe20003fc4070 */
[----:B------:R-:W-:Y:S01]  /*5410*/  IMAD.MOV.U32 R25, RZ, RZ, R9 ;  /* 0x000000ffff197224 */ /* 0x000fe200078e0009 */
[----:B------:R-:W-:Y:S01]  /*5420*/  ISETP.GT.U32.AND P2, PT, R0, R8, PT ;  /* 0x000000080000720c */ /* 0x000fe20003f44070 */
[----:B------:R-:W-:-:S04]  /*5430*/  IMAD.HI.U32 R12, R3, R10, RZ ;  /* 0x0000000a030c7227 */ /* 0x000fc800078e00ff */
[----:B------:R-:W-:Y:S01]  /*5440*/  @!P5 IMAD.MOV R25, RZ, RZ, -R25 ;  /* 0x000000ffff19d224 */ /* 0x000fe200078e0a19 */
[----:B------:R-:W-:Y:S01]  /*5450*/  ISETP.GT.U32.AND P5, PT, R0, R7, PT ;  /* 0x000000070000720c */ /* 0x000fe20003fa4070 */
[----:B------:R-:W-:Y:S01]  /*5460*/  IMAD.MOV R12, RZ, RZ, -R12 ;  /* 0x000000ffff0c7224 */ /* 0x000fe200078e0a0c */
[----:B------:R-:W-:Y:S01]  /*5470*/  IABS R4, R21 ;  /* 0x0000001500047213 */ /* 0x000fe20000000000 */
[----:B------:R-:W-:Y:S02]  /*5480*/  @!P1 IMAD.IADD R6, R6, 0x1, -R0 ;  /* 0x0000000106069824 */ /* 0x000fe400078e0a00 */
[----:B------:R-:W-:Y:S02]  /*5490*/  IMAD R10, R0, R12, R10 ;  /* 0x0000000c000a7224 */ /* 0x000fe400078e020a */
[----:B------:R-:W-:Y:S02]  /*54a0*/  @!P6 IMAD.IADD R2, R2, 0x1, -R0 ;  /* 0x000000010202e824 */ /* 0x000fe400078e0a00 */
[----:B------:R-:W-:Y:S01]  /*54b0*/  IMAD.HI.U32 R13, R3, R4, RZ ;  /* 0x00000004030d7227 */ /* 0x000fe200078e00ff */
[----:B------:R-:W-:-:S03]  /*54c0*/  ISETP.GT.U32.AND P6, PT, R0, R10, PT ;  /* 0x0000000a0000720c */ /* 0x000fc60003fc4070 */
[----:B------:R-:W-:Y:S02]  /*54d0*/  @!P2 IMAD.IADD R8, R8, 0x1, -R0 ;  /* 0x000000010808a824 */ /* 0x000fe400078e0a00 */
[----:B------:R-:W-:Y:S01]  /*54e0*/  @!P4 IMAD.MOV R6, RZ, RZ, -R6 ;  /* 0x000000ffff06c224 */ /* 0x000fe200078e0a06 */
[----:B------:R0:W-:Y:S01]  /*54f0*/  STL [R1+0x468], R15 ;  /* 0x0004680f01007387 */ /* 0x0001e20000100800 */
[----:B------:R-:W-:Y:S01]  /*5500*/  IABS R12, R22 ;  /* 0x00000016000c7213 */ /* 0x000fe20000000000 */
[----:B------:R-:W-:Y:S02]  /*5510*/  IMAD.MOV R13, RZ, RZ, -R13 ;  /* 0x000000ffff0d7224 */ /* 0x000fe400078e0a0d */
[----:B------:R-:W-:Y:S01]  /*5520*/  STL [R1+0x28], R25 ;  /* 0x0000281901007387 */ /* 0x000fe20000100800 */
[----:B------:R-:W-:Y:S01]  /*5530*/  @!P5 IMAD.IADD R7, R7, 0x1, -R0 ;  /* 0x000000010707d824 */ /* 0x000fe200078e0a00 */
[----:B------:R-:W-:Y:S02]  /*5540*/  ISETP.GE.AND P2, PT, R23, RZ, PT ;  /* 0x000000ff1700720c */ /* 0x000fe40003f46270 */
[----:B------:R-:W-:Y:S01]  /*5550*/  ISETP.GT.U32.AND P5, PT, R0, R8, PT ;  /* 0x000000080000720c */ /* 0x000fe20003fa4070 */
[----:B------:R1:W-:Y:S01]  /*5560*/  STL [R1+0x24], R6 ;  /* 0x0000240601007387 */ /* 0x0003e20000100800 */
[----:B0-----:R-:W-:-:S03]  /*5570*/  IMAD.HI.U32 R15, R3, R12, RZ ;  /* 0x0000000c030f7227 */ /* 0x001fc600078e00ff */
[----:B------:R-:W3:Y:S01]  /*5580*/  LDL.LU R23, [R1+0x20] ;  /* 0x0000200001177983 */ /* 0x000ee20000300800 */
[----:B------:R-:W-:Y:S01]  /*5590*/  IMAD R4, R0, R13, R4 ;  /* 0x0000000d00047224 */ /* 0x000fe200078e0204 */
[----:B------:R-:W-:Y:S01]  /*55a0*/  IABS R13, R24 ;  /* 0x00000018000d7213 */ /* 0x000fe20000000000 */
[----:B------:R-:W-:Y:S02]  /*55b0*/  IMAD.MOV R15, RZ, RZ, -R15 ;  /* 0x000000ffff0f7224 */ /* 0x000fe400078e0a0f */
[----:B------:R-:W-:Y:S02]  /*55c0*/  @!P6 IMAD.IADD R10, R10, 0x1, -R0 ;  /* 0x000000010a0ae824 */ /* 0x000fe400078e0a00 */
[----:B------:R-:W-:-:S04]  /*55d0*/  IMAD.HI.U32 R9, R3, R13, RZ ;  /* 0x0000000d03097227 */ /* 0x000fc800078e00ff */
[C---:B------:R-:W-:Y:S01]  /*55e0*/  IMAD R12, R0.reuse, R15, R12 ;  /* 0x0000000f000c7224 */ /* 0x040fe200078e020c */
[----:B------:R-:W-:Y:S01]  /*55f0*/  ISETP.GT.U32.AND P4, PT, R0, R10, PT ;  /* 0x0000000a0000720c */ /* 0x000fe20003f84070 */
[----:B------:R-:W-:Y:S02]  /*5600*/  IMAD.MOV R9, RZ, RZ, -R9 ;  /* 0x000000ffff097224 */ /* 0x000fe400078e0a09 */
[----:B------:R-:W-:Y:S01]  /*5610*/  @!P5 IMAD.IADD R8, R8, 0x1, -R0 ;  /* 0x000000010808d824 */ /* 0x000fe200078e0a00 */
[C---:B------:R-:W-:Y:S01]  /*5620*/  ISETP.GT.U32.AND P5, PT, R0.reuse, R12, PT ;  /* 0x0000000c0000720c */ /* 0x040fe20003fa4070 */
[----:B------:R-:W-:Y:S02]  /*5630*/  IMAD R9, R0, R9, R13 ;  /* 0x0000000900097224 */ /* 0x000fe400078e020d */
[----:B------:R-:W-:-:S04]  /*5640*/  IMAD.MOV.U32 R13, RZ, RZ, R2 ;  /* 0x000000ffff0d7224 */ /* 0x000fc800078e0002 */
[----:B------:R-:W-:Y:S02]  /*5650*/  @!P0 IMAD.MOV R13, RZ, RZ, -R13 ;  /* 0x000000ffff0d8224 */ /* 0x000fe400078e0a0d */
[--C-:B------:R-:W-:Y:S01]  /*5660*/  @!P4 IMAD.IADD R10, R10, 0x1, -R0.reuse ;  /* 0x000000010a0ac824 */ /* 0x100fe200078e0a00 */
[----:B------:R-:W-:Y:S02]  /*5670*/  ISETP.GE.AND P4, PT, R20, RZ, PT ;  /* 0x000000ff1400720c */ /* 0x000fe40003f86270 */
[----:B------:R-:W-:Y:S01]  /*5680*/  STL [R1+0x464], R13 ;  /* 0x0004640d01007387 */ /* 0x000fe20000100800 */
[----:B------:R-:W-:Y:S01]  /*5690*/  @!P5 IMAD.IADD R12, R12, 0x1, -R0 ;  /* 0x000000010c0cd824 */ /* 0x000fe200078e0a00 */
[----:B------:R-:W-:Y:S02]  /*56a0*/  ISETP.GE.AND P5, PT, R22, RZ, PT ;  /* 0x000000ff1600720c */ /* 0x000fe40003fa6270 */
[----:B------:R-:W4:Y:S04]  /*56b0*/  LDL.LU R20, [R1+0x2c] ;  /* 0x00002c0001147983 */ /* 0x000f280000300800 */
[----:B------:R-:W4:Y:S01]  /*56c0*/  LDL.LU R22, [R1+0x30] ;  /* 0x0000300001167983 */ /* 0x000f220000300800 */
[----:B------:R-:W-:-:S02]  /*56d0*/  ISETP.GT.U32.AND P1, PT, R0, R4, PT ;  /* 0x000000040000720c */ /* 0x000fc40003f24070 */
[----:B------:R-:W-:-:S11]  /*56e0*/  IABS R11, R17 ;  /* 0x00000011000b7213 */ /* 0x000fd60000000000 */
[----:B------:R-:W-:Y:S01]  /*56f0*/  @!P1 IMAD.IADD R4, R4, 0x1, -R0 ;  /* 0x0000000104049824 */ /* 0x000fe200078e0a00 */
[----:B------:R-:W-:Y:S01]  /*5700*/  ISETP.GT.U32.AND P1, PT, R0, R7, PT ;  /* 0x000000070000720c */ /* 0x000fe20003f24070 */
[----:B------:R-:W-:-:S03]  /*5710*/  IMAD.HI.U32 R14, R3, R11, RZ ;  /* 0x0000000b030e7227 */ /* 0x000fc600078e00ff */
[C---:B------:R-:W-:Y:S01]  /*5720*/  ISETP.GT.U32.AND P6, PT, R0.reuse, R4, PT ;  /* 0x000000040000720c */ /* 0x040fe20003fc4070 */
[----:B------:R-:W-:Y:S01]  /*5730*/  IMAD.MOV R14, RZ, RZ, -R14 ;  /* 0x000000ffff0e7224 */ /* 0x000fe200078e0a0e */
[C---:B------:R-:W-:Y:S01]  /*5740*/  ISETP.GT.U32.AND P0, PT, R0.reuse, R9, PT ;  /* 0x000000090000720c */ /* 0x040fe20003f04070 */
[----:B------:R-:W-:Y:S02]  /*5750*/  @!P3 IMAD.MOV R8, RZ, RZ, -R8 ;  /* 0x000000ffff08b224 */ /* 0x000fe400078e0a08 */
[----:B------:R-:W-:-:S04]  /*5760*/  IMAD R11, R0, R14, R11 ;  /* 0x0000000e000b7224 */ /* 0x000fc800078e020b */
[----:B------:R-:W-:Y:S01]  /*5770*/  @!P1 IMAD.IADD R7, R7, 0x1, -R0 ;  /* 0x0000000107079824 */ /* 0x000fe200078e0a00 */
[----:B------:R-:W-:-:S03]  /*5780*/  ISETP.GE.AND P1, PT, R21, RZ, PT ;  /* 0x000000ff1500720c */ /* 0x000fc60003f26270 */
[----:B------:R-:W-:Y:S01]  /*5790*/  @!P2 IMAD.MOV R7, RZ, RZ, -R7 ;  /* 0x000000ffff07a224 */ /* 0x000fe200078e0a07 */
[----:B------:R-:W-:Y:S01]  /*57a0*/  ISETP.GT.U32.AND P2, PT, R0, R12, PT ;  /* 0x0000000c0000720c */ /* 0x000fe20003f44070 */
[----:B------:R-:W-:Y:S01]  /*57b0*/  @!P6 IMAD.IADD R4, R4, 0x1, -R0 ;  /* 0x000000010404e824 */ /* 0x000fe200078e0a00 */
[----:B------:R-:W-:Y:S01]  /*57c0*/  ISETP.GT.U32.AND P6, PT, R0, R11, PT ;  /* 0x0000000b0000720c */ /* 0x000fe20003fc4070 */
[----:B------:R0:W-:Y:S01]  /*57d0*/  STL [R1+0x460], R8 ;  /* 0x0004600801007387 */ /* 0x0001e20000100800 */
[----:B-1----:R-:W-:-:S03]  /*57e0*/  IABS R6, R18 ;  /* 0x0000001200067213 */ /* 0x002fc60000000000 */
[----:B------:R1:W-:Y:S01]  /*57f0*/  STL [R1+0x45c], R7 ;  /* 0x00045c0701007387 */ /* 0x0003e20000100800 */
[----:B0-----:R-:W-:Y:S02]  /*5800*/  IMAD.MOV.U32 R8, RZ, RZ, R4 ;  /* 0x000000ffff087224 */ /* 0x001fe400078e0004 */
[----:B-1----:R-:W-:Y:S02]  /*5810*/  IMAD.MOV.U32 R7, RZ, RZ, R10 ;  /* 0x000000ffff077224 */ /* 0x002fe400078e000a */
[----:B------:R-:W-:Y:S02]  /*5820*/  @!P1 IMAD.MOV R8, RZ, RZ, -R8 ;  /* 0x000000ffff089224 */ /* 0x000fe400078e0a08 */
[----:B------:R-:W-:Y:S02]  /*5830*/  @!P4 IMAD.MOV R7, RZ, RZ, -R7 ;  /* 0x000000ffff07c224 */ /* 0x000fe400078e0a07 */
[----:B------:R-:W-:Y:S01]  /*5840*/  IMAD.HI.U32 R13, R3, R6, RZ ;  /* 0x00000006030d7227 */ /* 0x000fe200078e00ff */
[----:B------:R-:W-:Y:S03]  /*5850*/  STL [R1+0x458], R8 ;  /* 0x0004580801007387 */ /* 0x000fe60000100800 */
[--C-:B------:R-:W-:Y:S01]  /*5860*/  @!P0 IMAD.IADD R9, R9, 0x1, -R0.reuse ;  /* 0x0000000109098824 */ /* 0x100fe200078e0a00 */
[----:B------:R0:W-:Y:S01]  /*5870*/  STL [R1+0x10], R7 ;  /* 0x0000100701007387 */ /* 0x0001e20000100800 */
[--C-:B------:R-:W-:Y:S01]  /*5880*/  @!P2 IMAD.IADD R12, R12, 0x1, -R0.reuse ;  /* 0x000000010c0ca824 */ /* 0x100fe200078e0a00 */
[----:B------:R-:W-:Y:S01]  /*5890*/  ISETP.GE.AND P2, PT, R18, RZ, PT ;  /* 0x000000ff1200720c */ /* 0x000fe20003f46270 */
[----:B------:R-:W-:Y:S01]  /*58a0*/  IMAD.MOV R13, RZ, RZ, -R13 ;  /* 0x000000ffff0d7224 */ /* 0x000fe200078e0a0d */
[C---:B------:R-:W-:Y:S01]  /*58b0*/  ISETP.GT.U32.AND P3, PT, R0.reuse, R9, PT ;  /* 0x000000090000720c */ /* 0x040fe20003f64070 */
[----:B------:R-:W-:Y:S01]  /*58c0*/  @!P6 IMAD.IADD R11, R11, 0x1, -R0 ;  /* 0x000000010b0be824 */ /* 0x000fe200078e0a00 */
[----:B------:R-:W4:Y:S01]  /*58d0*/  LDL.LU R18, [R1+0x58] ;  /* 0x0000580001127983 */ /* 0x000f220000300800 */
[----:B------:R-:W-:-:S03]  /*58e0*/  IMAD R6, R0, R13, R6 ;  /* 0x0000000d00067224 */ /* 0x000fc600078e0206 */
[C---:B------:R-:W-:Y:S02]  /*58f0*/  ISETP.GT.U32.AND P6, PT, R0.reuse, R11, PT ;  /* 0x0000000b0000720c */ /* 0x040fe40003fc4070 */
[----:B------:R-:W-:-:S05]  /*5900*/  ISETP.GT.U32.AND P1, PT, R0, R6, PT ;  /* 0x000000060000720c */ /* 0x000fca0003f24070 */
[----:B------:R-:W-:-:S06]  /*5910*/  @!P3 IMAD.IADD R9, R9, 0x1, -R0 ;  /* 0x000000010909b824 */ /* 0x000fcc00078e0a00 */
[--C-:B------:R-:W-:Y:S02]  /*5920*/  @!P6 IMAD.IADD R11, R11, 0x1, -R0.reuse ;  /* 0x000000010b0be824 */ /* 0x100fe400078e0a00 */
[----:B------:R-:W-:Y:S01]  /*5930*/  @!P1 IMAD.IADD R6, R6, 0x1, -R0 ;  /* 0x0000000106069824 */ /* 0x000fe200078e0a00 */
[----:B------:R-:W-:Y:S02]  /*5940*/  ISETP.GE.AND P0, PT, R24, RZ, PT ;  /* 0x000000ff1800720c */ /* 0x000fe40003f06270 */
[----:B------:R-:W-:Y:S01]  /*5950*/  ISETP.GE.AND P4, PT, R17, RZ, PT ;  /* 0x000000ff1100720c */ /* 0x000fe20003f86270 */
[----:B------:R-:W-:-:S10]  /*5960*/  @!P5 IMAD.MOV R12, RZ, RZ, -R12 ;  /* 0x000000ffff0cd224 */ /* 0x000fd400078e0a0c */
[----:B------:R-:W-:Y:S02]  /*5970*/  @!P0 IMAD.MOV R9, RZ, RZ, -R9 ;  /* 0x000000ffff098224 */ /* 0x000fe400078e0a09 */
[----:B------:R-:W-:Y:S01]  /*5980*/  @!P4 IMAD.MOV R11, RZ, RZ, -R11 ;  /* 0x000000ffff0bc224 */ /* 0x000fe200078e0a0b */
[----:B--2---:R-:W-:-:S05]  /*5990*/  IABS R2, R19 ;  /* 0x0000001300027213 */ /* 0x004fca0000000000 */
[----:B------:R-:W-:-:S04]  /*59a0*/  IMAD.HI.U32 R14, R3, R2, RZ ;  /* 0x00000002030e7227 */ /* 0x000fc800078e00ff */
[----:B------:R-:W-:-:S04]  /*59b0*/  IMAD.MOV R14, RZ, RZ, -R14 ;  /* 0x000000ffff0e7224 */ /* 0x000fc800078e0a0e */
[C---:B------:R-:W-:Y:S01]  /*59c0*/  IMAD R2, R0.reuse, R14, R2 ;  /* 0x0000000e00027224 */ /* 0x040fe200078e0202 */
[----:B------:R-:W-:Y:S02]  /*59d0*/  ISETP.GE.AND P6, PT, R19, RZ, PT ;  /* 0x000000ff1300720c */ /* 0x000fe40003fc6270 */
[----:B------:R-:W2:Y:S02]  /*59e0*/  LDL.LU R19, [R1+0x5c] ;  /* 0x00005c0001137983 */ /* 0x000ea40000300800 */
[----:B------:R-:W-:-:S13]  /*59f0*/  ISETP.GT.U32.AND P3, PT, R0, R2, PT ;  /* 0x000000020000720c */ /* 0x000fda0003f64070 */
[--C-:B------:R-:W-:Y:S01]  /*5a00*/  @!P3 IMAD.IADD R2, R2, 0x1, -R0.reuse ;  /* 0x000000010202b824 */ /* 0x100fe200078e0a00 */
[----:B------:R-:W-:Y:S02]  /*5a10*/  ISETP.GT.U32.AND P3, PT, R0, R6, PT ;  /* 0x000000060000720c */ /* 0x000fe40003f64070 */
[----:B---3--:R-:W-:Y:S02]  /*5a20*/  IABS R4, R23 ;  /* 0x0000001700047213 */ /* 0x008fe40000000000 */
[----:B------:R-:W-:Y:S02]  /*5a30*/  ISETP.GE.AND P1, PT, R23, RZ, PT ;  /* 0x000000ff1700720c */ /* 0x000fe40003f26270 */
[----:B------:R-:W3:Y:S04]  /*5a40*/  LDL.LU R23, [R1+0x34] ;  /* 0x0000340001177983 */ /* 0x000ee80000300800 */
[----:B------:R-:W3:Y:S04]  /*5a50*/  LDL.LU R21, [R1+0x38] ;  /* 0x0000380001157983 */ /* 0x000ee80000300800 */
[----:B------:R-:W3:Y:S01]  /*5a60*/  LDL.LU R17, [R1+0x3c] ;  /* 0x00003c0001117983 */ /* 0x000ee20000300800 */
[----:B------:R-:W-:-:S03]  /*5a70*/  @!P3 IMAD.IADD R6, R6, 0x1, -R0 ;  /* 0x000000010606b824 */ /* 0x000fc600078e0a00 */
[----:B------:R1:W-:Y:S01]  /*5a80*/  STL [R1+0x454], R9 ;  /* 0x0004540901007387 */ /* 0x0003e20000100800 */
[----:B------:R-:W-:-:S03]  /*5a90*/  @!P2 IMAD.MOV R6, RZ, RZ, -R6 ;  /* 0x000000ffff06a224 */ /* 0x000fc600078e0a06 */
[----:B------:R0:W-:Y:S04]  /*5aa0*/  STL [R1+0x450], R12 ;  /* 0x0004500c01007387 */ /* 0x0001e80000100800 */
[----:B------:R-:W-:Y:S04]  /*5ab0*/  STL [R1+0x44c], R11 ;  /* 0x00044c0b01007387 */ /* 0x000fe80000100800 */
[----:B------:R-:W3:Y:S04]  /*5ac0*/  LDL.LU R24, [R1+0x40] ;  /* 0x0000400001187983 */ /* 0x000ee80000300800 */
[----:B------:R3:W-:Y:S01]  /*5ad0*/  STL [R1+0x440], R6 ;  /* 0x0004400601007387 */ /* 0x0007e20000100800 */
[----:B----4-:R-:W-:-:S02]  /*5ae0*/  IABS R10, R22 ;  /* 0x00000016000a7213 */ /* 0x010fc40000000000 */
[----:B------:R-:W-:Y:S02]  /*5af0*/  ISETP.GE.AND P3, PT, R22, RZ, PT ;  /* 0x000000ff1600720c */ /* 0x000fe40003f66270 */
[----:B------:R-:W4:Y:S01]  /*5b00*/  LDL.LU R22, [R1+0x44] ;  /* 0x0000440001167983 */ /* 0x000f220000300800 */
[----:B0-----:R-:W-:-:S04]  /*5b10*/  IMAD.HI.U32 R7, R3, R4, RZ ;  /* 0x0000000403077227 */ /* 0x001fc800078e00ff */
[----:B------:R-:W-:-:S04]  /*5b20*/  IMAD.MOV R7, RZ, RZ, -R7 ;  /* 0x000000ffff077224 */ /* 0x000fc800078e0a07 */
[----:B------:R-:W-:-:S05]  /*5b30*/  IMAD R7, R0, R7, R4 ;  /* 0x0000000700077224 */ /* 0x000fca00078e0204 */
[C---:B------:R-:W-:Y:S02]  /*5b40*/  ISETP.GT.U32.AND P5, PT, R0.reuse, R7, PT ;  /* 0x000000070000720c */ /* 0x040fe40003fa4070 */
[----:B------:R-:W-:Y:S02]  /*5b50*/  ISETP.GT.U32.AND P0, PT, R0, R2, PT ;  /* 0x000000020000720c */ /* 0x000fe40003f04070 */
[----:B------:R-:W-:Y:S01]  /*5b60*/  IABS R8, R20 ;  /* 0x0000001400087213 */ /* 0x000fe20000000000 */
[----:B-1----:R-:W-:-:S04]  /*5b70*/  IMAD.HI.U32 R9, R3, R10, RZ ;  /* 0x0000000a03097227 */ /* 0x002fc800078e00ff */
[----:B------:R-:W-:-:S04]  /*5b80*/  IMAD.HI.U32 R4, R3, R8, RZ ;  /* 0x0000000803047227 */ /* 0x000fc800078e00ff */
[----:B------:R-:W-:Y:S02]  /*5b90*/  @!P5 IMAD.IADD R7, R7, 0x1, -R0 ;  /* 0x000000010707d824 */ /* 0x000fe400078e0a00 */
[----:B------:R-:W-:Y:S02]  /*5ba0*/  IMAD.MOV R4, RZ, RZ, -R4 ;  /* 0x000000ffff047224 */ /* 0x000fe400078e0a04 */
[----:B------:R-:W-:Y:S01]  /*5bb0*/  @!P0 IMAD.IADD R2, R2, 0x1, -R0 ;  /* 0x0000000102028824 */ /* 0x000fe200078e0a00 */
[C---:B------:R-:W-:Y:S01]  /*5bc0*/  ISETP.GT.U32.AND P2, PT, R0.reuse, R7, PT ;  /* 0x000000070000720c */ /* 0x040fe20003f44070 */
[----:B------:R-:W-:Y:S02]  /*5bd0*/  IMAD.MOV R9, RZ, RZ, -R9 ;  /* 0x000000ffff097224 */ /* 0x000fe400078e0a09 */
[----:B------:R-:W-:Y:S02]  /*5be0*/  IMAD R8, R0, R4, R8 ;  /* 0x0000000400087224 */ /* 0x000fe400078e0208 */
[----:B------:R-:W-:Y:S01]  /*5bf0*/  IMAD.MOV.U32 R14, RZ, RZ, R2 ;  /* 0x000000ffff0e7224 */ /* 0x000fe200078e0002 */
[----:B------:R-:W-:Y:S01]  /*5c00*/  ISETP.GE.AND P4, PT, R20, RZ, PT ;  /* 0x000000ff1400720c */ /* 0x000fe20003f86270 */
[C---:B------:R-:W-:Y:S01]  /*5c10*/  IMAD R10, R0.reuse, R9, R10 ;  /* 0x00000009000a7224 */ /* 0x040fe200078e020a */
[----:B------:R-:W4:Y:S01]  /*5c20*/  LDL.LU R20, [R1+0x48] ;  /* 0x0000480001147983 */ /* 0x000f220000300800 */
[----:B------:R-:W-:Y:S01]  /*5c30*/  @!P6 IMAD.MOV R14, RZ, RZ, -R14 ;  /* 0x000000ffff0ee224 */ /* 0x000fe200078e0a0e */
[----:B------:R-:W-:-:S03]  /*5c40*/  ISETP.GT.U32.AND P6, PT, R0, R8, PT ;  /* 0x000000080000720c */ /* 0x000fc60003fc4070 */
[----:B------:R-:W-:Y:S01]  /*5c50*/  @!P2 IMAD.IADD R7, R7, 0x1, -R0 ;  /* 0x000000010707a824 */ /* 0x000fe200078e0a00 */
[----:B------:R-:W-:Y:S02]  /*5c60*/  ISETP.GT.U32.AND P2, PT, R0, R10, PT ;  /* 0x0000000a0000720c */ /* 0x000fe40003f44070 */
[----:B------:R-:W-:-:S05]  /*5c70*/  IABS R12, R18 ;  /* 0x00000012000c7213 */ /* 0x000fca0000000000 */
[----:B------:R-:W-:-:S04]  /*5c80*/  IMAD.HI.U32 R2, R3, R12, RZ ;  /* 0x0000000c03027227 */ /* 0x000fc800078e00ff */
[----:B------:R-:W-:Y:S02]  /*5c90*/  IMAD.MOV R2, RZ, RZ, -R2 ;  /* 0x000000ffff027224 */ /* 0x000fe400078e0a02 */
[----:B------:R-:W-:Y:S02]  /*5ca0*/  @!P6 IMAD.IADD R8, R8, 0x1, -R0 ;  /* 0x000000010808e824 */ /* 0x000fe400078e0a00 */
[----:B------:R-:W-:Y:S02]  /*5cb0*/  IMAD R2, R0, R2, R12 ;  /* 0x0000000200027224 */ /* 0x000fe400078e020c */
[----:B------:R-:W-:Y:S01]  /*5cc0*/  @!P2 IMAD.IADD R10, R10, 0x1, -R0 ;  /* 0x000000010a0aa824 */ /* 0x000fe200078e0a00 */
[C---:B------:R-:W-:Y:S02]  /*5cd0*/  ISETP.GT.U32.AND P2, PT, R0.reuse, R8, PT ;  /* 0x000000080000720c */ /* 0x040fe40003f44070 */
[----:B------:R-:W-:Y:S01]  /*5ce0*/  ISETP.GT.U32.AND P6, PT, R0, R2, PT ;  /* 0x000000020000720c */ /* 0x000fe20003fc4070 */
[----:B------:R0:W-:Y:S01]  /*5cf0*/  STL [R1+0x43c], R14 ;  /* 0x00043c0e01007387 */ /* 0x0001e20000100800 */
[----:B------:R-:W-:-:S03]  /*5d00*/  ISETP.GE.AND P0, PT, R18, RZ, PT ;  /* 0x000000ff1200720c */ /* 0x000fc60003f06270 */
[----:B------:R-:W4:Y:S01]  /*5d10*/  LDL.LU R18, [R1+0x4c] ;  /* 0x00004c0001127983 */ /* 0x000f220000300800 */
[----:B------:R-:W-:-:S04]  /*5d20*/  IMAD.MOV.U32 R15, RZ, RZ, R7 ;  /* 0x000000ffff0f7224 */ /* 0x000fc800078e0007 */
[----:B------:R-:W-:Y:S01]  /*5d30*/  @!P1 IMAD.MOV R15, RZ, RZ, -R15 ;  /* 0x000000ffff0f9224 */ /* 0x000fe200078e0a0f */
[----:B------:R-:W-:Y:S01]  /*5d40*/  ISETP.GT.U32.AND P1, PT, R0, R10, PT ;  /* 0x0000000a0000720c */ /* 0x000fe20003f24070 */
[--C-:B------:R-:W-:Y:S02]  /*5d50*/  @!P2 IMAD.IADD R8, R8, 0x1, -R0.reuse ;  /* 0x000000010808a824 */ /* 0x100fe400078e0a00 */
[----:B------:R-:W-:Y:S02]  /*5d60*/  @!P6 IMAD.IADD R2, R2, 0x1, -R0 ;  /* 0x000000010202e824 */ /* 0x000fe400078e0a00 */
[----:B------:R-:W-:-:S03]  /*5d70*/  IMAD.MOV.U32 R25, RZ, RZ, R8 ;  /* 0x000000ffff197224 */ /* 0x000fc600078e0008 */
[----:B------:R-:W-:Y:S01]  /*5d80*/  ISETP.GT.U32.AND P6, PT, R0, R2, PT ;  /* 0x000000020000720c */ /* 0x000fe20003fc4070 */
[----:B------:R-:W-:-:S04]  /*5d90*/  @!P4 IMAD.MOV R25, RZ, RZ, -R25 ;  /* 0x000000ffff19c224 */ /* 0x000fc800078e0a19 */
[----:B------:R-:W-:-:S04]  /*5da0*/  @!P1 IMAD.IADD R10, R10, 0x1, -R0 ;  /* 0x000000010a0a9824 */ /* 0x000fc800078e0a00 */
[----:B------:R-:W-:-:S04]  /*5db0*/  @!P3 IMAD.MOV R10, RZ, RZ, -R10 ;  /* 0x000000ffff0ab224 */ /* 0x000fc800078e0a0a */
[----:B------:R-:W-:Y:S01]  /*5dc0*/  @!P6 IMAD.IADD R2, R2, 0x1, -R0 ;  /* 0x000000010202e824 */ /* 0x000fe200078e0a00 */
[----:B--2---:R-:W-:Y:S02]  /*5dd0*/  IABS R9, R19 ;  /* 0x0000001300097213 */ /* 0x004fe40000000000 */
[----:B------:R-:W-:Y:S02]  /*5de0*/  ISETP.GE.AND P5, PT, R19, RZ, PT ;  /* 0x000000ff1300720c */ /* 0x000fe40003fa6270 */
[----:B------:R-:W2:Y:S01]  /*5df0*/  LDL.LU R19, [R1+0x50] ;  /* 0x0000500001137983 */ /* 0x000ea20000300800 */
[----:B------:R-:W-:-:S04]  /*5e00*/  IMAD.HI.U32 R13, R3, R9, RZ ;  /* 0x00000009030d7227 */ /* 0x000fc800078e00ff */
[----:B------:R-:W-:-:S04]  /*5e10*/  IMAD.MOV R13, RZ, RZ, -R13 ;  /* 0x000000ffff0d7224 */ /* 0x000fc800078e0a0d */
[----:B------:R-:W-:-:S05]  /*5e20*/  IMAD R9, R0, R13, R9 ;  /* 0x0000000d00097224 */ /* 0x000fca00078e0209 */
[----:B------:R-:W-:Y:S02]  /*5e30*/  ISETP.GT.U32.AND P2, PT, R0, R9, PT ;  /* 0x000000090000720c */ /* 0x000fe40003f44070 */
[----:B---3--:R-:W-:-:S05]  /*5e40*/  IABS R6, R23 ;  /* 0x0000001700067213 */ /* 0x008fca0000000000 */
[----:B0-----:R-:W-:Y:S01]  /*5e50*/  IMAD.HI.U32 R14, R3, R6, RZ ;  /* 0x00000006030e7227 */ /* 0x001fe200078e00ff */
[----:B------:R-:W-:-:S03]  /*5e60*/  IABS R11, R17 ;  /* 0x00000011000b7213 */ /* 0x000fc60000000000 */
[----:B------:R-:W-:-:S04]  /*5e70*/  IMAD.MOV R14, RZ, RZ, -R14 ;  /* 0x000000ffff0e7224 */ /* 0x000fc800078e0a0e */
[----:B------:R-:W-:Y:S02]  /*5e80*/  IMAD R6, R0, R14, R6 ;  /* 0x0000000e00067224 */ /* 0x000fe400078e0206 */
[----:B------:R-:W-:-:S03]  /*5e90*/  IMAD.HI.U32 R12, R3, R11, RZ ;  /* 0x0000000b030c7227 */ /* 0x000fc600078e00ff */
[----:B------:R-:W-:Y:S01]  /*5ea0*/  ISETP.GT.U32.AND P4, PT, R0, R6, PT ;  /* 0x000000060000720c */ /* 0x000fe20003f84070 */
[----:B------:R-:W-:Y:S01]  /*5eb0*/  IMAD.MOV R12, RZ, RZ, -R12 ;  /* 0x000000ffff0c7224 */ /* 0x000fe200078e0a0c */
[----:B------:R-:W-:-:S03]  /*5ec0*/  IABS R4, R21 ;  /* 0x0000001500047213 */ /* 0x000fc60000000000 */
[----:B------:R-:W-:Y:S02]  /*5ed0*/  IMAD R11, R0, R12, R11 ;  /* 0x0000000c000b7224 */ /* 0x000fe400078e020b */
[----:B------:R-:W-:-:S03]  /*5ee0*/  IMAD.HI.U32 R13, R3, R4, RZ ;  /* 0x00000004030d7227 */ /* 0x000fc600078e00ff */
[----:B------:R-:W-:Y:S01]  /*5ef0*/  ISETP.GT.U32.AND P6, PT, R0, R11, PT ;  /* 0x0000000b0000720c */ /* 0x000fe20003fc4070 */
[--C-:B------:R-:W-:Y:S01]  /*5f00*/  @!P2 IMAD.IADD R9, R9, 0x1, -R0.reuse ;  /* 0x000000010909a824 */ /* 0x100fe200078e0a00 */
[----:B------:R0:W-:Y:S01]  /*5f10*/  STL [R1+0x428], R15 ;  /* 0x0004280f01007387 */ /* 0x0001e20000100800 */
[----:B------:R-:W-:Y:S01]  /*5f20*/  IMAD.MOV R13, RZ, RZ, -R13 ;  /* 0x000000ffff0d7224 */ /* 0x000fe200078e0a0d */
[----:B------:R-:W-:Y:S01]  /*5f30*/  ISETP.GE.AND P2, PT, R23, RZ, PT ;  /* 0x000000ff1700720c */ /* 0x000fe20003f46270 */
[----:B------:R-:W-:Y:S01]  /*5f40*/  @!P4 IMAD.IADD R6, R6, 0x1, -R0 ;  /* 0x000000010606c824 */ /* 0x000fe200078e0a00 */
[----:B----4-:R-:W-:Y:S01]  /*5f50*/  IABS R12, R22 ;  /* 0x00000016000c7213 */ /* 0x010fe20000000000 */
[----:B------:R-:W-:Y:S01]  /*5f60*/  STL [R1+0x424], R25 ;  /* 0x0004241901007387 */ /* 0x000fe20000100800 */
[----:B------:R-:W-:-:S03]  /*5f70*/  ISETP.GT.U32.AND P4, PT, R0, R9, PT ;  /* 0x000000090000720c */ /* 0x000fc60003f84070 */
        /* <DEDUP_REMOVED lines=9> */
[C---:B------:R-:W-:Y:S01]  /*6010*/  ISETP.GT.U32.AND P3, PT, R0.reuse, R11, PT ;  /* 0x0000000b0000720c */ /* 0x040fe20003f64070 */
        /* <DEDUP_REMOVED lines=27> */
[--C-:B------:R-:W-:Y:S01]  /*61d0*/  @!P6 IMAD.IADD R4, R4, 0x1, -R0.reuse ;  /* 0x000000010404e824 */ /* 0x100fe200078e0a00 */
[----:B------:R-:W-:Y:S01]  /*61e0*/  ISETP.GT.U32.AND P6, PT, R0, R7, PT ;  /* 0x000000070000720c */ /* 0x000fe20003fc4070 */
[----:B------:R0:W-:Y:S01]  /*61f0*/  STL [R1+0x408], R9 ;  /* 0x0004080901007387 */ /* 0x0001e20000100800 */
[----:B------:R-:W-:-:S03]  /*6200*/  @!P0 IMAD.IADD R8, R8, 0x1, -R0 ;  /* 0x0000000108088824 */ /* 0x000fc600078e0a00 */
[----:B------:R0:W-:Y:S01]  /*6210*/  STL [R1+0x404], R6 ;  /* 0x0004040601007387 */ /* 0x0001e20000100800 */
[----:B-1----:R-:W-:Y:S01]  /*6220*/  IABS R10, R18 ;  /* 0x00000012000a7213 */ /* 0x002fe20000000000 */
[----:B0-----:R-:W-:Y:S02]  /*6230*/  IMAD.MOV.U32 R9, RZ, RZ, R4 ;  /* 0x000000ffff097224 */ /* 0x001fe400078e0004 */
[----:B------:R-:W-:Y:S02]  /*6240*/  IMAD.MOV.U32 R6, RZ, RZ, R11 ;  /* 0x000000ffff067224 */ /* 0x000fe400078e000b */
[----:B------:R-:W-:Y:S01]  /*6250*/  IMAD.HI.U32 R13, R3, R10, RZ ;  /* 0x0000000a030d7227 */ /* 0x000fe200078e00ff */
[----:B------:R-:W-:-:S03]  /*6260*/  ISETP.GT.U32.AND P5, PT, R0, R8, PT ;  /* 0x000000080000720c */ /* 0x000fc60003fa4070 */
[----:B------:R-:W-:Y:S02]  /*6270*/  @!P1 IMAD.MOV R9, RZ, RZ, -R9 ;  /* 0x000000ffff099224 */ /* 0x000fe400078e0a09 */
[----:B------:R-:W-:Y:S02]  /*6280*/  @!P3 IMAD.MOV R6, RZ, RZ, -R6 ;  /* 0x000000ffff06b224 */ /* 0x000fe400078e0a06 */
[----:B------:R-:W-:Y:S01]  /*6290*/  IMAD.MOV R13, RZ, RZ, -R13 ;  /* 0x000000ffff0d7224 */ /* 0x000fe200078e0a0d */
[----:B------:R-:W-:Y:S01]  /*62a0*/  STL [R1+0x400], R9 ;  /* 0x0004000901007387 */ /* 0x000fe20000100800 */
[--C-:B------:R-:W-:Y:S01]  /*62b0*/  @!P2 IMAD.IADD R12, R12, 0x1, -R0.reuse ;  /* 0x000000010c0ca824 */ /* 0x100fe200078e0a00 */
[----:B------:R-:W-:Y:S01]  /*62c0*/  ISETP.GE.AND P2, PT, R18, RZ, PT ;  /* 0x000000ff1200720c */ /* 0x000fe20003f46270 */
[----:B------:R-:W-:Y:S01]  /*62d0*/  @!P6 IMAD.IADD R7, R7, 0x1, -R0 ;  /* 0x000000010707e824 */ /* 0x000fe200078e0a00 */
[----:B------:R-:W-:Y:S01]  /*62e0*/  STL [R1+0x3fc], R6 ;  /* 0x0003fc0601007387 */ /* 0x000fe20000100800 */
[----:B------:R-:W-:-:S03]  /*62f0*/  IMAD R10, R0, R13, R10 ;  /* 0x0000000d000a7224 */ /* 0x000fc600078e020a */
[----:B------:R-:W4:Y:S01]  /*6300*/  LDL.LU R18, [R1+0x8c] ;  /* 0x00008c0001127983 */ /* 0x000f220000300800 */
[C---:B------:R-:W-:Y:S02]  /*6310*/  ISETP.GT.U32.AND P6, PT, R0.reuse, R7, PT ;  /* 0x000000070000720c */ /* 0x040fe40003fc4070 */
[----:B------:R-:W-:Y:S01]  /*6320*/  ISETP.GT.U32.AND P1, PT, R0, R10, PT ;  /* 0x0000000a0000720c */ /* 0x000fe20003f24070 */
[----:B------:R-:W-:Y:S01]  /*6330*/  @!P5 IMAD.IADD R8, R8, 0x1, -R0 ;  /* 0x000000010808d824 */ /* 0x000fe200078e0a00 */
[----:B------:R-:W-:Y:S02]  /*6340*/  ISETP.GE.AND P0, PT, R24, RZ, PT ;  /* 0x000000ff1800720c */ /* 0x000fe40003f06270 */
[----:B------:R-:W-:-:S07]  /*6350*/  ISETP.GE.AND P3, PT, R20, RZ, PT ;  /* 0x000000ff1400720c */ /* 0x000fce0003f66270 */
[--C-:B------:R-:W-:Y:S02]  /*6360*/  @!P6 IMAD.IADD R7, R7, 0x1, -R0.reuse ;  /* 0x000000010707e824 */ /* 0x100fe400078e0a00 */
[----:B------:R-:W-:Y:S02]  /*6370*/  @!P1 IMAD.IADD R10, R10, 0x1, -R0 ;  /* 0x000000010a0a9824 */ /* 0x000fe400078e0a00 */
[----:B------:R-:W-:Y:S02]  /*6380*/  @!P0 IMAD.MOV R8, RZ, RZ, -R8 ;  /* 0x000000ffff088224 */ /* 0x000fe400078e0a08 */
[----:B------:R-:W-:Y:S02]  /*6390*/  @!P4 IMAD.MOV R12, RZ, RZ, -R12 ;  /* 0x000000ffff0cc224 */ /* 0x000fe400078e0a0c */
[----:B------:R-:W-:Y:S01]  /*63a0*/  @!P3 IMAD.MOV R7, RZ, RZ, -R7 ;  /* 0x000000ffff07b224 */ /* 0x000fe200078e0a07 */
[----:B--2---:R-:W-:-:S05]  /*63b0*/  IABS R2, R19 ;  /* 0x0000001300027213 */ /* 0x004fca0000000000 */
[----:B------:R-:W-:-:S04]  /*63c0*/  IMAD.HI.U32 R14, R3, R2, RZ ;  /* 0x00000002030e7227 */ /* 0x000fc800078e00ff */
[----:B------:R-:W-:-:S04]  /*63d0*/  IMAD.MOV R14, RZ, RZ, -R14 ;  /* 0x000000ffff0e7224 */ /* 0x000fc800078e0a0e */
[----:B------:R-:W-:-:S05]  /*63e0*/  IMAD R2, R0, R14, R2 ;  /* 0x0000000e00027224 */ /* 0x000fca00078e0202 */
[----:B------:R-:W-:Y:S02]  /*63f0*/  ISETP.GT.U32.AND P5, PT, R0, R2, PT ;  /* 0x000000020000720c */ /* 0x000fe40003fa4070 */
[----:B------:R-:W-:Y:S02]  /*6400*/  ISETP.GE.AND P6, PT, R19, RZ, PT ;  /* 0x000000ff1300720c */ /* 0x000fe40003fc6270 */
[----:B------:R-:W2:Y:S09]  /*6410*/  LDL.LU R19, [R1+0x90] ;  /* 0x0000900001137983 */ /* 0x000eb20000300800 */
[----:B------:R-:W-:Y:S01]  /*6420*/  @!P5 IMAD.IADD R2, R2, 0x1, -R0 ;  /* 0x000000010202d824 */ /* 0x000fe200078e0a00 */
[----:B------:R-:W-:-:S13]  /*6430*/  ISETP.GT.U32.AND P5, PT, R0, R10, PT ;  /* 0x0000000a0000720c */ /* 0x000fda0003fa4070 */
[----:B------:R-:W-:Y:S01]  /*6440*/  @!P5 IMAD.IADD R10, R10, 0x1, -R0 ;  /* 0x000000010a0ad824 */ /* 0x000fe200078e0a00 */
[----:B---3--:R-:W-:Y:S02]  /*6450*/  IABS R4, R23 ;  /* 0x0000001700047213 */ /* 0x008fe40000000000 */
[----:B------:R-:W-:Y:S02]  /*6460*/  ISETP.GE.AND P1, PT, R23, RZ, PT ;  /* 0x000000ff1700720c */ /* 0x000fe40003f26270 */
[----:B------:R-:W3:Y:S04]  /*6470*/  LDL.LU R23, [R1+0x68] ;  /* 0x0000680001177983 */ /* 0x000ee80000300800 */
[----:B------:R-:W3:Y:S04]  /*6480*/  LDL.LU R21, [R1+0x6c] ;  /* 0x00006c0001157983 */ /* 0x000ee80000300800 */
[----:B------:R-:W3:Y:S04]  /*6490*/  LDL.LU R20, [R1+0x70] ;  /* 0x0000700001147983 */ /* 0x000ee80000300800 */
[----:B------:R-:W-:Y:S04]  /*64a0*/  STL [R1+0x3f4], R8 ;  /* 0x0003f40801007387 */ /* 0x000fe80000100800 */
[----:B------:R-:W-:Y:S04]  /*64b0*/  STL [R1+0x3f0], R12 ;  /* 0x0003f00c01007387 */ /* 0x000fe80000100800 */
[----:B------:R0:W-:Y:S04]  /*64c0*/  STL [R1+0x3ec], R7 ;  /* 0x0003ec0701007387 */ /* 0x0001e80000100800 */
[----:B------:R-:W3:Y:S01]  /*64d0*/  LDL.LU R24, [R1+0x74] ;  /* 0x0000740001187983 */ /* 0x000ee20000300800 */
[----:B0-----:R-:W-:-:S04]  /*64e0*/  IMAD.MOV.U32 R7, RZ, RZ, R10 ;  /* 0x000000ffff077224 */ /* 0x001fc800078e000a */
[----:B------:R-:W-:Y:S01]  /*64f0*/  @!P2 IMAD.MOV R7, RZ, RZ, -R7 ;  /* 0x000000ffff07a224 */ /* 0x000fe200078e0a07 */
[----:B----4-:R-:W-:Y:S02]  /*6500*/  IABS R11, R22 ;  /* 0x00000016000b7213 */ /* 0x010fe40000000000 */
[----:B------:R-:W-:Y:S02]  /*6510*/  ISETP.GE.AND P5, PT, R22, RZ, PT ;  /* 0x000000ff1600720c */ /* 0x000fe40003fa6270 */
[----:B------:R3:W-:Y:S04]  /*6520*/  STL [R1+0x3e8], R7 ;  /* 0x0003e80701007387 */ /* 0x0007e80000100800 */
[----:B------:R-:W4:Y:S01]  /*6530*/  LDL.LU R22, [R1+0x78] ;  /* 0x0000780001167983 */ /* 0x000f220000300800 */
[----:B------:R-:W-:-:S04]  /*6540*/  IMAD.HI.U32 R6, R3, R4, RZ ;  /* 0x0000000403067227 */ /* 0x000fc800078e00ff */
[----:B------:R-:W-:-:S04]  /*6550*/  IMAD.MOV R6, RZ, RZ, -R6 ;  /* 0x000000ffff067224 */ /* 0x000fc800078e0a06 */
[----:B------:R-:W-:-:S05]  /*6560*/  IMAD R6, R0, R6, R4 ;  /* 0x0000000600067224 */ /* 0x000fca00078e0204 */
[C---:B------:R-:W-:Y:S02]  /*6570*/  ISETP.GT.U32.AND P4, PT, R0.reuse, R6, PT ;  /* 0x000000060000720c */ /* 0x040fe40003f84070 */
[----:B------:R-:W-:Y:S02]  /*6580*/  ISETP.GT.U32.AND P0, PT, R0, R2, PT ;  /* 0x000000020000720c */ /* 0x000fe40003f04070 */
[----:B------:R-:W-:Y:S01]  /*6590*/  IABS R9, R17 ;  /* 0x0000001100097213 */ /* 0x000fe20000000000 */
[----:B------:R-:W-:-:S04]  /*65a0*/  IMAD.HI.U32 R8, R3, R11, RZ ;  /* 0x0000000b03087227 */ /* 0x000fc800078e00ff */
[----:B------:R-:W-:-:S04]  /*65b0*/  IMAD.HI.U32 R4, R3, R9, RZ ;  /* 0x0000000903047227 */ /* 0x000fc800078e00ff */
[----:B------:R-:W-:Y:S02]  /*65c0*/  @!P4 IMAD.IADD R6, R6, 0x1, -R0 ;  /* 0x000000010606c824 */ /* 0x000fe400078e0a00 */
[----:B------:R-:W-:Y:S02]  /*65d0*/  IMAD.MOV R4, RZ, RZ, -R4 ;  /* 0x000000ffff047224 */ /* 0x000fe400078e0a04 */
[----:B------:R-:W-:Y:S01]  /*65e0*/  @!P0 IMAD.IADD R2, R2, 0x1, -R0 ;  /* 0x0000000102028824 */ /* 0x000fe200078e0a00 */
[C---:B------:R-:W-:Y:S01]  /*65f0*/  ISETP.GT.U32.AND P2, PT, R0.reuse, R6, PT ;  /* 0x000000060000720c */ /* 0x040fe20003f44070 */
[----:B------:R-:W-:Y:S02]  /*6600*/  IMAD.MOV R8, RZ, RZ, -R8 ;  /* 0x000000ffff087224 */ /* 0x000fe400078e0a08 */
[C---:B------:R-:W-:Y:S02]  /*6610*/  IMAD R9, R0.reuse, R4, R9 ;  /* 0x0000000400097224 */ /* 0x040fe400078e0209 */
        /* <DEDUP_REMOVED lines=12> */
[C---:B------:R-:W-:Y:S02]  /*66e0*/  IMAD R2, R0.reuse, R2, R12 ;  /* 0x0000000200027224 */ /* 0x040fe400078e020c */
        /* <DEDUP_REMOVED lines=23> */
[----:B------:R-:W-:Y:S01]  /*6860*/  ISETP.GT.U32.AND P2, PT, R0, R8, PT ;  /* 0x000000080000720c */ /* 0x000fe20003f44070 */
[----:B------:R1:W-:Y:S04]  /*6870*/  STL [R1+0x3d8], R15 ;  /* 0x0003d80f01007387 */ /* 0x0003e80000100800 */
[----:B------:R-:W-:Y:S08]  /*6880*/  STL [R1+0x3d4], R25 ;  /* 0x0003d41901007387 */ /* 0x000ff00000100800 */
[----:B------:R-:W-:Y:S01]  /*6890*/  @!P2 IMAD.IADD R8, R8, 0x1, -R0 ;  /* 0x000000010808a824 */ /* 0x000fe200078e0a00 */
        /* <DEDUP_REMOVED lines=11> */
[C---:B------:R-:W-:Y:S01]  /*6950*/  ISETP.GT.U32.AND P6, PT, R0.reuse, R10, PT ;  /* 0x0000000a0000720c */ /* 0x040fe20003fc4070 */
[----:B------:R-:W-:Y:S01]  /*6960*/  IMAD.MOV R13, RZ, RZ, -R13 ;  /* 0x000000ffff0d7224 */ /* 0x000fe200078e0a0d */
[----:B------:R-:W-:Y:S01]  /*6970*/  ISETP.GE.AND P2, PT, R23, RZ, PT ;  /* 0x000000ff1700720c */ /* 0x000fe20003f46270 */
[----:B------:R-:W-:Y:S01]  /*6980*/  @!P3 IMAD.IADD R7, R7, 0x1, -R0 ;  /* 0x000000010707b824 */ /* 0x000fe200078e0a00 */
[C---:B------:R-:W-:Y:S01]  /*6990*/  ISETP.GT.U32.AND P3, PT, R0.reuse, R8, PT ;  /* 0x000000080000720c */ /* 0x040fe20003f64070 */
[----:B------:R0:W-:Y:S01]  /*69a0*/  STL [R1+0x3d0], R11 ;  /* 0x0003d00b01007387 */ /* 0x0001e20000100800 */
[----:B------:R-:W-:-:S03]  /*69b0*/  IMAD R4, R0, R13, R4 ;  /* 0x0000000d00047224 */ /* 0x000fc600078e0204 */
[----:B------:R-:W3:Y:S01]  /*69c0*/  LDL.LU R23, [R1+0x88] ;  /* 0x0000880001177983 */ /* 0x000ee20000300800 */
[----:B----4-:R-:W-:Y:S02]  /*69d0*/  IABS R12, R22 ;  /* 0x00000016000c7213 */ /* 0x010fe40000000000 */
[----:B------:R-:W-:-:S03]  /*69e0*/  IABS R13, R24 ;  /* 0x00000018000d7213 */ /* 0x000fc60000000000 */
[----:B-1----:R-:W-:-:S04]  /*69f0*/  IMAD.HI.U32 R15, R3, R12, RZ ;  /* 0x0000000c030f7227 */ /* 0x002fc800078e00ff */
        /* <DEDUP_REMOVED lines=35> */
[----:B0-----:R-:W-:-:S03]  /*6c30*/  IABS R11, R18 ;  /* 0x00000012000b7213 */ /* 0x001fc60000000000 */
[----:B------:R0:W-:Y:S01]  /*6c40*/  STL [R1+0x3c4], R7 ;  /* 0x0003c40701007387 */ /* 0x0001e20000100800 */
[----:B------:R-:W-:Y:S02]  /*6c50*/  @!P0 IMAD.IADD R9, R9, 0x1, -R0 ;  /* 0x0000000109098824 */ /* 0x000fe400078e0a00 */
[----:B-1----:R-:W-:Y:S02]  /*6c60*/  IMAD.MOV.U32 R8, RZ, RZ, R4 ;  /* 0x000000ffff087224 */ /* 0x002fe400078e0004 */
[----:B0-----:R-:W-:Y:S02]  /*6c70*/  IMAD.MOV.U32 R7, RZ, RZ, R10 ;  /* 0x000000ffff077224 */ /* 0x001fe400078e000a */
        /* <DEDUP_REMOVED lines=42> */
[----:B------:R-:W-:-:S05]  /*6f20*/  @!P2 IMAD.MOV R6, RZ, RZ, -R6 ;  /* 0x000000ffff06a224 */ /* 0x000fca00078e0a06 */
[----:B------:R3:W-:Y:S01]  /*6f30*/  STL [R1+0x3a0], R6 ;  /* 0x0003a00601007387 */ /* 0x0007e20000100800 */
[----:B----4-:R-:W-:Y:S02]  /*6f40*/  IABS R10, R22 ;  /* 0x00000016000a7213 */ /* 0x010fe40000000000 */
[----:B------:R-:W-:Y:S02]  /*6f50*/  ISETP.GE.AND P4, PT, R22, RZ, PT ;  /* 0x000000ff1600720c */ /* 0x000fe40003f86270 */
        /* <DEDUP_REMOVED lines=55> */
[----:B------:R0:W-:Y:S01]  /*72d0*/  STL [R1+0x284], R10 ;  /* 0x0002840a01007387 */ /* 0x0001e20000100800 */
        /* <DEDUP_REMOVED lines=12> */
[----:B------:R-:W-:Y:S01]  /*73a0*/  IMAD.MOV R13, RZ, RZ, -R13 ;  /* 0x000000ffff0d7224 */ /* 0x000fe200078e0a0d */
[----:B------:R-:W-:Y:S01]  /*73b0*/  ISETP.GE.AND P2, PT, R23, RZ, PT ;  /* 0x000000ff1700720c */ /* 0x000fe20003f46270 */
[----:B------:R-:W-:Y:S01]  /*73c0*/  @!P5 IMAD.IADD R6, R6, 0x1, -R0 ;  /* 0x000000010606d824 */ /* 0x000fe200078e0a00 */
[C---:B------:R-:W-:Y:S01]  /*73d0*/  ISETP.GT.U32.AND P5, PT, R0.reuse, R9, PT ;  /* 0x000000090000720c */ /* 0x040fe20003fa4070 */
[----:B------:R-:W3:Y:S01]  /*73e0*/  LDL.LU R23, [R1+0xbc] ;  /* 0x0000bc0001177983 */ /* 0x000ee20000300800 */
[----:B------:R-:W-:Y:S01]  /*73f0*/  IMAD R4, R0, R13, R4 ;  /* 0x0000000d00047224 */ /* 0x000fe200078e0204 */
[----:B------:R-:W-:Y:S02]  /*7400*/  IABS R13, R24 ;  /* 0x00000018000d7213 */ /* 0x000fe40000000000 */
[----:B----4-:R-:W-:-:S05]  /*7410*/  IABS R12, R22 ;  /* 0x00000016000c7213 */ /* 0x010fca0000000000 */
[----:B-1----:R-:W-:-:S04]  /*7420*/  IMAD.HI.U32 R15, R3, R12, RZ ;  /* 0x0000000c030f7227 */ /* 0x002fc800078e00ff */
        /* <DEDUP_REMOVED lines=37> */
[----:B------:R-:W-:Y:S01]  /*7680*/  IABS R10, R18 ;  /* 0x00000012000a7213 */ /* 0x000fe20000000000 */
[----:B0-----:R-:W-:Y:S02]  /*7690*/  IMAD.MOV.U32 R9, RZ, RZ, R4 ;  /* 0x000000ffff097224 */ /* 0x001fe400078e0004 */
[----:B-1----:R-:W-:Y:S02]  /*76a0*/  IMAD.MOV.U32 R6, RZ, RZ, R11 ;  /* 0x000000ffff067224 */ /* 0x002fe400078e000b */
        /* <DEDUP_REMOVED lines=101> */
[----:B------:R-:W-:Y:S01]  /*7d00*/  STL [R1+0x2fc], R11 ;  /* 0x0002fc0b01007387 */ /* 0x000fe20000100800 */
        /* <DEDUP_REMOVED lines=16> */
[----:B------:R-:W3:Y:S01]  /*7e10*/  LDL.LU R23, [R1+0xf0] ;  /* 0x0000f00001177983 */ /* 0x000ee20000300800 */
[----:B------:R-:W-:Y:S01]  /*7e20*/  IMAD R4, R0, R13, R4 ;  /* 0x0000000d00047224 */ /* 0x000fe200078e0204 */
[----:B------:R-:W-:-:S05]  /*7e30*/  IABS R13, R24 ;  /* 0x00000018000d7213 */ /* 0x000fca0000000000 */
[----:B------:R-:W-:-:S04]  /*7e40*/  IMAD.HI.U32 R9, R3, R13, RZ ;  /* 0x0000000d03097227 */ /* 0x000fc800078e00ff */
[----:B------:R-:W-:Y:S01]  /*7e50*/  @!P6 IMAD.IADD R10, R10, 0x1, -R0 ;  /* 0x000000010a0ae824 */ /* 0x000fe200078e0a00 */
[----:B----4-:R-:W-:-:S05]  /*7e60*/  IABS R12, R22 ;  /* 0x00000016000c7213 */ /* 0x010fca0000000000 */
[----:B-1----:R-:W-:-:S04]  /*7e70*/  IMAD.HI.U32 R15, R3, R12, RZ ;  /* 0x0000000c030f7227 */ /* 0x002fc800078e00ff */
[----:B------:R-:W-:-:S04]  /*7e80*/  IMAD.MOV R15, RZ, RZ, -R15 ;  /* 0x000000ffff0f7224 */ /* 0x000fc800078e0a0f */
        /* <DEDUP_REMOVED lines=16> */
[----:B------:R-:W-:-:S05]  /*7f90*/  IABS R6, R17 ;  /* 0x0000001100067213 */ /* 0x000fca0000000000 */
[----:B------:R-:W-:-:S06]  /*7fa0*/  IMAD.HI.U32 R14, R3, R6, RZ ;  /* 0x00000006030e7227 */ /* 0x000fcc00078e00ff */
[----:B------:R-:W-:Y:S01]  /*7fb0*/  @!P1 IMAD.IADD R4, R4, 0x1, -R0 ;  /* 0x0000000104049824 */ /* 0x000fe200078e0a00 */
[----:B------:R-:W-:-:S04]  /*7fc0*/  ISETP.GT.U32.AND P1, PT, R0, R7, PT ;  /* 0x000000070000720c */ /* 0x000fc80003f24070 */
[C---:B------:R-:W-:Y:S01]  /*7fd0*/  ISETP.GT.U32.AND P6, PT, R0.reuse, R4, PT ;  /* 0x000000040000720c */ /* 0x040fe20003fc4070 */
[----:B------:R-:W-:Y:S01]  /*7fe0*/  IMAD.MOV R14, RZ, RZ, -R14 ;  /* 0x000000ffff0e7224 */ /* 0x000fe200078e0a0e */
[----:B------:R-:W-:-:S03]  /*7ff0*/  ISETP.GT.U32.AND P0, PT, R0, R9, PT ;  /* 0x000000090000720c */ /* 0x000fc60003f04070 */
[----:B------:R-:W-:-:S04]  /*8000*/  IMAD R6, R0, R14, R6 ;  /* 0x0000000e00067224 */ /* 0x000fc800078e0206 */
[----:B------:R-:W-:Y:S01]  /*8010*/  @!P1 IMAD.IADD R7, R7, 0x1, -R0 ;  /* 0x0000000107079824 */ /* 0x000fe200078e0a00 */
[----:B------:R-:W-:Y:S01]  /*8020*/  ISETP.GE.AND P1, PT, R21, RZ, PT ;  /* 0x000000ff1500720c */ /* 0x000fe20003f26270 */
[----:B------:R-:W-:Y:S02]  /*8030*/  @!P5 IMAD.MOV R8, RZ, RZ, -R8 ;  /* 0x000000ffff08d224 */ /* 0x000fe400078e0a08 */
[--C-:B------:R-:W-:Y:S01]  /*8040*/  @!P6 IMAD.IADD R4, R4, 0x1, -R0.reuse ;  /* 0x000000010404e824 */ /* 0x100fe200078e0a00 */
[C---:B------:R-:W-:Y:S01]  /*8050*/  ISETP.GT.U32.AND P6, PT, R0.reuse, R6, PT ;  /* 0x000000060000720c */ /* 0x040fe20003fc4070 */
[----:B------:R-:W-:Y:S01]  /*8060*/  @!P2 IMAD.MOV R7, RZ, RZ, -R7 ;  /* 0x000000ffff07a224 */ /* 0x000fe200078e0a07 */
[----:B------:R-:W-:Y:S01]  /*8070*/  ISETP.GT.U32.AND P2, PT, R0, R12, PT ;  /* 0x0000000c0000720c */ /* 0x000fe20003f44070 */
[----:B------:R0:W-:Y:S01]  /*8080*/  STL [R1+0x308], R8 ;  /* 0x0003080801007387 */ /* 0x0001e20000100800 */
[----:B------:R-:W-:-:S03]  /*8090*/  @!P0 IMAD.IADD R9, R9, 0x1, -R0 ;  /* 0x0000000109098824 */ /* 0x000fc600078e0a00 */
[----:B------:R1:W-:Y:S01]  /*80a0*/  STL [R1+0x31c], R7 ;  /* 0x00031c0701007387 */ /* 0x0003e20000100800 */
[----:B0-----:R-:W-:Y:S01]  /*80b0*/  IMAD.MOV.U32 R8, RZ, RZ, R4 ;  /* 0x000000ffff087224 */ /* 0x001fe200078e0004 */
[----:B------:R-:W-:Y:S01]  /*80c0*/  IABS R11, R18 ;  /* 0x00000012000b7213 */ /* 0x000fe20000000000 */
[----:B-1----:R-:W-:Y:S02]  /*80d0*/  IMAD.MOV.U32 R7, RZ, RZ, R10 ;  /* 0x000000ffff077224 */ /* 0x002fe400078e000a */
[----:B------:R-:W-:Y:S02]  /*80e0*/  @!P1 IMAD.MOV R8, RZ, RZ, -R8 ;  /* 0x000000ffff089224 */ /* 0x000fe400078e0a08 */
[----:B------:R-:W-:Y:S01]  /*80f0*/  IMAD.HI.U32 R13, R3, R11, RZ ;  /* 0x0000000b030d7227 */ /* 0x000fe200078e00ff */
[----:B------:R-:W-:-:S03]  /*8100*/  ISETP.GT.U32.AND P5, PT, R0, R9, PT ;  /* 0x000000090000720c */ /* 0x000fc60003fa4070 */
[----:B------:R-:W-:Y:S01]  /*8110*/  @!P3 IMAD.MOV R7, RZ, RZ, -R7 ;  /* 0x000000ffff07b224 */ /* 0x000fe200078e0a07 */
[----:B------:R-:W-:Y:S01]  /*8120*/  STL [R1+0x324], R8 ;  /* 0x0003240801007387 */ /* 0x000fe20000100800 */
[----:B------:R-:W-:Y:S02]  /*8130*/  IMAD.MOV R13, RZ, RZ, -R13 ;  /* 0x000000ffff0d7224 */ /* 0x000fe400078e0a0d */
[--C-:B------:R-:W-:Y:S01]  /*8140*/  @!P6 IMAD.IADD R6, R6, 0x1, -R0.reuse ;  /* 0x000000010606e824 */ /* 0x100fe200078e0a00 */
[----:B------:R-:W-:Y:S01]  /*8150*/  STL [R1+0x330], R7 ;  /* 0x0003300701007387 */ /* 0x000fe20000100800 */
[----:B------:R-:W-:Y:S01]  /*8160*/  @!P2 IMAD.IADD R12, R12, 0x1, -R0 ;  /* 0x000000010c0ca824 */ /* 0x000fe200078e0a00 */
[----:B------:R-:W-:Y:S01]  /*8170*/  ISETP.GE.AND P2, PT, R18, RZ, PT ;  /* 0x000000ff1200720c */ /* 0x000fe20003f46270 */
[C---:B------:R-:W-:Y:S01]  /*8180*/  IMAD R11, R0.reuse, R13, R11 ;  /* 0x0000000d000b7224 */ /* 0x040fe200078e020b */
[----:B------:R-:W4:Y:S01]  /*8190*/  LDL.LU R18, [R1+0x128] ;  /* 0x0001280001127983 */ /* 0x000f220000300800 */
[----:B------:R-:W-:-:S03]  /*81a0*/  ISETP.GT.U32.AND P6, PT, R0, R6, PT ;  /* 0x000000060000720c */ /* 0x000fc60003fc4070 */
[----:B------:R-:W-:Y:S01]  /*81b0*/  ISETP.GT.U32.AND P1, PT, R0, R11, PT ;  /* 0x0000000b0000720c */ /* 0x000fe20003f24070 */
[----:B------:R-:W-:Y:S01]  /*81c0*/  @!P5 IMAD.IADD R9, R9, 0x1, -R0 ;  /* 0x000000010909d824 */ /* 0x000fe200078e0a00 */
[----:B------:R-:W-:-:S08]  /*81d0*/  ISETP.GE.AND P0, PT, R24, RZ, PT ;  /* 0x000000ff1800720c */ /* 0x000fd00003f06270 */
[----:B------:R-:W-:-:S03]  /*81e0*/  @!P6 IMAD.IADD R6, R6, 0x1, -R0 ;  /* 0x000000010606e824 */ /* 0x000fc600078e0a00 */
[----:B------:R-:W-:Y:S01]  /*81f0*/  @!P1 IMAD.IADD R11, R11, 0x1, -R0 ;  /* 0x000000010b0b9824 */ /* 0x000fe200078e0a00 */
[----:B------:R-:W-:Y:S02]  /*8200*/  ISETP.GE.AND P3, PT, R17, RZ, PT ;  /* 0x000000ff1100720c */ /* 0x000fe40003f66270 */
        /* <DEDUP_REMOVED lines=8> */
[----:B------:R-:W-:Y:S01]  /*8290*/  ISETP.GT.U32.AND P5, PT, R0, R11, PT ;  /* 0x0000000b0000720c */ /* 0x000fe20003fa4070 */
[----:B------:R-:W-:-:S02]  /*82a0*/  @!P0 IMAD.MOV R9, RZ, RZ, -R9 ;  /* 0x000000ffff098224 */ /* 0x000fc400078e0a09 */
[----:B------:R-:W-:Y:S02]  /*82b0*/  @!P4 IMAD.MOV R12, RZ, RZ, -R12 ;  /* 0x000000ffff0cc224 */ /* 0x000fe400078e0a0c */
[----:B------:R-:W-:-:S08]  /*82c0*/  @!P3 IMAD.MOV R6, RZ, RZ, -R6 ;  /* 0x000000ffff06b224 */ /* 0x000fd000078e0a06 */
        /* <DEDUP_REMOVED lines=16> */
[----:B------:R-:W-:Y:S01]  /*83d0*/  IMAD.HI.U32 R7, R3, R4, RZ ;  /* 0x0000000403077227 */ /* 0x000fe200078e00ff */
[----:B------:R-:W-:-:S03]  /*83e0*/  IABS R8, R20 ;  /* 0x0000001400087213 */ /* 0x000fc60000000000 */
[----:B------:R-:W-:Y:S01]  /*83f0*/  IMAD.MOV R7, RZ, RZ, -R7 ;  /* 0x000000ffff077224 */ /* 0x000fe200078e0a07 */
[----:B------:R-:W-:Y:S02]  /*8400*/  ISETP.GE.AND P3, PT, R20, RZ, PT ;  /* 0x000000ff1400720c */ /* 0x000fe40003f66270 */
[----:B------:R-:W4:Y:S01]  /*8410*/  LDL.LU R20, [R1+0x118] ;  /* 0x0001180001147983 */ /* 0x000f220000300800 */
[----:B------:R-:W-:-:S05]  /*8420*/  IMAD R7, R0, R7, R4 ;  /* 0x0000000700077224 */ /* 0x000fca00078e0204 */
[C---:B------:R-:W-:Y:S02]  /*8430*/  ISETP.GT.U32.AND P4, PT, R0.reuse, R7, PT ;  /* 0x000000070000720c */ /* 0x040fe40003f84070 */
[----:B------:R-:W-:Y:S01]  /*8440*/  ISETP.GT.U32.AND P0, PT, R0, R2, PT ;  /* 0x000000020000720c */ /* 0x000fe20003f04070 */
[----:B------:R-:W-:-:S04]  /*8450*/  IMAD.HI.U32 R4, R3, R8, RZ ;  /* 0x0000000803047227 */ /* 0x000fc800078e00ff */
[----:B------:R-:W-:-:S06]  /*8460*/  IMAD.HI.U32 R9, R3, R10, RZ ;  /* 0x0000000a03097227 */ /* 0x000fcc00078e00ff */
[----:B------:R-:W-:Y:S02]  /*8470*/  @!P4 IMAD.IADD R7, R7, 0x1, -R0 ;  /* 0x000000010707c824 */ /* 0x000fe400078e0a00 */
[----:B------:R-:W-:Y:S02]  /*8480*/  IMAD.MOV R4, RZ, RZ, -R4 ;  /* 0x000000ffff047224 */ /* 0x000fe400078e0a04 */
[----:B------:R-:W-:Y:S01]  /*8490*/  @!P0 IMAD.IADD R2, R2, 0x1, -R0 ;  /* 0x0000000102028824 */ /* 0x000fe200078e0a00 */
[C---:B------:R-:W-:Y:S01]  /*84a0*/  ISETP.GT.U32.AND P2, PT, R0.reuse, R7, PT ;  /* 0x000000070000720c */ /* 0x040fe20003f44070 */
[----:B------:R-:W-:Y:S02]  /*84b0*/  IMAD.MOV R9, RZ, RZ, -R9 ;  /* 0x000000ffff097224 */ /* 0x000fe400078e0a09 */
[----:B------:R-:W-:Y:S02]  /*84c0*/  IMAD R8, R0, R4, R8 ;  /* 0x0000000400087224 */ /* 0x000fe400078e0208 */
[----:B------:R-:W-:-:S02]  /*84d0*/  IMAD.MOV.U32 R14, RZ, RZ, R2 ;  /* 0x000000ffff0e7224 */ /* 0x000fc400078e0002 */
[C---:B------:R-:W-:Y:S02]  /*84e0*/  IMAD R10, R0.reuse, R9, R10 ;  /* 0x00000009000a7224 */ /* 0x040fe400078e020a */
[----:B------:R-:W-:Y:S01]  /*84f0*/  @!P6 IMAD.MOV R14, RZ, RZ, -R14 ;  /* 0x000000ffff0ee224 */ /* 0x000fe200078e0a0e */
[----:B------:R-:W-:-:S03]  /*8500*/  ISETP.GT.U32.AND P6, PT, R0, R8, PT ;  /* 0x000000080000720c */ /* 0x000fc60003fc4070 */
[----:B------:R-:W-:Y:S01]  /*8510*/  @!P2 IMAD.IADD R7, R7, 0x1, -R0 ;  /* 0x000000010707a824 */ /* 0x000fe200078e0a00 */
[----:B------:R-:W-:Y:S01]  /*8520*/  ISETP.GT.U32.AND P2, PT, R0, R10, PT ;  /* 0x0000000a0000720c */ /* 0x000fe20003f44070 */
[----:B------:R0:W-:Y:S01]  /*8530*/  STL [R1+0x354], R14 ;  /* 0x0003540e01007387 */ /* 0x0001e20000100800 */
[----:B------:R-:W-:-:S05]  /*8540*/  IABS R12, R18 ;  /* 0x00000012000c7213 */ /* 0x000fca0000000000 */
[----:B------:R-:W-:-:S04]  /*8550*/  IMAD.HI.U32 R2, R3, R12, RZ ;  /* 0x0000000c03027227 */ /* 0x000fc800078e00ff */
[----:B------:R-:W-:Y:S02]  /*8560*/  IMAD.MOV R2, RZ, RZ, -R2 ;  /* 0x000000ffff027224 */ /* 0x000fe400078e0a02 */
[----:B------:R-:W-:Y:S02]  /*8570*/  @!P6 IMAD.IADD R8, R8, 0x1, -R0 ;  /* 0x000000010808e824 */ /* 0x000fe400078e0a00 */
[----:B------:R-:W-:Y:S01]  /*8580*/  IMAD R2, R0, R2, R12 ;  /* 0x0000000200027224 */ /* 0x000fe200078e020c */
[----:B------:R-:W-:Y:S01]  /*8590*/  ISETP.GE.AND P0, PT, R18, RZ, PT ;  /* 0x000000ff1200720c */ /* 0x000fe20003f06270 */
[----:B------:R-:W-:Y:S01]  /*85a0*/  @!P2 IMAD.IADD R10, R10, 0x1, -R0 ;  /* 0x000000010a0aa824 */ /* 0x000fe200078e0a00 */
[----:B------:R-:W4:Y:S01]  /*85b0*/  LDL.LU R18, [R1+0x11c] ;  /* 0x00011c0001127983 */ /* 0x000f220000300800 */
[C---:B------:R-:W-:Y:S02]  /*85c0*/  ISETP.GT.U32.AND P2, PT, R0.reuse, R8, PT ;  /* 0x000000080000720c */ /* 0x040fe40003f44070 */
[----:B------:R-:W-:Y:S01]  /*85d0*/  ISETP.GT.U32.AND P6, PT, R0, R2, PT ;  /* 0x000000020000720c */ /* 0x000fe20003fc4070 */
[----:B------:R-:W-:-:S04]  /*85e0*/  IMAD.MOV.U32 R15, RZ, RZ, R7 ;  /* 0x000000ffff0f7224 */ /* 0x000fc800078e0007 */
[----:B------:R-:W-:Y:S01]  /*85f0*/  @!P1 IMAD.MOV R15, RZ, RZ, -R15 ;  /* 0x000000ffff0f9224 */ /* 0x000fe200078e0a0f */
[----:B------:R-:W-:-:S05]  /*8600*/  ISETP.GT.U32.AND P1, PT, R0, R10, PT ;  /* 0x0000000a0000720c */ /* 0x000fca0003f24070 */
[--C-:B------:R-:W-:Y:S02]  /*8610*/  @!P2 IMAD.IADD R8, R8, 0x1, -R0.reuse ;  /* 0x000000010808a824 */ /* 0x100fe400078e0a00 */
[----:B------:R-:W-:Y:S02]  /*8620*/  @!P6 IMAD.IADD R2, R2, 0x1, -R0 ;  /* 0x000000010202e824 */ /* 0x000fe400078e0a00 */
[----:B------:R-:W-:-:S03]  /*8630*/  IMAD.MOV.U32 R25, RZ, RZ, R8 ;  /* 0x000000ffff197224 */ /* 0x000fc600078e0008 */
[----:B------:R-:W-:Y:S01]  /*8640*/  ISETP.GT.U32.AND P6, PT, R0, R2, PT ;  /* 0x000000020000720c */ /* 0x000fe20003fc4070 */
[----:B------:R-:W-:Y:S02]  /*8650*/  @!P3 IMAD.MOV R25, RZ, RZ, -R25 ;  /* 0x000000ffff19b224 */ /* 0x000fe400078e0a19 */
[----:B------:R-:W-:Y:S01]  /*8660*/  @!P1 IMAD.IADD R10, R10, 0x1, -R0 ;  /* 0x000000010a0a9824 */ /* 0x000fe200078e0a00 */
[----:B--2---:R-:W-:Y:S02]  /*8670*/  ISETP.GE.AND P4, PT, R19, RZ, PT ;  /* 0x000000ff1300720c */ /* 0x004fe40003f86270 */
[----:B------:R-:W-:Y:S02]  /*8680*/  IABS R9, R19 ;  /* 0x0000001300097213 */ /* 0x000fe40000000000 */
[----:B------:R-:W2:Y:S03]  /*8690*/  LDL.LU R19, [R1+0x120] ;  /* 0x0001200001137983 */ /* 0x000ea60000300800 */
[----:B------:R-:W-:-:S04]  /*86a0*/  IMAD.HI.U32 R13, R3, R9, RZ ;  /* 0x00000009030d7227 */ /* 0x000fc800078e00ff */
[----:B------:R-:W-:-:S04]  /*86b0*/  IMAD.MOV R13, RZ, RZ, -R13 ;  /* 0x000000ffff0d7224 */ /* 0x000fc800078e0a0d */
[----:B------:R-:W-:-:S05]  /*86c0*/  IMAD R9, R0, R13, R9 ;  /* 0x0000000d00097224 */ /* 0x000fca00078e0209 */
[----:B------:R-:W-:Y:S01]  /*86d0*/  ISETP.GT.U32.AND P2, PT, R0, R9, PT ;  /* 0x000000090000720c */ /* 0x000fe20003f44070 */
[----:B------:R-:W-:Y:S02]  /*86e0*/  @!P6 IMAD.IADD R2, R2, 0x1, -R0 ;  /* 0x000000010202e824 */ /* 0x000fe400078e0a00 */
[----:B------:R-:W-:Y:S01]  /*86f0*/  @!P5 IMAD.MOV R10, RZ, RZ, -R10 ;  /* 0x000000ffff0ad224 */ /* 0x000fe200078e0a0a */
[----:B------:R1:W-:Y:S04]  /*8700*/  STL [R1+0x36c], R15 ;  /* 0x00036c0f01007387 */ /* 0x0003e80000100800 */
[----:B------:R-:W-:Y:S05]  /*8710*/  STL [R1+0x370], R25 ;  /* 0x0003701901007387 */ /* 0x000fea0000100800 */
        /* <DEDUP_REMOVED lines=44> */
[----:B------:R-:W-:-:S05]  /*89e0*/  @!P1 IMAD.IADD R4, R4, 0x1, -R0 ;  /* 0x0000000104049824 */ /* 0x000fca00078e0a00 */
[C---:B------:R-:W-:Y:S01]  /*89f0*/  ISETP.GT.U32.AND P6, PT, R0.reuse, R4, PT ;  /* 0x000000040000720c */ /* 0x040fe20003fc4070 */
[----:B------:R-:W-:Y:S01]  /*8a00*/  IMAD.MOV R14, RZ, RZ, -R14 ;  /* 0x000000ffff0e7224 */ /* 0x000fe200078e0a0e */
[----:B------:R-:W-:-:S03]  /*8a10*/  ISETP.GT.U32.AND P1, PT, R0, R6, PT ;  /* 0x000000060000720c */ /* 0x000fc60003f24070 */
[----:B------:R-:W-:-:S08]  /*8a20*/  IMAD R7, R0, R14, R7 ;  /* 0x0000000e00077224 */ /* 0x000fd000078e0207 */
[--C-:B------:R-:W-:Y:S01]  /*8a30*/  @!P6 IMAD.IADD R4, R4, 0x1, -R0.reuse ;  /* 0x000000010404e824 */ /* 0x100fe200078e0a00 */
[----:B------:R-:W-:Y:S01]  /*8a40*/  ISETP.GT.U32.AND P6, PT, R0, R7, PT ;  /* 0x000000070000720c */ /* 0x000fe20003fc4070 */
[----:B------:R-:W-:Y:S01]  /*8a50*/  @!P1 IMAD.IADD R6, R6, 0x1, -R0 ;  /* 0x0000000106069824 */ /* 0x000fe200078e0a00 */
[----:B------:R-:W-:Y:S01]  /*8a60*/  ISETP.GE.AND P1, PT, R21, RZ, PT ;  /* 0x000000ff1500720c */ /* 0x000fe20003f26270 */
[----:B------:R-:W-:Y:S02]  /*8a70*/  @!P4 IMAD.MOV R9, RZ, RZ, -R9 ;  /* 0x000000ffff09c224 */ /* 0x000fe400078e0a09 */
[----:B------:R-:W-:Y:S01]  /*8a80*/  @!P2 IMAD.MOV R6, RZ, RZ, -R6 ;  /* 0x000000ffff06a224 */ /* 0x000fe200078e0a06 */
[----:B------:R-:W-:-:S07]  /*8a90*/  ISETP.GT.U32.AND P2, PT, R0, R12, PT ;  /* 0x0000000c0000720c */ /* 0x000fce0003f44070 */
[----:B------:R-:W-:Y:S01]  /*8aa0*/  @!P6 IMAD.IADD R7, R7, 0x1, -R0 ;  /* 0x000000010707e824 */ /* 0x000fe200078e0a00 */
[----:B------:R0:W-:Y:S04]  /*8ab0*/  STL [R1+0x388], R9 ;  /* 0x0003880901007387 */ /* 0x0001e80000100800 */
[C---:B------:R-:W-:Y:S01]  /*8ac0*/  ISETP.GT.U32.AND P6, PT, R0.reuse, R7, PT ;  /* 0x000000070000720c */ /* 0x040fe20003fc4070 */
[----:B------:R1:W-:Y:S01]  /*8ad0*/  STL [R1+0x38c], R6 ;  /* 0x00038c0601007387 */ /* 0x0003e20000100800 */
[----:B0-----:R-:W-:Y:S01]  /*8ae0*/  IMAD.MOV.U32 R9, RZ, RZ, R4 ;  /* 0x000000ffff097224 */ /* 0x001fe200078e0004 */
[----:B------:R-:W-:Y:S01]  /*8af0*/  ISETP.GT.U32.AND P0, PT, R0, R8, PT ;  /* 0x000000080000720c */ /* 0x000fe20003f04070 */
[----:B-1----:R-:W-:Y:S02]  /*8b00*/  IMAD.MOV.U32 R6, RZ, RZ, R11 ;  /* 0x000000ffff067224 */ /* 0x002fe400078e000b */
[----:B------:R-:W-:-:S02]  /*8b10*/  @!P1 IMAD.MOV R9, RZ, RZ, -R9 ;  /* 0x000000ffff099224 */ /* 0x000fc400078e0a09 */
[----:B------:R-:W-:Y:S01]  /*8b20*/  @!P5 IMAD.MOV R6, RZ, RZ, -R6 ;  /* 0x000000ffff06d224 */ /* 0x000fe200078e0a06 */
[----:B------:R-:W-:Y:S01]  /*8b30*/  IABS R10, R18 ;  /* 0x00000012000a7213 */ /* 0x000fe20000000000 */
[--C-:B------:R-:W-:Y:S01]  /*8b40*/  @!P2 IMAD.IADD R12, R12, 0x1, -R0.reuse ;  /* 0x000000010c0ca824 */ /* 0x100fe200078e0a00 */
[----:B------:R-:W-:Y:S01]  /*8b50*/  STL [R1+0x394], R9 ;  /* 0x0003940901007387 */ /* 0x000fe20000100800 */
[----:B------:R-:W-:Y:S01]  /*8b60*/  ISETP.GE.AND P2, PT, R18, RZ, PT ;  /* 0x000000ff1200720c */ /* 0x000fe20003f46270 */
[--C-:B------:R-:W-:Y:S02]  /*8b70*/  @!P6 IMAD.IADD R7, R7, 0x1, -R0.reuse ;  /* 0x000000010707e824 */ /* 0x100fe400078e0a00 */
[----:B------:R-:W-:Y:S04]  /*8b80*/  STL [R1+0x398], R6 ;  /* 0x0003980601007387 */ /* 0x000fe80000100800 */
[----:B------:R-:W4:Y:S01]  /*8b90*/  LDL.LU R18, [R1+0x15c] ;  /* 0x00015c0001127983 */ /* 0x000f220000300800 */
[----:B------:R-:W-:-:S02]  /*8ba0*/  @!P0 IMAD.IADD R8, R8, 0x1, -R0 ;  /* 0x0000000108088824 */ /* 0x000fc400078e0a00 */
[----:B------:R-:W-:-:S03]  /*8bb0*/  IMAD.HI.U32 R13, R3, R10, RZ ;  /* 0x0000000a030d7227 */ /* 0x000fc600078e00ff */
[----:B------:R-:W-:Y:S01]  /*8bc0*/  ISETP.GT.U32.AND P4, PT, R0, R8, PT ;  /* 0x000000080000720c */ /* 0x000fe20003f84070 */
[----:B------:R-:W-:Y:S01]  /*8bd0*/  IMAD.MOV R13, RZ, RZ, -R13 ;  /* 0x000000ffff0d7224 */ /* 0x000fe200078e0a0d */
[----:B--2---:R-:W-:Y:S02]  /*8be0*/  IABS R2, R19 ;  /* 0x0000001300027213 */ /* 0x004fe40000000000 */
[----:B------:R-:W-:Y:S02]  /*8bf0*/  ISETP.GE.AND P6, PT, R19, RZ, PT ;  /* 0x000000ff1300720c */ /* 0x000fe40003fc6270 */
[----:B------:R-:W2:Y:S01]  /*8c00*/  LDL.LU R19, [R1+0x160] ;  /* 0x0001600001137983 */ /* 0x000ea20000300800 */
[----:B------:R-:W-:-:S04]  /*8c10*/  IMAD.HI.U32 R14, R3, R2, RZ ;  /* 0x00000002030e7227 */ /* 0x000fc800078e00ff */
[----:B------:R-:W-:Y:S02]  /*8c20*/  IMAD R10, R0, R13, R10 ;  /* 0x0000000d000a7224 */ /* 0x000fe400078e020a */
[----:B------:R-:W-:-:S03]  /*8c30*/  IMAD.MOV R14, RZ, RZ, -R14 ;  /* 0x000000ffff0e7224 */ /* 0x000fc600078e0a0e */
[C---:B------:R-:W-:Y:S01]  /*8c40*/  ISETP.GT.U32.AND P1, PT, R0.reuse, R10, PT ;  /* 0x0000000a0000720c */ /* 0x040fe20003f24070 */
[----:B------:R-:W-:Y:S02]  /*8c50*/  IMAD R2, R0, R14, R2 ;  /* 0x0000000e00027224 */ /* 0x000fe400078e0202 */
[----:B------:R-:W-:-:S03]  /*8c60*/  @!P4 IMAD.IADD R8, R8, 0x1, -R0 ;  /* 0x000000010808c824 */ /* 0x000fc600078e0a00 */
[----:B------:R-:W-:Y:S02]  /*8c70*/  ISETP.GT.U32.AND P4, PT, R0, R2, PT ;  /* 0x000000020000720c */ /* 0x000fe40003f84070 */
[----:B------:R-:W-:Y:S02]  /*8c80*/  ISETP.GE.AND P0, PT, R24, RZ, PT ;  /* 0x000000ff1800720c */ /* 0x000fe40003f06270 */
[----:B------:R-:W-:-:S03]  /*8c90*/  ISETP.GE.AND P5, PT, R20, RZ, PT ;  /* 0x000000ff1400720c */ /* 0x000fc60003fa6270 */
[----:B------:R-:W-:-:S06]  /*8ca0*/  @!P1 IMAD.IADD R10, R10, 0x1, -R0 ;  /* 0x000000010a0a9824 */ /* 0x000fcc00078e0a00 */
[----:B------:R-:W-:Y:S01]  /*8cb0*/  @!P4 IMAD.IADD R2, R2, 0x1, -R0 ;  /* 0x000000010202c824 */ /* 0x000fe200078e0a00 */
[----:B------:R-:W-:Y:S01]  /*8cc0*/  ISETP.GT.U32.AND P4, PT, R0, R10, PT ;  /* 0x0000000a0000720c */ /* 0x000fe20003f84070 */
[----:B------:R-:W-:Y:S02]  /*8cd0*/  @!P0 IMAD.MOV R8, RZ, RZ, -R8 ;  /* 0x000000ffff088224 */ /* 0x000fe400078e0a08 */
        /* <DEDUP_REMOVED lines=18> */
[----:B------:R-:W-:Y:S02]  /*8e00*/  IABS R9, R17 ;  /* 0x0000001100097213 */ /* 0x000fe40000000000 */
[----:B------:R-:W-:Y:S02]  /*8e10*/  ISETP.GE.AND P5, PT, R17, RZ, PT ;  /* 0x000000ff1100720c */ /* 0x000fe40003fa6270 */
[----:B------:R-:W4:Y:S01]  /*8e20*/  LDL.LU R17, [R1+0x14c] ;  /* 0x00014c0001117983 */ /* 0x000f220000300800 */
[----:B------:R-:W-:-:S04]  /*8e30*/  IMAD.HI.U32 R6, R3, R4, RZ ;  /* 0x0000000403067227 */ /* 0x000fc800078e00ff */
[----:B------:R-:W-:Y:S01]  /*8e40*/  IMAD.MOV R6, RZ, RZ, -R6 ;  /* 0x000000ffff067224 */ /* 0x000fe200078e0a06 */
[----:B------:R-:W-:-:S03]  /*8e50*/  ISETP.GT.U32.AND P0, PT, R0, R2, PT ;  /* 0x000000020000720c */ /* 0x000fc60003f04070 */
[----:B------:R-:W-:-:S05]  /*8e60*/  IMAD R6, R0, R6, R4 ;  /* 0x0000000600067224 */ /* 0x000fca00078e0204 */
[----:B------:R-:W-:-:S05]  /*8e70*/  ISETP.GT.U32.AND P3, PT, R0, R6, PT ;  /* 0x000000060000720c */ /* 0x000fca0003f64070 */
[----:B------:R-:W-:Y:S02]  /*8e80*/  @!P0 IMAD.IADD R2, R2, 0x1, -R0 ;  /* 0x0000000102028824 */ /* 0x000fe400078e0a00 */
[----:B------:R-:W-:-:S04]  /*8e90*/  IMAD.HI.U32 R8, R3, R11, RZ ;  /* 0x0000000b03087227 */ /* 0x000fc800078e00ff */
[----:B------:R-:W-:Y:S02]  /*8ea0*/  IMAD.MOV.U32 R14, RZ, RZ, R2 ;  /* 0x000000ffff0e7224 */ /* 0x000fe400078e0002 */
[----:B------:R-:W-:Y:S02]  /*8eb0*/  @!P3 IMAD.IADD R6, R6, 0x1, -R0 ;  /* 0x000000010606b824 */ /* 0x000fe400078e0a00 */
[----:B------:R-:W-:-:S03]  /*8ec0*/  IMAD.HI.U32 R4, R3, R9, RZ ;  /* 0x0000000903047227 */ /* 0x000fc600078e00ff */
[C---:B------:R-:W-:Y:S01]  /*8ed0*/  ISETP.GT.U32.AND P2, PT, R0.reuse, R6, PT ;  /* 0x000000060000720c */ /* 0x040fe20003f44070 */
[----:B------:R-:W-:Y:S02]  /*8ee0*/  @!P6 IMAD.MOV R14, RZ, RZ, -R14 ;  /* 0x000000ffff0ee224 */ /* 0x000fe400078e0a0e */
[----:B------:R-:W-:Y:S02]  /*8ef0*/  IMAD.MOV R8, RZ, RZ, -R8 ;  /* 0x000000ffff087224 */ /* 0x000fe400078e0a08 */
[----:B------:R-:W-:Y:S01]  /*8f00*/  IMAD.MOV R4, RZ, RZ, -R4 ;  /* 0x000000ffff047224 */ /* 0x000fe200078e0a04 */
[----:B------:R0:W-:Y:S01]  /*8f10*/  STL [R1+0x368], R14 ;  /* 0x0003680e01007387 */ /* 0x0001e20000100800 */
[C---:B------:R-:W-:Y:S02]  /*8f20*/  IMAD R11, R0.reuse, R8, R11 ;  /* 0x00000008000b7224 */ /* 0x040fe400078e020b */
[----:B------:R-:W-:-:S05]  /*8f30*/  IMAD R9, R0, R4, R9 ;  /* 0x0000000400097224 */ /* 0x000fca00078e0209 */
[----:B------:R-:W-:Y:S01]  /*8f40*/  ISETP.GT.U32.AND P6, PT, R0, R9, PT ;  /* 0x000000090000720c */ /* 0x000fe20003fc4070 */
[--C-:B------:R-:W-:Y:S01]  /*8f50*/  @!P2 IMAD.IADD R6, R6, 0x1, -R0.reuse ;  /* 0x000000010606a824 */ /* 0x100fe200078e0a00 */
[----:B------:R-:W-:Y:S02]  /*8f60*/  ISETP.GT.U32.AND P2, PT, R0, R11, PT ;  /* 0x0000000b0000720c */ /* 0x000fe40003f44070 */
[----:B------:R-:W-:Y:S02]  /*8f70*/  ISETP.GE.AND P0, PT, R18, RZ, PT ;  /* 0x000000ff1200720c */ /* 0x000fe40003f06270 */
[----:B------:R-:W-:Y:S02]  /*8f80*/  IABS R12, R18 ;  /* 0x00000012000c7213 */ /* 0x000fe40000000000 */
[----:B------:R-:W4:Y:S05]  /*8f90*/  LDL.LU R18, [R1+0x150] ;  /* 0x0001500001127983 */ /* 0x000f2a0000300800 */
[----:B------:R-:W-:-:S02]  /*8fa0*/  @!P6 IMAD.IADD R9, R9, 0x1, -R0 ;  /* 0x000000010909e824 */ /* 0x000fc400078e0a00 */
[----:B------:R-:W-:Y:S01]  /*8fb0*/  IMAD.HI.U32 R2, R3, R12, RZ ;  /* 0x0000000c03027227 */ /* 0x000fe200078e00ff */
[----:B--2---:R-:W-:Y:S02]  /*8fc0*/  ISETP.GE.AND P3, PT, R19, RZ, PT ;  /* 0x000000ff1300720c */ /* 0x004fe40003f66270 */
[----:B------:R-:W-:Y:S02]  /*8fd0*/  IABS R8, R19 ;  /* 0x0000001300087213 */ /* 0x000fe40000000000 */
[----:B------:R-:W2:Y:S01]  /*8fe0*/  LDL.LU R19, [R1+0x154] ;  /* 0x0001540001137983 */ /* 0x000ea20000300800 */
[----:B------:R-:W-:Y:S01]  /*8ff0*/  @!P2 IMAD.IADD R11, R11, 0x1, -R0 ;  /* 0x000000010b0ba824 */ /* 0x000fe200078e0a00 */
[----:B------:R-:W-:Y:S01]  /*9000*/  ISETP.GT.U32.AND P2, PT, R0, R9, PT ;  /* 0x000000090000720c */ /* 0x000fe20003f44070 */
[----:B------:R-:W-:-:S04]  /*9010*/  IMAD.HI.U32 R13, R3, R8, RZ ;  /* 0x00000008030d7227 */ /* 0x000fc800078e00ff */
[----:B------:R-:W-:Y:S02]  /*9020*/  IMAD.MOV R2, RZ, RZ, -R2 ;  /* 0x000000ffff027224 */ /* 0x000fe400078e0a02 */
[----:B------:R-:W-:Y:S02]  /*9030*/  IMAD.MOV.U32 R15, RZ, RZ, R6 ;  /* 0x000000ffff0f7224 */ /* 0x000fe400078e0006 */
[----:B------:R-:W-:Y:S02]  /*9040*/  IMAD.MOV R13, RZ, RZ, -R13 ;  /* 0x000000ffff0d7224 */ /* 0x000fe400078e0a0d */
[C---:B------:R-:W-:Y:S02]  /*9050*/  IMAD R2, R0.reuse, R2, R12 ;  /* 0x0000000200027224 */ /* 0x040fe400078e020c */
[----:B------:R-:W-:Y:S01]  /*9060*/  @!P1 IMAD.MOV R15, RZ, RZ, -R15 ;  /* 0x000000ffff0f9224 */ /* 0x000fe200078e0a0f */
[C---:B------:R-:W-:Y:S01]  /*9070*/  ISETP.GT.U32.AND P1, PT, R0.reuse, R11, PT ;  /* 0x0000000b0000720c */ /* 0x040fe20003f24070 */
[C---:B------:R-:W-:Y:S01]  /*9080*/  IMAD R8, R0.reuse, R13, R8 ;  /* 0x0000000d00087224 */ /* 0x040fe200078e0208 */
[----:B------:R-:W-:Y:S01]  /*9090*/  ISETP.GT.U32.AND P6, PT, R0, R2, PT ;  /* 0x000000020000720c */ /* 0x000fe20003fc4070 */
[----:B------:R-:W-:-:S03]  /*90a0*/  @!P2 IMAD.IADD R9, R9, 0x1, -R0 ;  /* 0x000000010909a824 */ /* 0x000fc600078e0a00 */
[----:B------:R-:W-:Y:S01]  /*90b0*/  ISETP.GT.U32.AND P2, PT, R0, R8, PT ;  /* 0x000000080000720c */ /* 0x000fe20003f44070 */
[----:B------:R-:W-:-:S06]  /*90c0*/  IMAD.MOV.U32 R25, RZ, RZ, R9 ;  /* 0x000000ffff197224 */ /* 0x000fcc00078e0009 */
[--C-:B------:R-:W-:Y:S02]  /*90d0*/  @!P1 IMAD.IADD R11, R11, 0x1, -R0.reuse ;  /* 0x000000010b0b9824 */ /* 0x100fe400078e0a00 */
[----:B------:R-:W-:Y:S02]  /*90e0*/  @!P5 IMAD.MOV R25, RZ, RZ, -R25 ;  /* 0x000000ffff19d224 */ /* 0x000fe400078e0a19 */
[--C-:B------:R-:W-:Y:S02]  /*90f0*/  @!P6 IMAD.IADD R2, R2, 0x1, -R0.reuse ;  /* 0x000000010202e824 */ /* 0x100fe400078e0a00 */
[----:B------:R-:W-:Y:S01]  /*9100*/  @!P4 IMAD.MOV R11, RZ, RZ, -R11 ;  /* 0x000000ffff0bc224 */ /* 0x000fe200078e0a0b */
[----:B------:R1:W-:Y:S01]  /*9110*/  STL [R1+0x364], R15 ;  /* 0x0003640f01007387 */ /* 0x0003e20000100800 */
[--C-:B------:R-:W-:Y:S01]  /*9120*/  @!P2 IMAD.IADD R8, R8, 0x1, -R0.reuse ;  /* 0x000000010808a824 */ /* 0x100fe200078e0a00 */
[----:B------:R-:W-:Y:S02]  /*9130*/  ISETP.GT.U32.AND P6, PT, R0, R2, PT ;  /* 0x000000020000720c */ /* 0x000fe40003fc4070 */
[----:B------:R-:W-:Y:S04]  /*9140*/  STL [R1+0x360], R25 ;  /* 0x0003601901007387 */ /* 0x000fe80000100800 */
[----:B------:R-:W-:Y:S07]  /*9150*/  STL [R1+0x35c], R11 ;  /* 0x00035c0b01007387 */ /* 0x000fee0000100800 */
[----:B------:R-:W-:Y:S01]  /*9160*/  @!P6 IMAD.IADD R2, R2, 0x1, -R0 ;  /* 0x000000010202e824 */ /* 0x000fe200078e0a00 */
[----:B---3--:R-:W-:-:S05]  /*9170*/  IABS R7, R23 ;  /* 0x0000001700077213 */ /* 0x008fca0000000000 */
[----:B0-----:R-:W-:Y:S01]  /*9180*/  IMAD.HI.U32 R14, R3, R7, RZ ;  /* 0x00000007030e7227 */ /* 0x001fe200078e00ff */
[----:B------:R-:W-:-:S03]  /*9190*/  IABS R10, R20 ;  /* 0x00000014000a7213 */ /* 0x000fc60000000000 */
[----:B------:R-:W-:Y:S01]  /*91a0*/  IMAD.MOV R14, RZ, RZ, -R14 ;  /* 0x000000ffff0e7224 */ /* 0x000fe200078e0a0e */
[----:B------:R-:W-:Y:S02]  /*91b0*/  ISETP.GE.AND P2, PT, R23, RZ, PT ;  /* 0x000000ff1700720c */ /* 0x000fe40003f46270 */
[----:B------:R-:W3:Y:S01]  /*91c0*/  LDL.LU R23, [R1+0x158] ;  /* 0x0001580001177983 */ /* 0x000ee20000300800 */
        /* <DEDUP_REMOVED lines=8> */
[----:B------:R-:W-:Y:S02]  /*9250*/  IMAD.MOV R13, RZ, RZ, -R13 ;  /* 0x000000ffff0d7224 */ /* 0x000fe400078e0a0d */
[----:B------:R-:W-:Y:S01]  /*9260*/  @!P5 IMAD.IADD R7, R7, 0x1, -R0 ;  /* 0x000000010707d824 */ /* 0x000fe200078e0a00 */
[C---:B------:R-:W-:Y:S01]  /*9270*/  ISETP.GT.U32.AND P5, PT, R0.reuse, R8, PT ;  /* 0x000000080000720c */ /* 0x040fe20003fa4070 */
[----:B------:R-:W-:Y:S01]  /*9280*/  IMAD R4, R0, R13, R4 ;  /* 0x0000000d00047224 */ /* 0x000fe200078e0204 */
[----:B------:R-:W-:-:S05]  /*9290*/  IABS R13, R24 ;  /* 0x00000018000d7213 */ /* 0x000fca0000000000 */
[----:B------:R-:W-:-:S04]  /*92a0*/  IMAD.HI.U32 R9, R3, R13, RZ ;  /* 0x0000000d03097227 */ /* 0x000fc800078e00ff */
[--C-:B------:R-:W-:Y:S02]  /*92b0*/  @!P6 IMAD.IADD R10, R10, 0x1, -R0.reuse ;  /* 0x000000010a0ae824 */ /* 0x100fe400078e0a00 */
[----:B------:R-:W-:Y:S02]  /*92c0*/  IMAD.MOV R9, RZ, RZ, -R9 ;  /* 0x000000ffff097224 */ /* 0x000fe400078e0a09 */
[----:B------:R-:W-:Y:S01]  /*92d0*/  @!P5 IMAD.IADD R8, R8, 0x1, -R0 ;  /* 0x000000010808d824 */ /* 0x000fe200078e0a00 */
[----:B------:R-:W-:Y:S02]  /*92e0*/  ISETP.GT.U32.AND P4, PT, R0, R10, PT ;  /* 0x0000000a0000720c */ /* 0x000fe40003f84070 */
[----:B----4-:R-:W-:-:S05]  /*92f0*/  IABS R12, R22 ;  /* 0x00000016000c7213 */ /* 0x010fca0000000000 */
[----:B-1----:R-:W-:-:S04]  /*9300*/  IMAD.HI.U32 R15, R3, R12, RZ ;  /* 0x0000000c030f7227 */ /* 0x002fc800078e00ff */
[----:B------:R-:W-:-:S04]  /*9310*/  IMAD.MOV R15, RZ, RZ, -R15 ;  /* 0x000000ffff0f7224 */ /* 0x000fc800078e0a0f */
[C---:B------:R-:W-:Y:S02]  /*9320*/  IMAD R12, R0.reuse, R15, R12 ;  /* 0x0000000f000c7224 */ /* 0x040fe400078e020c */
[----:B------:R-:W-:-:S03]  /*9330*/  IMAD R9, R0, R9, R13 ;  /* 0x0000000900097224 */ /* 0x000fc600078e020d */
[----:B------:R-:W-:Y:S01]  /*9340*/  ISETP.GT.U32.AND P5, PT, R0, R12, PT ;  /* 0x0000000c0000720c */ /* 0x000fe20003fa4070 */
[----:B------:R-:W-:-:S04]  /*9350*/  IMAD.MOV.U32 R13, RZ, RZ, R2 ;  /* 0x000000ffff0d7224 */ /* 0x000fc800078e0002 */
[----:B------:R-:W-:Y:S02]  /*9360*/  @!P0 IMAD.MOV R13, RZ, RZ, -R13 ;  /* 0x000000ffff0d8224 */ /* 0x000fe400078e0a0d */
[--C-:B------:R-:W-:Y:S01]  /*9370*/  @!P4 IMAD.IADD R10, R10, 0x1, -R0.reuse ;  /* 0x000000010a0ac824 */ /* 0x100fe200078e0a00 */
[----:B------:R-:W-:Y:S02]  /*9380*/  ISETP.GE.AND P4, PT, R20, RZ, PT ;  /* 0x000000ff1400720c */ /* 0x000fe40003f86270 */
[----:B------:R-:W-:Y:S03]  /*9390*/  STL [R1+0x358], R13 ;  /* 0x0003580d01007387 */ /* 0x000fe60000100800 */
[----:B------:R-:W-:Y:S01]  /*93a0*/  @!P5 IMAD.IADD R12, R12, 0x1, -R0 ;  /* 0x000000010c0cd824 */ /* 0x000fe200078e0a00 */
[----:B------:R-:W4:Y:S01]  /*93b0*/  LDL.LU R20, [R1+0x164] ;  /* 0x0001640001147983 */ /* 0x000f220000300800 */
[----:B------:R-:W-:-:S03]  /*93c0*/  ISETP.GE.AND P5, PT, R22, RZ, PT ;  /* 0x000000ff1600720c */ /* 0x000fc60003fa6270 */
[----:B------:R-:W4:Y:S01]  /*93d0*/  LDL.LU R22, [R1+0x168] ;  /* 0x0001680001167983 */ /* 0x000f220000300800 */
[----:B------:R-:W-:Y:S02]  /*93e0*/  ISETP.GT.U32.AND P1, PT, R0, R4, PT ;  /* 0x000000040000720c */ /* 0x000fe40003f24070 */
        /* <DEDUP_REMOVED lines=8> */
[C---:B------:R-:W-:Y:S01]  /*9470*/  ISETP.GT.U32.AND P6, PT, R0.reuse, R6, PT ;  /* 0x000000060000720c */ /* 0x040fe20003fc4070 */
[----:B------:R-:W-:Y:S01]  /*9480*/  @!P1 IMAD.IADD R7, R7, 0x1, -R0 ;  /* 0x0000000107079824 */ /* 0x000fe200078e0a00 */
[----:B------:R-:W-:Y:S01]  /*9490*/  ISETP.GE.AND P1, PT, R21, RZ, PT ;  /* 0x000000ff1500720c */ /* 0x000fe20003f26270 */
[----:B------:R-:W-:Y:S02]  /*94a0*/  @!P3 IMAD.MOV R8, RZ, RZ, -R8 ;  /* 0x000000ffff08b224 */ /* 0x000fe400078e0a08 */
[----:B------:R-:W-:Y:S01]  /*94b0*/  @!P2 IMAD.MOV R7, RZ, RZ, -R7 ;  /* 0x000000ffff07a224 */ /* 0x000fe200078e0a07 */
[----:B------:R-:W-:-:S07]  /*94c0*/  ISETP.GT.U32.AND P2, PT, R0, R12, PT ;  /* 0x0000000c0000720c */ /* 0x000fce0003f44070 */
[----:B------:R-:W-:Y:S01]  /*94d0*/  @!P6 IMAD.IADD R6, R6, 0x1, -R0 ;  /* 0x000000010606e824 */ /* 0x000fe200078e0a00 */
[----:B------:R0:W-:Y:S04]  /*94e0*/  STL [R1+0x348], R8 ;  /* 0x0003480801007387 */ /* 0x0001e80000100800 */
[----:B------:R-:W-:Y:S01]  /*94f0*/  ISETP.GT.U32.AND P6, PT, R0, R6, PT ;  /* 0x000000060000720c */ /* 0x000fe20003fc4070 */
[----:B------:R1:W-:Y:S01]  /*9500*/  STL [R1+0x344], R7 ;  /* 0x0003440701007387 */ /* 0x0003e20000100800 */
[----:B0-----:R-:W-:Y:S02]  /*9510*/  IMAD.MOV.U32 R8, RZ, RZ, R4 ;  /* 0x000000ffff087224 */ /* 0x001fe400078e0004 */
[----:B-1----:R-:W-:Y:S02]  /*9520*/  IMAD.MOV.U32 R7, RZ, RZ, R10 ;  /* 0x000000ffff077224 */ /* 0x002fe400078e000a */
[----:B------:R-:W-:-:S02]  /*9530*/  @!P1 IMAD.MOV R8, RZ, RZ, -R8 ;  /* 0x000000ffff089224 */ /* 0x000fc400078e0a08 */
[----:B------:R-:W-:Y:S01]  /*9540*/  @!P4 IMAD.MOV R7, RZ, RZ, -R7 ;  /* 0x000000ffff07c224 */ /* 0x000fe200078e0a07 */
[----:B------:R-:W-:Y:S01]  /*9550*/  IABS R11, R18 ;  /* 0x00000012000b7213 */ /* 0x000fe20000000000 */
[--C-:B------:R-:W-:Y:S01]  /*9560*/  @!P2 IMAD.IADD R12, R12, 0x1, -R0.reuse ;  /* 0x000000010c0ca824 */ /* 0x100fe200078e0a00 */
[----:B------:R-:W-:Y:S01]  /*9570*/  STL [R1+0x340], R8 ;  /* 0x0003400801007387 */ /* 0x000fe20000100800 */
[----:B------:R-:W-:Y:S01]  /*9580*/  ISETP.GE.AND P2, PT, R18, RZ, PT ;  /* 0x000000ff1200720c */ /* 0x000fe20003f46270 */
[----:B------:R-:W-:Y:S01]  /*9590*/  @!P6 IMAD.IADD R6, R6, 0x1, -R0 ;  /* 0x000000010606e824 */ /* 0x000fe200078e0a00 */
[----:B--2---:R-:W-:Y:S01]  /*95a0*/  IABS R2, R19 ;  /* 0x0000001300027213 */ /* 0x004fe20000000000 */
[----:B------:R-:W-:Y:S01]  /*95b0*/  STL [R1+0x338], R7 ;  /* 0x0003380701007387 */ /* 0x000fe20000100800 */
[----:B------:R-:W-:-:S03]  /*95c0*/  ISETP.GE.AND P6, PT, R19, RZ, PT ;  /* 0x000000ff1300720c */ /* 0x000fc60003fc6270 */
[----:B------:R-:W2:Y:S04]  /*95d0*/  LDL.LU R18, [R1+0x190] ;  /* 0x0001900001127983 */ /* 0x000ea80000300800 */
[----:B------:R-:W2:Y:S01]  /*95e0*/  LDL.LU R19, [R1+0x194] ;  /* 0x0001940001137983 */ /* 0x000ea20000300800 */
[----:B------:R-:W-:-:S04]  /*95f0*/  IMAD.HI.U32 R13, R3, R11, RZ ;  /* 0x0000000b030d7227 */ /* 0x000fc800078e00ff */
[----:B------:R-:W-:Y:S01]  /*9600*/  IMAD.MOV R13, RZ, RZ, -R13 ;  /* 0x000000ffff0d7224 */ /* 0x000fe200078e0a0d */
[----:B------:R-:W-:-:S03]  /*9610*/  ISETP.GT.U32.AND P0, PT, R0, R9, PT ;  /* 0x000000090000720c */ /* 0x000fc60003f04070 */
[----:B------:R-:W-:-:S05]  /*9620*/  IMAD R11, R0, R13, R11 ;  /* 0x0000000d000b7224 */ /* 0x000fca00078e020b */
[----:B------:R-:W-:-:S05]  /*9630*/  ISETP.GT.U32.AND P1, PT, R0, R11, PT ;  /* 0x0000000b0000720c */ /* 0x000fca0003f24070 */
[----:B------:R-:W-:Y:S01]  /*9640*/  @!P0 IMAD.IADD R9, R9, 0x1, -R0 ;  /* 0x0000000109098824 */ /* 0x000fe200078e0a00 */
[----:B------:R-:W-:-:S04]  /*9650*/  ISETP.GE.AND P0, PT, R24, RZ, PT ;  /* 0x000000ff1800720c */ /* 0x000fc80003f06270 */
[----:B------:R-:W-:-:S03]  /*9660*/  ISETP.GT.U32.AND P3, PT, R0, R9, PT ;  /* 0x000000090000720c */ /* 0x000fc60003f64070 */
[----:B------:R-:W-:Y:S01]  /*9670*/  @!P1 IMAD.IADD R11, R11, 0x1, -R0 ;  /* 0x000000010b0b9824 */ /* 0x000fe200078e0a00 */
[----:B------:R-:W-:-:S09]  /*9680*/  ISETP.GE.AND P4, PT, R17, RZ, PT ;  /* 0x000000ff1100720c */ /* 0x000fd20003f86270 */
[----:B------:R-:W-:-:S04]  /*9690*/  @!P3 IMAD.IADD R9, R9, 0x1, -R0 ;  /* 0x000000010909b824 */ /* 0x000fc800078e0a00 */
[----:B------:R-:W-:Y:S01]  /*96a0*/  @!P0 IMAD.MOV R9, RZ, RZ, -R9 ;  /* 0x000000ffff098224 */ /* 0x000fe200078e0a09 */
[----:B------:R-:W-:Y:S01]  /*96b0*/  ISETP.GT.U32.AND P0, PT, R0, R11, PT ;  /* 0x0000000b0000720c */ /* 0x000fe20003f04070 */
[----:B------:R-:W-:Y:S02]  /*96c0*/  @!P5 IMAD.MOV R12, RZ, RZ, -R12 ;  /* 0x000000ffff0cd224 */ /* 0x000fe400078e0a0c */
[----:B------:R-:W-:-:S10]  /*96d0*/  @!P4 IMAD.MOV R6, RZ, RZ, -R6 ;  /* 0x000000ffff06c224 */ /* 0x000fd400078e0a06 */
        /* <DEDUP_REMOVED lines=8> */
[----:B------:R0:W-:Y:S02]  /*9760*/  STL [R1+0x320], R6 ;  /* 0x0003200601007387 */ /* 0x0001e40000100800 */
[----:B0-----:R-:W-:-:S04]  /*9770*/  IMAD.MOV.U32 R6, RZ, RZ, R11 ;  /* 0x000000ffff067224 */ /* 0x001fc800078e000b */
[----:B------:R-:W-:-:S05]  /*9780*/  @!P2 IMAD.MOV R6, RZ, RZ, -R6 ;  /* 0x000000ffff06a224 */ /* 0x000fca00078e0a06 */
[----:B------:R0:W-:Y:S04]  /*9790*/  STL [R1+0x318], R6 ;  /* 0x0003180601007387 */ /* 0x0001e80000100800 */
[----:B------:R-:W3:Y:S01]  /*97a0*/  LDL.LU R24, [R1+0x178] ;  /* 0x0001780001187983 */ /* 0x000ee20000300800 */
[----:B----4-:R-:W-:Y:S02]  /*97b0*/  IABS R10, R22 ;  /* 0x00000016000a7213 */ /* 0x010fe40000000000 */
[----:B------:R-:W-:Y:S02]  /*97c0*/  ISETP.GE.AND P0, PT, R22, RZ, PT ;  /* 0x000000ff1600720c */ /* 0x000fe40003f06270 */
[----:B------:R-:W4:Y:S01]  /*97d0*/  LDL.LU R22, [R1+0x17c] ;  /* 0x00017c0001167983 */ /* 0x000f220000300800 */
[----:B------:R-:W-:-:S04]  /*97e0*/  IMAD.HI.U32 R14, R3, R2, RZ ;  /* 0x00000002030e7227 */ /* 0x000fc800078e00ff */
[----:B------:R-:W-:Y:S01]  /*97f0*/  IMAD.MOV R14, RZ, RZ, -R14 ;  /* 0x000000ffff0e7224 */ /* 0x000fe200078e0a0e */
[----:B------:R-:W-:Y:S02]  /*9800*/  IABS R8, R20 ;  /* 0x0000001400087213 */ /* 0x000fe40000000000 */
[----:B------:R-:W-:Y:S01]  /*9810*/  ISETP.GE.AND P4, PT, R20, RZ, PT ;  /* 0x000000ff1400720c */ /* 0x000fe20003f86270 */
[C---:B------:R-:W-:Y:S01]  /*9820*/  IMAD R2, R0.reuse, R14, R2 ;  /* 0x0000000e00027224 */ /* 0x040fe200078e0202 */
[----:B------:R-:W4:Y:S04]  /*9830*/  LDL.LU R20, [R1+0x180] ;  /* 0x0001800001147983 */ /* 0x000f280000300800 */
[----:B------:R-:W-:Y:S01]  /*9840*/  ISETP.GT.U32.AND P3, PT, R0, R2, PT ;  /* 0x000000020000720c */ /* 0x000fe20003f64070 */
[----:B------:R-:W-:-:S04]  /*9850*/  IMAD.HI.U32 R7, R3, R4, RZ ;  /* 0x0000000403077227 */ /* 0x000fc800078e00ff */
[----:B------:R-:W-:-:S04]  /*9860*/  IMAD.MOV R7, RZ, RZ, -R7 ;  /* 0x000000ffff077224 */ /* 0x000fc800078e0a07 */
[----:B------:R-:W-:-:S04]  /*9870*/  IMAD R4, R0, R7, R4 ;  /* 0x0000000700047224 */ /* 0x000fc800078e0204 */
[----:B------:R-:W-:Y:S01]  /*9880*/  @!P3 IMAD.IADD R2, R2, 0x1, -R0 ;  /* 0x000000010202b824 */ /* 0x000fe200078e0a00 */
[----:B------:R-:W-:-:S04]  /*9890*/  ISETP.GT.U32.AND P5, PT, R0, R4, PT ;  /* 0x000000040000720c */ /* 0x000fc80003fa4070 */
[----:B------:R-:W-:Y:S01]  /*98a0*/  ISETP.GT.U32.AND P3, PT, R0, R2, PT ;  /* 0x000000020000720c */ /* 0x000fe20003f64070 */
[----:B------:R-:W-:-:S04]  /*98b0*/  IMAD.HI.U32 R7, R3, R8, RZ ;  /* 0x0000000803077227 */ /* 0x000fc800078e00ff */
[----:B------:R-:W-:-:S04]  /*98c0*/  IMAD.MOV R7, RZ, RZ, -R7 ;  /* 0x000000ffff077224 */ /* 0x000fc800078e0a07 */
[----:B------:R-:W-:-:S04]  /*98d0*/  @!P5 IMAD.IADD R4, R4, 0x1, -R0 ;  /* 0x000000010404d824 */ /* 0x000fc800078e0a00 */
[----:B------:R-:W-:-:S04]  /*98e0*/  @!P3 IMAD.IADD R2, R2, 0x1, -R0 ;  /* 0x000000010202b824 */ /* 0x000fc800078e0a00 */
[----:B------:R-:W-:Y:S01]  /*98f0*/  IMAD.MOV.U32 R14, RZ, RZ, R2 ;  /* 0x000000ffff0e7224 */ /* 0x000fe200078e0002 */
[----:B------:R-:W-:Y:S01]  /*9900*/  ISETP.GT.U32.AND P2, PT, R0, R4, PT ;  /* 0x000000040000720c */ /* 0x000fe20003f44070 */
[----:B------:R-:W-:-:S04]  /*9910*/  IMAD.HI.U32 R9, R3, R10, RZ ;  /* 0x0000000a03097227 */ /* 0x000fc800078e00ff */
[----:B------:R-:W-:Y:S02]  /*9920*/  @!P6 IMAD.MOV R14, RZ, RZ, -R14 ;  /* 0x000000ffff0ee224 */ /* 0x000fe400078e0a0e */
[C---:B------:R-:W-:Y:S02]  /*9930*/  IMAD R8, R0.reuse, R7, R8 ;  /* 0x0000000700087224 */ /* 0x040fe400078e0208 */
[----:B------:R-:W-:Y:S01]  /*9940*/  IMAD.MOV R9, RZ, RZ, -R9 ;  /* 0x000000ffff097224 */ /* 0x000fe200078e0a09 */
[----:B------:R1:W-:Y:S02]  /*9950*/  STL [R1+0x314], R14 ;  /* 0x0003140e01007387 */ /* 0x0003e40000100800 */
[C---:B------:R-:W-:Y:S01]  /*9960*/  ISETP.GT.U32.AND P6, PT, R0.reuse, R8, PT ;  /* 0x000000080000720c */ /* 0x040fe20003fc4070 */
[----:B------:R-:W-:Y:S01]  /*9970*/  IMAD R10, R0, R9, R10 ;  /* 0x00000009000a7224 */ /* 0x000fe200078e020a */
[----:B--2---:R-:W-:Y:S02]  /*9980*/  ISETP.GE.AND P3, PT, R18, RZ, PT ;  /* 0x000000ff1200720c */ /* 0x004fe40003f66270 */
[----:B------:R-:W-:-:S02]  /*9990*/  IABS R7, R18 ;  /* 0x0000001200077213 */ /* 0x000fc40000000000 */
[----:B------:R-:W-:Y:S01]  /*99a0*/  ISETP.GE.AND P5, PT, R19, RZ, PT ;  /* 0x000000ff1300720c */ /* 0x000fe20003fa6270 */
[----:B------:R-:W2:Y:S01]  /*99b0*/  LDL.LU R18, [R1+0x184] ;  /* 0x0001840001127983 */ /* 0x000ea20000300800 */
[----:B0-----:R-:W-:-:S03]  /*99c0*/  IABS R6, R19 ;  /* 0x0000001300067213 */ /* 0x001fc60000000000 */
[----:B------:R-:W2:Y:S01]  /*99d0*/  LDL.LU R19, [R1+0x188] ;  /* 0x0001880001137983 */ /* 0x000ea20000300800 */
[--C-:B------:R-:W-:Y:S01]  /*99e0*/  @!P2 IMAD.IADD R4, R4, 0x1, -R0.reuse ;  /* 0x000000010404a824 */ /* 0x100fe200078e0a00 */
[----:B------:R-:W-:Y:S01]  /*99f0*/  ISETP.GT.U32.AND P2, PT, R0, R10, PT ;  /* 0x0000000a0000720c */ /* 0x000fe20003f44070 */
[----:B------:R-:W-:Y:S02]  /*9a00*/  @!P6 IMAD.IADD R8, R8, 0x1, -R0 ;  /* 0x000000010808e824 */ /* 0x000fe400078e0a00 */
[----:B------:R-:W-:-:S04]  /*9a10*/  IMAD.HI.U32 R12, R3, R6, RZ ;  /* 0x00000006030c7227 */ /* 0x000fc800078e00ff */
[----:B------:R-:W-:-:S06]  /*9a20*/  IMAD.MOV.U32 R15, RZ, RZ, R4 ;  /* 0x000000ffff0f7224 */ /* 0x000fcc00078e0004 */
[----:B------:R-:W-:Y:S01]  /*9a30*/  @!P2 IMAD.IADD R10, R10, 0x1, -R0 ;  /* 0x000000010a0aa824 */ /* 0x000fe200078e0a00 */
[C---:B------:R-:W-:Y:S01]  /*9a40*/  ISETP.GT.U32.AND P2, PT, R0.reuse, R8, PT ;  /* 0x000000080000720c */ /* 0x040fe20003f44070 */
[----:B------:R-:W-:Y:S02]  /*9a50*/  IMAD.MOV R12, RZ, RZ, -R12 ;  /* 0x000000ffff0c7224 */ /* 0x000fe400078e0a0c */
[----:B------:R-:W-:Y:S01]  /*9a60*/  @!P1 IMAD.MOV R15, RZ, RZ, -R15 ;  /* 0x000000ffff0f9224 */ /* 0x000fe200078e0a0f */
[C---:B------:R-:W-:Y:S01]  /*9a70*/  ISETP.GT.U32.AND P1, PT, R0.reuse, R10, PT ;  /* 0x0000000a0000720c */ /* 0x040fe20003f24070 */
[----:B------:R-:W-:-:S08]  /*9a80*/  IMAD R6, R0, R12, R6 ;  /* 0x0000000c00067224 */ /* 0x000fd000078e0206 */
[----:B------:R-:W-:Y:S01]  /*9a90*/  @!P2 IMAD.IADD R8, R8, 0x1, -R0 ;  /* 0x000000010808a824 */ /* 0x000fe200078e0a00 */
[----:B------:R-:W-:-:S03]  /*9aa0*/  ISETP.GT.U32.AND P2, PT, R0, R6, PT ;  /* 0x000000060000720c */ /* 0x000fc60003f44070 */
[----:B------:R-:W-:Y:S02]  /*9ab0*/  IMAD.MOV.U32 R25, RZ, RZ, R8 ;  /* 0x000000ffff197224 */ /* 0x000fe400078e0008 */
[----:B------:R-:W-:Y:S02]  /*9ac0*/  @!P1 IMAD.IADD R10, R10, 0x1, -R0 ;  /* 0x000000010a0a9824 */ /* 0x000fe400078e0a00 */
[----:B------:R-:W-:Y:S02]  /*9ad0*/  @!P4 IMAD.MOV R25, RZ, RZ, -R25 ;  /* 0x000000ffff19c224 */ /* 0x000fe400078e0a19 */
[----:B------:R-:W-:Y:S01]  /*9ae0*/  @!P0 IMAD.MOV R10, RZ, RZ, -R10 ;  /* 0x000000ffff0a8224 */ /* 0x000fe200078e0a0a */
[----:B------:R-:W-:Y:S01]  /*9af0*/  STL [R1+0x310], R15 ;  /* 0x0003100f01007387 */ /* 0x000fe20000100800 */
[----:B------:R-:W-:-:S03]  /*9b00*/  IMAD.HI.U32 R13, R3, R7, RZ ;  /* 0x00000007030d7227 */ /* 0x000fc600078e00ff */
[----:B------:R-:W-:Y:S01]  /*9b10*/  STL [R1+0x30c], R25 ;  /* 0x00030c1901007387 */ /* 0x000fe20000100800 */
[----:B------:R-:W-:-:S03]  /*9b20*/  @!P2 IMAD.IADD R6, R6, 0x1, -R0 ;  /* 0x000000010606a824 */ /* 0x000fc600078e0a00 */
[----:B------:R-:W-:Y:S01]  /*9b30*/  STL [R1+0x304], R10 ;  /* 0x0003040a01007387 */ /* 0x000fe20000100800 */
[----:B------:R-:W-:-:S04]  /*9b40*/  IMAD.MOV R13, RZ, RZ, -R13 ;  /* 0x000000ffff0d7224 */ /* 0x000fc800078e0a0d */
[----:B------:R-:W-:-:S05]  /*9b50*/  IMAD R7, R0, R13, R7 ;  /* 0x0000000d00077224 */ /* 0x000fca00078e0207 */
[----:B------:R-:W-:-:S13]  /*9b60*/  ISETP.GT.U32.AND P6, PT, R0, R7, PT ;  /* 0x000000070000720c */ /* 0x000fda0003fc4070 */
[----:B------:R-:W-:-:S05]  /*9b70*/  @!P6 IMAD.IADD R7, R7, 0x1, -R0 ;  /* 0x000000010707e824 */ /* 0x000fca00078e0a00 */
[----:B------:R-:W-:Y:S02]  /*9b80*/  ISETP.GT.U32.AND P6, PT, R0, R7, PT ;  /* 0x000000070000720c */ /* 0x000fe40003fc4070 */
[----:B---3--:R-:W-:Y:S02]  /*9b90*/  IABS R11, R23 ;  /* 0x00000017000b7213 */ /* 0x008fe40000000000 */
[----:B------:R-:W-:Y:S02]  /*9ba0*/  ISETP.GE.AND P2, PT, R23, RZ, PT ;  /* 0x000000ff1700720c */ /* 0x000fe40003f46270 */
[----:B------:R-:W3:Y:S01]  /*9bb0*/  LDL.LU R23, [R1+0x18c] ;  /* 0x00018c0001177983 */ /* 0x000ee20000300800 */
[----:B-1----:R-:W-:Y:S01]  /*9bc0*/  IMAD.HI.U32 R14, R3, R11, RZ ;  /* 0x0000000b030e7227 */ /* 0x002fe200078e00ff */
[----:B------:R-:W-:-:S03]  /*9bd0*/  IABS R2, R17 ;  /* 0x0000001100027213 */ /* 0x000fc60000000000 */
[----:B------:R-:W-:-:S04]  /*9be0*/  IMAD.MOV R14, RZ, RZ, -R14 ;  /* 0x000000ffff0e7224 */ /* 0x000fc800078e0a0e */
[----:B------:R-:W-:Y:S02]  /*9bf0*/  IMAD R11, R0, R14, R11 ;  /* 0x0000000e000b7224 */ /* 0x000fe400078e020b */
[----:B------:R-:W-:-:S03]  /*9c00*/  IMAD.HI.U32 R12, R3, R2, RZ ;  /* 0x00000002030c7227 */ /* 0x000fc600078e00ff */
[----:B------:R-:W-:Y:S01]  /*9c10*/  ISETP.GT.U32.AND P4, PT, R0, R11, PT ;  /* 0x0000000b0000720c */ /* 0x000fe20003f84070 */
[----:B------:R-:W-:-:S04]  /*9c20*/  IMAD.MOV R12, RZ, RZ, -R12 ;  /* 0x000000ffff0c7224 */ /* 0x000fc800078e0a0c */
[----:B------:R-:W-:Y:S02]  /*9c30*/  IMAD R2, R0, R12, R2 ;  /* 0x0000000c00027224 */ /* 0x000fe400078e0202 */
[----:B------:R-:W-:-:S03]  /*9c40*/  @!P6 IMAD.IADD R7, R7, 0x1, -R0 ;  /* 0x000000010707e824 */ /* 0x000fc600078e0a00 */
[----:B------:R-:W-:-:S03]  /*9c50*/  ISETP.GT.U32.AND P6, PT, R0, R2, PT ;  /* 0x000000020000720c */ /* 0x000fc60003fc4070 */
[----:B------:R-:W-:Y:S01]  /*9c60*/  @!P4 IMAD.IADD R11, R11, 0x1, -R0 ;  /* 0x000000010b0bc824 */ /* 0x000fe200078e0a00 */
[----:B------:R-:W-:-:S09]  /*9c70*/  ISETP.GT.U32.AND P4, PT, R0, R6, PT ;  /* 0x000000060000720c */ /* 0x000fd20003f84070 */
[----:B------:R-:W-:-:S04]  /*9c80*/  @!P6 IMAD.IADD R2, R2, 0x1, -R0 ;  /* 0x000000010202e824 */ /* 0x000fc800078e0a00 */
[----:B------:R-:W-:Y:S01]  /*9c90*/  @!P4 IMAD.IADD R6, R6, 0x1, -R0 ;  /* 0x000000010606c824 */ /* 0x000fe200078e0a00 */
[----:B------:R-:W-:-:S13]  /*9ca0*/  ISETP.GT.U32.AND P0, PT, R0, R2, PT ;  /* 0x000000020000720c */ /* 0x000fda0003f04070 */
[----:B------:R-:W-:Y:S01]  /*9cb0*/  @!P0 IMAD.IADD R2, R2, 0x1, -R0 ;  /* 0x0000000102028824 */ /* 0x000fe200078e0a00 */
[----:B------:R-:W-:Y:S02]  /*9cc0*/  ISETP.GE.AND P0, PT, R17, RZ, PT ;  /* 0x000000ff1100720c */ /* 0x000fe40003f06270 */
[----:B----4-:R-:W-:-:S05]  /*9cd0*/  IABS R12, R22 ;  /* 0x00000016000c7213 */ /* 0x010fca0000000000 */
[----:B------:R-:W-:-:S04]  /*9ce0*/  IMAD.HI.U32 R8, R3, R12, RZ ;  /* 0x0000000c03087227 */ /* 0x000fc800078e00ff */
[----:B------:R-:W-:-:S04]  /*9cf0*/  IMAD.MOV R8, RZ, RZ, -R8 ;  /* 0x000000ffff087224 */ /* 0x000fc800078e0a08 */
[----:B------:R-:W-:-:S05]  /*9d00*/  IMAD R8, R0, R8, R12 ;  /* 0x0000000800087224 */ /* 0x000fca00078e020c */
[----:B------:R-:W-:Y:S01]  /*9d10*/  ISETP.GT.U32.AND P4, PT, R0, R8, PT ;  /* 0x000000080000720c */ /* 0x000fe20003f84070 */
[----:B------:R-:W-:-:S04]  /*9d20*/  IMAD.MOV.U32 R12, RZ, RZ, R7 ;  /* 0x000000ffff0c7224 */ /* 0x000fc800078e0007 */
[----:B------:R-:W-:-:S05]  /*9d30*/  @!P3 IMAD.MOV R12, RZ, RZ, -R12 ;  /* 0x000000ffff0cb224 */ /* 0x000fca00078e0a0c */
[----:B------:R-:W-:Y:S03]  /*9d40*/  STL [R1+0x2f8], R12 ;  /* 0x0002f80c01007387 */ /* 0x000fe60000100800 */
[----:B------:R-:W-:Y:S01]  /*9d50*/  @!P4 IMAD.IADD R8, R8, 0x1, -R0 ;  /* 0x000000010808c824 */ /* 0x000fe200078e0a00 */
[----:B------:R-:W4:Y:S01]  /*9d60*/  LDL.LU R17, [R1+0x198] ;  /* 0x0001980001117983 */ /* 0x000f220000300800 */
[----:B------:R-:W-:-:S03]  /*9d70*/  ISETP.GE.AND P4, PT, R22, RZ, PT ;  /* 0x000000ff1600720c */ /* 0x000fc60003f86270 */
[----:B------:R-:W4:Y:S01]  /*9d80*/  LDL.LU R22, [R1+0x19c] ;  /* 0x00019c0001167983 */ /* 0x000f220000300800 */
[----:B------:R-:W-:-:S05]  /*9d90*/  IABS R9, R21 ;  /* 0x0000001500097213 */ /* 0x000fca0000000000 */
[----:B------:R-:W-:-:S04]  /*9da0*/  IMAD.HI.U32 R13, R3, R9, RZ ;  /* 0x00000009030d7227 */ /* 0x000fc800078e00ff */
[----:B------:R-:W-:-:S04]  /*9db0*/  IMAD.MOV R13, RZ, RZ, -R13 ;  /* 0x000000ffff0d7224 */ /* 0x000fc800078e0a0d */
[----:B------:R-:W-:-:S05]  /*9dc0*/  IMAD R9, R0, R13, R9 ;  /* 0x0000000d00097224 */ /* 0x000fca00078e0209 */
        /* <DEDUP_REMOVED lines=16> */
[----:B------:R-:W-:Y:S04]  /*9ed0*/  STL [R1+0x2f4], R6 ;  /* 0x0002f40601007387 */ /* 0x000fe80000100800 */
[----:B------:R-:W-:Y:S01]  /*9ee0*/  ISETP.GT.U32.AND P6, PT, R0, R4, PT ;  /* 0x000000040000720c */ /* 0x000fe20003fc4070 */
[----:B------:R0:W-:Y:S01]  /*9ef0*/  STL [R1+0x2f0], R11 ;  /* 0x0002f00b01007387 */ /* 0x0001e20000100800 */
[----:B------:R-:W-:Y:S02]  /*9f00*/  @!P1 IMAD.MOV R9, RZ, RZ, -R9 ;  /* 0x000000ffff099224 */ /* 0x000fe400078e0a09 */
[----:B0-----:R-:W-:-:S04]  /*9f10*/  IMAD.MOV.U32 R11, RZ, RZ, R2 ;  /* 0x000000ffff0b7224 */ /* 0x001fc800078e0002 */
[----:B------:R-:W-:Y:S01]  /*9f20*/  @!P0 IMAD.MOV R11, RZ, RZ, -R11 ;  /* 0x000000ffff0b8224 */ /* 0x000fe200078e0a0b */
[----:B------:R0:W-:Y:S01]  /*9f30*/  STL [R1+0x2e0], R9 ;  /* 0x0002e00901007387 */ /* 0x0001e20000100800 */
[--C-:B------:R-:W-:Y:S01]  /*9f40*/  @!P2 IMAD.IADD R8, R8, 0x1, -R0.reuse ;  /* 0x000000010808a824 */ /* 0x100fe200078e0a00 */
[----:B--2---:R-:W-:Y:S02]  /*9f50*/  IABS R7, R18 ;  /* 0x0000001200077213 */ /* 0x004fe40000000000 */
[----:B------:R-:W-:Y:S01]  /*9f60*/  @!P6 IMAD.IADD R4, R4, 0x1, -R0 ;  /* 0x000000010404e824 */ /* 0x000fe200078e0a00 */
[----:B------:R1:W-:Y:S01]  /*9f70*/  STL [R1+0x2d8], R11 ;  /* 0x0002d80b01007387 */ /* 0x0003e20000100800 */
[----:B------:R-:W-:Y:S02]  /*9f80*/  ISETP.GE.AND P2, PT, R18, RZ, PT ;  /* 0x000000ff1200720c */ /* 0x000fe40003f46270 */
[----:B------:R-:W-:Y:S01]  /*9f90*/  IABS R10, R19 ;  /* 0x00000013000a7213 */ /* 0x000fe20000000000 */
[----:B------:R-:W2:Y:S01]  /*9fa0*/  LDL.LU R18, [R1+0x1a0] ;  /* 0x0001a00001127983 */ /* 0x000ea20000300800 */
[----:B------:R-:W-:-:S03]  /*9fb0*/  ISETP.GE.AND P6, PT, R19, RZ, PT ;  /* 0x000000ff1300720c */ /* 0x000fc60003fc6270 */
[----:B------:R-:W2:Y:S01]  /*9fc0*/  LDL.LU R19, [R1+0x1a4] ;  /* 0x0001a40001137983 */ /* 0x000ea20000300800 */
[----:B------:R-:W-:-:S04]  /*9fd0*/  IMAD.HI.U32 R12, R3, R7, RZ ;  /* 0x00000007030c7227 */ /* 0x000fc800078e00ff */
[----:B------:R-:W-:-:S04]  /*9fe0*/  IMAD.MOV R14, RZ, RZ, -R12 ;  /* 0x000000ffff0e7224 */ /* 0x000fc800078e0a0c */
[----:B------:R-:W-:-:S05]  /*9ff0*/  IMAD R7, R0, R14, R7 ;  /* 0x0000000e00077224 */ /* 0x000fca00078e0207 */
[----:B------:R-:W-:-:S13]  /*a000*/  ISETP.GT.U32.AND P1, PT, R0, R7, PT ;  /* 0x000000070000720c */ /* 0x000fda0003f24070 */
[----:B------:R-:W-:Y:S01]  /*a010*/  @!P1 IMAD.IADD R7, R7, 0x1, -R0 ;  /* 0x0000000107079824 */ /* 0x000fe200078e0a00 */
[----:B------:R-:W-:-:S05]  /*a020*/  IABS R13, R24 ;  /* 0x00000018000d7213 */ /* 0x000fca0000000000 */
[----:B------:R-:W-:-:S04]  /*a030*/  IMAD.HI.U32 R15, R3, R13, RZ ;  /* 0x0000000d030f7227 */ /* 0x000fc800078e00ff */
[----:B------:R-:W-:-:S04]  /*a040*/  IMAD.MOV R15, RZ, RZ, -R15 ;  /* 0x000000ffff0f7224 */ /* 0x000fc800078e0a0f */
[C---:B------:R-:W-:Y:S01]  /*a050*/  IMAD R13, R0.reuse, R15, R13 ;  /* 0x0000000f000d7224 */ /* 0x040fe200078e020d */
[----:B---3--:R-:W-:Y:S02]  /*a060*/  IABS R6, R23 ;  /* 0x0000001700067213 */ /* 0x008fe40000000000 */
[----:B------:R-:W-:Y:S02]  /*a070*/  ISETP.GE.AND P1, PT, R23, RZ, PT ;  /* 0x000000ff1700720c */ /* 0x000fe40003f26270 */
[----:B------:R-:W3:Y:S01]  /*a080*/  LDL.LU R23, [R1+0x1a8] ;  /* 0x0001a80001177983 */ /* 0x000ee20000300800 */
[----:B------:R-:W-:Y:S01]  /*a090*/  ISETP.GT.U32.AND P3, PT, R0, R13, PT ;  /* 0x0000000d0000720c */ /* 0x000fe20003f64070 */
[----:B------:R-:W-:Y:S01]  /*a0a0*/  IMAD.HI.U32 R12, R3, R10, RZ ;  /* 0x0000000a030c7227 */ /* 0x000fe200078e00ff */
[----:B------:R-:W-:Y:S01]  /*a0b0*/  ISETP.GE.AND P0, PT, R20, RZ, PT ;  /* 0x000000ff1400720c */ /* 0x000fe20003f06270 */
[----:B------:R-:W3:Y:S10]  /*a0c0*/  LDL.LU R21, [R1+0x1ac] ;  /* 0x0001ac0001157983 */ /* 0x000ef40000300800 */
[----:B------:R-:W-:Y:S01]  /*a0d0*/  @!P3 IMAD.IADD R13, R13, 0x1, -R0 ;  /* 0x000000010d0db824 */ /* 0x000fe200078e0a00 */
[----:B------:R-:W3:Y:S04]  /*a0e0*/  LDL.LU R20, [R1+0x1b0] ;  /* 0x0001b00001147983 */ /* 0x000ee80000300800 */
[----:B------:R-:W-:-:S02]  /*a0f0*/  ISETP.GT.U32.AND P5, PT, R0, R13, PT ;  /* 0x0000000d0000720c */ /* 0x000fc40003fa4070 */
[----:B------:R-:W-:Y:S01]  /*a100*/  ISETP.GE.AND P3, PT, R24, RZ, PT ;  /* 0x000000ff1800720c */ /* 0x000fe20003f66270 */
[----:B------:R-:W-:-:S04]  /*a110*/  IMAD.MOV R12, RZ, RZ, -R12 ;  /* 0x000000ffff0c7224 */ /* 0x000fc800078e0a0c */
[----:B------:R-:W-:-:S06]  /*a120*/  IMAD R2, R0, R12, R10 ;  /* 0x0000000c00027224 */ /* 0x000fcc00078e020a */
[----:B------:R-:W-:-:S04]  /*a130*/  @!P5 IMAD.IADD R13, R13, 0x1, -R0 ;  /* 0x000000010d0dd824 */ /* 0x000fc800078e0a00 */
[----:B------:R-:W-:Y:S02]  /*a140*/  IMAD.MOV.U32 R12, RZ, RZ, R13 ;  /* 0x000000ffff0c7224 */ /* 0x000fe400078e000d */
[----:B0-----:R-:W-:-:S04]  /*a150*/  IMAD.HI.U32 R9, R3, R6, RZ ;  /* 0x0000000603097227 */ /* 0x001fc800078e00ff */
[----:B------:R-:W-:Y:S01]  /*a160*/  @!P3 IMAD.MOV R12, RZ, RZ, -R12 ;  /* 0x000000ffff0cb224 */ /* 0x000fe200078e0a0c */
[----:B------:R-:W-:Y:S01]  /*a170*/  ISETP.GT.U32.AND P3, PT, R0, R7, PT ;  /* 0x000000070000720c */ /* 0x000fe20003f64070 */
[----:B-1----:R-:W-:-:S03]  /*a180*/  IMAD.MOV R11, RZ, RZ, -R9 ;  /* 0x000000ffff0b7224 */ /* 0x002fc600078e0a09 */
[----:B------:R-:W-:Y:S01]  /*a190*/  STL [R1+0x2d4], R12 ;  /* 0x0002d40c01007387 */ /* 0x000fe20000100800 */
[----:B------:R-:W-:-:S08]  /*a1a0*/  @!P0 IMAD.MOV R4, RZ, RZ, -R4 ;  /* 0x000000ffff048224 */ /* 0x000fd000078e0a04 */
[----:B------:R-:W-:Y:S01]  /*a1b0*/  @!P3 IMAD.IADD R7, R7, 0x1, -R0 ;  /* 0x000000010707b824 */ /* 0x000fe200078e0a00 */
[----:B----4-:R-:W-:-:S05]  /*a1c0*/  IABS R10, R22 ;  /* 0x00000016000a7213 */ /* 0x010fca0000000000 */
[----:B------:R-:W-:Y:S02]  /*a1d0*/  IMAD.MOV.U32 R9, RZ, RZ, R10 ;  /* 0x000000ffff097224 */ /* 0x000fe400078e000a */
[----:B------:R-:W-:-:S04]  /*a1e0*/  IMAD.MOV.U32 R10, RZ, RZ, R8 ;  /* 0x000000ffff0a7224 */ /* 0x000fc800078e0008 */
[----:B------:R-:W-:-:S05]  /*a1f0*/  @!P4 IMAD.MOV R10, RZ, RZ, -R10 ;  /* 0x000000ffff0ac224 */ /* 0x000fca00078e0a0a */
[----:B------:R0:W-:Y:S01]  /*a200*/  STL [R1+0x2cc], R10 ;  /* 0x0002cc0a01007387 */ /* 0x0001e20000100800 */
[----:B------:R-:W-:Y:S01]  /*a210*/  ISETP.GE.AND P3, PT, R22, RZ, PT ;  /* 0x000000ff1600720c */ /* 0x000fe20003f66270 */
[----:B0-----:R-:W-:Y:S02]  /*a220*/  IMAD.MOV.U32 R10, RZ, RZ, R7 ;  /* 0x000000ffff0a7224 */ /* 0x001fe400078e0007 */
[----:B------:R0:W-:Y:S02]  /*a230*/  STL [R1+0x2c4], R4 ;  /* 0x0002c40401007387 */ /* 0x0001e40000100800 */
[----:B------:R-:W-:Y:S02]  /*a240*/  @!P2 IMAD.MOV R10, RZ, RZ, -R10 ;  /* 0x000000ffff0aa224 */ /* 0x000fe400078e0a0a */
[----:B------:R-:W4:Y:S04]  /*a250*/  LDL.LU R24, [R1+0x1b4] ;  /* 0x0001b40001187983 */ /* 0x000f280000300800 */
[----:B------:R3:W-:Y:S04]  /*a260*/  STL [R1+0x2bc], R10 ;  /* 0x0002bc0a01007387 */ /* 0x0007e80000100800 */
[----:B------:R-:W4:Y:S01]  /*a270*/  LDL.LU R22, [R1+0x1b8] ;  /* 0x0001b80001167983 */ /* 0x000f220000300800 */
[----:B------:R-:W-:-:S02]  /*a280*/  IABS R14, R17 ;  /* 0x00000011000e7213 */ /* 0x000fc40000000000 */
[----:B------:R-:W-:Y:S02]  /*a290*/  ISETP.GE.AND P0, PT, R17, RZ, PT ;  /* 0x000000ff1100720c */ /* 0x000fe40003f06270 */
[----:B------:R-:W4:Y:S01]  /*a2a0*/  LDL.LU R17, [R1+0x1bc] ;  /* 0x0001bc0001117983 */ /* 0x000f220000300800 */
[C---:B------:R-:W-:Y:S01]  /*a2b0*/  ISETP.GT.U32.AND P5, PT, R0.reuse, R2, PT ;  /* 0x000000020000720c */ /* 0x040fe20003fa4070 */
[----:B------:R-:W-:-:S12]  /*a2c0*/  IMAD R11, R0, R11, R6 ;  /* 0x0000000b000b7224 */ /* 0x000fd800078e0206 */
[----:B------:R-:W-:Y:S01]  /*a2d0*/  @!P5 IMAD.IADD R2, R2, 0x1, -R0 ;  /* 0x000000010202d824 */ /* 0x000fe200078e0a00 */
[----:B------:R-:W-:-:S04]  /*a2e0*/  ISETP.GT.U32.AND P4, PT, R0, R11, PT ;  /* 0x0000000b0000720c */ /* 0x000fc80003f84070 */
[----:B------:R-:W-:Y:S01]  /*a2f0*/  ISETP.GT.U32.AND P5, PT, R0, R2, PT ;  /* 0x000000020000720c */ /* 0x000fe20003fa4070 */
[----:B------:R-:W-:-:S08]  /*a300*/  IMAD.HI.U32 R6, R3, R14, RZ ;  /* 0x0000000e03067227 */ /* 0x000fd000078e00ff */
[----:B------:R-:W-:-:S04]  /*a310*/  @!P4 IMAD.IADD R11, R11, 0x1, -R0 ;  /* 0x000000010b0bc824 */ /* 0x000fc800078e0a00 */
[----:B------:R-:W-:-:S04]  /*a320*/  @!P5 IMAD.IADD R2, R2, 0x1, -R0 ;  /* 0x000000010202d824 */ /* 0x000fc800078e0a00 */
[----:B------:R-:W-:Y:S01]  /*a330*/  IMAD.MOV.U32 R12, RZ, RZ, R2 ;  /* 0x000000ffff0c7224 */ /* 0x000fe200078e0002 */
[----:B------:R-:W-:Y:S01]  /*a340*/  ISETP.GT.U32.AND P2, PT, R0, R11, PT ;  /* 0x0000000b0000720c */ /* 0x000fe20003f44070 */
[----:B------:R-:W-:-:S04]  /*a350*/  IMAD.HI.U32 R8, R3, R9, RZ ;  /* 0x0000000903087227 */ /* 0x000fc800078e00ff */
[----:B------:R-:W-:Y:S02]  /*a360*/  @!P6 IMAD.MOV R12, RZ, RZ, -R12 ;  /* 0x000000ffff0ce224 */ /* 0x000fe400078e0a0c */
[----:B------:R-:W-:Y:S02]  /*a370*/  IMAD.MOV R6, RZ, RZ, -R6 ;  /* 0x000000ffff067224 */ /* 0x000fe400078e0a06 */
[----:B------:R-:W-:Y:S01]  /*a380*/  IMAD.MOV R8, RZ, RZ, -R8 ;  /* 0x000000ffff087224 */ /* 0x000fe200078e0a08 */
[----:B------:R1:W-:Y:S01]  /*a390*/  STL [R1+0x2b8], R12 ;  /* 0x0002b80c01007387 */ /* 0x0003e20000100800 */
[----:B------:R-:W-:Y:S01]  /*a3a0*/  IMAD R14, R0, R6, R14 ;  /* 0x00000006000e7224 */ /* 0x000fe200078e020e */
[----:B--2---:R-:W-:Y:S02]  /*a3b0*/  ISETP.GE.AND P5, PT, R18, RZ, PT ;  /* 0x000000ff1200720c */ /* 0x004fe40003fa6270 */
[----:B------:R-:W-:Y:S02]  /*a3c0*/  IABS R7, R18 ;  /* 0x0000001200077213 */ /* 0x000fe40000000000 */
[----:B------:R-:W-:Y:S01]  /*a3d0*/  ISETP.GE.AND P4, PT, R19, RZ, PT ;  /* 0x000000ff1300720c */ /* 0x000fe20003f86270 */
[----:B------:R-:W2:Y:S01]  /*a3e0*/  LDL.LU R18, [R1+0x1c0] ;  /* 0x0001c00001127983 */ /* 0x000ea20000300800 */
[----:B------:R-:W-:-:S03]  /*a3f0*/  IABS R13, R19 ;  /* 0x00000013000d7213 */ /* 0x000fc60000000000 */
[----:B------:R-:W2:Y:S01]  /*a400*/  LDL.LU R19, [R1+0x1c4] ;  /* 0x0001c40001137983 */ /* 0x000ea20000300800 */
[C---:B0-----:R-:W-:Y:S01]  /*a410*/  IMAD R4, R0.reuse, R8, R9 ;  /* 0x0000000800047224 */ /* 0x041fe200078e0209 */
[----:B------:R-:W-:Y:S01]  /*a420*/  ISETP.GT.U32.AND P6, PT, R0, R14, PT ;  /* 0x0000000e0000720c */ /* 0x000fe20003fc4070 */
[----:B------:R-:W-:-:S03]  /*a430*/  @!P2 IMAD.IADD R11, R11, 0x1, -R0 ;  /* 0x000000010b0ba824 */ /* 0x000fc600078e0a00 */
[----:B------:R-:W-:Y:S01]  /*a440*/  ISETP.GT.U32.AND P2, PT, R0, R4, PT ;  /* 0x000000040000720c */ /* 0x000fe20003f44070 */
[----:B------:R-:W-:-:S08]  /*a450*/  IMAD.HI.U32 R8, R3, R13, RZ ;  /* 0x0000000d03087227 */ /* 0x000fd000078e00ff */
[--C-:B------:R-:W-:Y:S02]  /*a460*/  @!P6 IMAD.IADD R14, R14, 0x1, -R0.reuse ;  /* 0x000000010e0ee824 */ /* 0x100fe400078e0a00 */
[----:B------:R-:W-:Y:S02]  /*a470*/  IMAD.MOV.U32 R15, RZ, RZ, R11 ;  /* 0x000000ffff0f7224 */ /* 0x000fe400078e000b */
        /* <DEDUP_REMOVED lines=12> */
[----:B------:R-:W-:Y:S03]  /*a540*/  STL [R1+0x2b4], R15 ;  /* 0x0002b40f01007387 */ /* 0x000fe60000100800 */
[----:B------:R-:W-:Y:S01]  /*a550*/  @!P2 IMAD.IADD R13, R13, 0x1, -R0 ;  /* 0x000000010d0da824 */ /* 0x000fe200078e0a00 */
[----:B------:R-:W-:Y:S04]  /*a560*/  STL [R1+0x2b0], R25 ;  /* 0x0002b01901007387 */ /* 0x000fe80000100800 */
[----:B------:R0:W-:Y:S01]  /*a570*/  STL [R1+0x2a8], R4 ;  /* 0x0002a80401007387 */ /* 0x0001e20000100800 */
[----:B---3--:R-:W-:-:S02]  /*a580*/  IABS R10, R23 ;  /* 0x00000017000a7213 */ /* 0x008fc40000000000 */
[----:B------:R-:W-:Y:S02]  /*a590*/  ISETP.GE.AND P2, PT, R23, RZ, PT ;  /* 0x000000ff1700720c */ /* 0x000fe40003f46270 */
[----:B------:R-:W3:Y:S01]  /*a5a0*/  LDL.LU R23, [R1+0x1c8] ;  /* 0x0001c80001177983 */ /* 0x000ee20000300800 */
[----:B------:R-:W-:-:S04]  /*a5b0*/  IMAD.HI.U32 R2, R3, R7, RZ ;  /* 0x0000000703027227 */ /* 0x000fc800078e00ff */
[----:B------:R-:W-:-:S04]  /*a5c0*/  IMAD.MOV R2, RZ, RZ, -R2 ;  /* 0x000000ffff027224 */ /* 0x000fc800078e0a02 */
[----:B------:R-:W-:-:S05]  /*a5d0*/  IMAD R2, R0, R2, R7 ;  /* 0x0000000200027224 */ /* 0x000fca00078e0207 */
[----:B------:R-:W-:Y:S01]  /*a5e0*/  ISETP.GT.U32.AND P6, PT, R0, R2, PT ;  /* 0x000000020000720c */ /* 0x000fe20003fc4070 */
[----:B-1----:R-:W-:Y:S01]  /*a5f0*/  IMAD.HI.U32 R12, R3, R10, RZ ;  /* 0x0000000a030c7227 */ /* 0x002fe200078e00ff */
[----:B------:R-:W-:-:S03]  /*a600*/  IABS R6, R20 ;  /* 0x0000001400067213 */ /* 0x000fc60000000000 */
[----:B------:R-:W-:Y:S01]  /*a610*/  IMAD.MOV R12, RZ, RZ, -R12 ;  /* 0x000000ffff0c7224 */ /* 0x000fe200078e0a0c */
[----:B------:R-:W-:Y:S01]  /*a620*/  IABS R9, R21 ;  /* 0x0000001500097213 */ /* 0x000fe20000000000 */
[----:B------:R-:W-:-:S06]  /*a630*/  IMAD.HI.U32 R7, R3, R6, RZ ;  /* 0x0000000603077227 */ /* 0x000fcc00078e00ff */
[----:B------:R-:W-:Y:S02]  /*a640*/  @!P6 IMAD.IADD R2, R2, 0x1, -R0 ;  /* 0x000000010202e824 */ /* 0x000fe400078e0a00 */
[----:B------:R-:W-:-:S03]  /*a650*/  IMAD R10, R0, R12, R10 ;  /* 0x0000000c000a7224 */ /* 0x000fc600078e020a */
[C---:B------:R-:W-:Y:S01]  /*a660*/  ISETP.GT.U32.AND P6, PT, R0.reuse, R2, PT ;  /* 0x000000020000720c */ /* 0x040fe20003fc4070 */
[----:B------:R-:W-:Y:S01]  /*a670*/  IMAD.MOV R7, RZ, RZ, -R7 ;  /* 0x000000ffff077224 */ /* 0x000fe200078e0a07 */
[----:B------:R-:W-:Y:S01]  /*a680*/  ISETP.GT.U32.AND P0, PT, R0, R10, PT ;  /* 0x0000000a0000720c */ /* 0x000fe20003f04070 */
[----:B------:R-:W-:-:S04]  /*a690*/  IMAD.HI.U32 R8, R3, R9, RZ ;  /* 0x0000000903087227 */ /* 0x000fc800078e00ff */
[----:B------:R-:W-:Y:S02]  /*a6a0*/  IMAD R6, R0, R7, R6 ;  /* 0x0000000700067224 */ /* 0x000fe400078e0206 */
[----:B------:R-:W-:-:S04]  /*a6b0*/  IMAD.MOV R8, RZ, RZ, -R8 ;  /* 0x000000ffff087224 */ /* 0x000fc800078e0a08 */
[--C-:B------:R-:W-:Y:S01]  /*a6c0*/  @!P6 IMAD.IADD R2, R2, 0x1, -R0.reuse ;  /* 0x000000010202e824 */ /* 0x100fe200078e0a00 */
[C---:B------:R-:W-:Y:S01]  /*a6d0*/  ISETP.GT.U32.AND P6, PT, R0.reuse, R6, PT ;  /* 0x000000060000720c */ /* 0x040fe20003fc4070 */
[----:B------:R-:W-:Y:S02]  /*a6e0*/  IMAD R9, R0, R8, R9 ;  /* 0x0000000800097224 */ /* 0x000fe400078e0209 */
[----:B------:R-:W-:Y:S01]  /*a6f0*/  @!P0 IMAD.IADD R10, R10, 0x1, -R0 ;  /* 0x000000010a0a8824 */ /* 0x000fe200078e0a00 */
[----:B------:R-:W-:-:S09]  /*a700*/  ISETP.GT.U32.AND P0, PT, R0, R13, PT ;  /* 0x0000000d0000720c */ /* 0x000fd20003f04070 */
[----:B------:R-:W-:-:S04]  /*a710*/  @!P6 IMAD.IADD R6, R6, 0x1, -R0 ;  /* 0x000000010606e824 */ /* 0x000fc800078e0a00 */
[----:B------:R-:W-:Y:S01]  /*a720*/  @!P0 IMAD.IADD R13, R13, 0x1, -R0 ;  /* 0x000000010d0d8824 */ /* 0x000fe200078e0a00 */
[----:B------:R-:W-:Y:S01]  /*a730*/  ISETP.GT.U32.AND P3, PT, R0, R6, PT ;  /* 0x000000060000720c */ /* 0x000fe20003f64070 */
[----:B0-----:R-:W-:-:S04]  /*a740*/  IMAD.MOV.U32 R4, RZ, RZ, R2 ;  /* 0x000000ffff047224 */ /* 0x001fc800078e0002 */
[----:B------:R-:W-:-:S05]  /*a750*/  @!P5 IMAD.MOV R4, RZ, RZ, -R4 ;  /* 0x000000ffff04d224 */ /* 0x000fca00078e0a04 */
[----:B------:R-:W-:Y:S03]  /*a760*/  STL [R1+0x29c], R4 ;  /* 0x00029c0401007387 */ /* 0x000fe60000100800 */
[----:B------:R-:W-:Y:S01]  /*a770*/  @!P3 IMAD.IADD R6, R6, 0x1, -R0 ;  /* 0x000000010606b824 */ /* 0x000fe200078e0a00 */
[----:B------:R-:W-:Y:S02]  /*a780*/  ISETP.GE.AND P3, PT, R20, RZ, PT ;  /* 0x000000ff1400720c */ /* 0x000fe40003f66270 */
[----:B------:R-:W3:Y:S01]  /*a790*/  LDL.LU R20, [R1+0x1cc] ;  /* 0x0001cc0001147983 */ /* 0x000ee20000300800 */
[----:B----4-:R-:W-:-:S05]  /*a7a0*/  IABS R8, R22 ;  /* 0x0000001600087213 */ /* 0x010fca0000000000 */
[----:B------:R-:W-:-:S04]  /*a7b0*/  IMAD.HI.U32 R14, R3, R8, RZ ;  /* 0x00000008030e7227 */ /* 0x000fc800078e00ff */
[----:B------:R-:W-:-:S04]  /*a7c0*/  IMAD.MOV R14, RZ, RZ, -R14 ;  /* 0x000000ffff0e7224 */ /* 0x000fc800078e0a0e */
[----:B------:R-:W-:-:S05]  /*a7d0*/  IMAD R8, R0, R14, R8 ;  /* 0x0000000e00087224 */ /* 0x000fca00078e0208 */
[----:B------:R-:W-:-:S13]  /*a7e0*/  ISETP.GT.U32.AND P0, PT, R0, R8, PT ;  /* 0x000000080000720c */ /* 0x000fda0003f04070 */
[----:B------:R-:W-:Y:S01]  /*a7f0*/  @!P0 IMAD.IADD R8, R8, 0x1, -R0 ;  /* 0x0000000108088824 */ /* 0x000fe200078e0a00 */
[----:B------:R-:W-:Y:S02]  /*a800*/  ISETP.GE.AND P0, PT, R22, RZ, PT ;  /* 0x000000ff1600720c */ /* 0x000fe40003f06270 */
        /* <DEDUP_REMOVED lines=13> */
[----:B------:R-:W-:Y:S01]  /*a8e0*/  @!P4 IMAD.MOV R13, RZ, RZ, -R13 ;  /* 0x000000ffff0dc224 */ /* 0x000fe200078e0a0d */
[----:B------:R-:W-:Y:S01]  /*a8f0*/  ISETP.GT.U32.AND P4, PT, R0, R8, PT ;  /* 0x000000080000720c */ /* 0x000fe20003f84070 */
[----:B------:R-:W-:-:S08]  /*a900*/  @!P2 IMAD.MOV R10, RZ, RZ, -R10 ;  /* 0x000000ffff0aa224 */ /* 0x000fd000078e0a0a */
[----:B------:R-:W-:-:S05]  /*a910*/  @!P6 IMAD.IADD R11, R11, 0x1, -R0 ;  /* 0x000000010b0be824 */ /* 0x000fca00078e0a00 */
[----:B------:R-:W-:Y:S01]  /*a920*/  ISETP.GT.U32.AND P2, PT, R0, R11, PT ;  /* 0x0000000b0000720c */ /* 0x000fe20003f44070 */
[----:B------:R-:W-:Y:S02]  /*a930*/  @!P1 IMAD.MOV R9, RZ, RZ, -R9 ;  /* 0x000000ffff099224 */ /* 0x000fe400078e0a09 */
[----:B------:R-:W-:Y:S01]  /*a940*/  @!P3 IMAD.MOV R6, RZ, RZ, -R6 ;  /* 0x000000ffff06b224 */ /* 0x000fe200078e0a06 */
[----:B------:R-:W-:Y:S01]  /*a950*/  STL [R1+0x298], R13 ;  /* 0x0002980d01007387 */ /* 0x000fe20000100800 */
[----:B------:R-:W-:Y:S01]  /*a960*/  @!P4 IMAD.IADD R8, R8, 0x1, -R0 ;  /* 0x000000010808c824 */ /* 0x000fe200078e0a00 */
[----:B--2---:R-:W-:Y:S02]  /*a970*/  IABS R2, R18 ;  /* 0x0000001200027213 */ /* 0x004fe40000000000 */
[----:B------:R3:W-:Y:S01]  /*a980*/  STL [R1+0x290], R10 ;  /* 0x0002900a01007387 */ /* 0x0007e20000100800 */
[----:B------:R-:W-:-:S03]  /*a990*/  ISETP.GE.AND P4, PT, R18, RZ, PT ;  /* 0x000000ff1200720c */ /* 0x000fc60003f86270 */
[----:B------:R-:W-:Y:S01]  /*a9a0*/  STL [R1+0x288], R9 ;  /* 0x0002880901007387 */ /* 0x000fe20000100800 */
[----:B------:R-:W-:Y:S01]  /*a9b0*/  @!P2 IMAD.IADD R11, R11, 0x1, -R0 ;  /* 0x000000010b0ba824 */ /* 0x000fe200078e0a00 */
[----:B------:R-:W-:Y:S02]  /*a9c0*/  IABS R7, R19 ;  /* 0x0000001300077213 */ /* 0x000fe40000000000 */
[----:B------:R-:W-:Y:S01]  /*a9d0*/  STL [R1+0x27c], R6 ;  /* 0x00027c0601007387 */ /* 0x000fe20000100800 */
[----:B------:R-:W-:-:S03]  /*a9e0*/  ISETP.GE.AND P2, PT, R19, RZ, PT ;  /* 0x000000ff1300720c */ /* 0x000fc60003f46270 */
[----:B------:R-:W2:Y:S04]  /*a9f0*/  LDL.LU R18, [R1+0x1d4] ;  /* 0x0001d40001127983 */ /* 0x000ea80000300800 */
[----:B------:R-:W2:Y:S01]  /*aa00*/  LDL.LU R19, [R1+0x1d8] ;  /* 0x0001d80001137983 */ /* 0x000ea20000300800 */
[----:B------:R-:W-:-:S04]  /*aa10*/  IMAD.HI.U32 R14, R3, R2, RZ ;  /* 0x00000002030e7227 */ /* 0x000fc800078e00ff */
[----:B------:R-:W-:-:S04]  /*aa20*/  IMAD.MOV R14, RZ, RZ, -R14 ;  /* 0x000000ffff0e7224 */ /* 0x000fc800078e0a0e */
[----:B------:R-:W-:-:S05]  /*aa30*/  IMAD R2, R0, R14, R2 ;  /* 0x0000000e00027224 */ /* 0x000fca00078e0202 */
[----:B------:R-:W-:-:S13]  /*aa40*/  ISETP.GT.U32.AND P1, PT, R0, R2, PT ;  /* 0x000000020000720c */ /* 0x000fda0003f24070 */
[----:B------:R-:W-:Y:S01]  /*aa50*/  @!P1 IMAD.IADD R2, R2, 0x1, -R0 ;  /* 0x0000000102029824 */ /* 0x000fe200078e0a00 */
[----:B---3--:R-:W-:Y:S02]  /*aa60*/  IABS R10, R23 ;  /* 0x00000017000a7213 */ /* 0x008fe40000000000 */
[----:B------:R-:W-:Y:S02]  /*aa70*/  ISETP.GE.AND P1, PT, R23, RZ, PT ;  /* 0x000000ff1700720c */ /* 0x000fe40003f26270 */
[----:B------:R-:W3:Y:S01]  /*aa80*/  LDL.LU R23, [R1+0x1dc] ;  /* 0x0001dc0001177983 */ /* 0x000ee20000300800 */
[----:B------:R-:W-:Y:S01]  /*aa90*/  IABS R12, R24 ;  /* 0x00000018000c7213 */ /* 0x000fe20000000000 */
[----:B------:R-:W-:Y:S01]  /*aaa0*/  IMAD.HI.U32 R4, R3, R7, RZ ;  /* 0x0000000703047227 */ /* 0x000fe200078e00ff */
[----:B------:R-:W-:Y:S01]  /*aab0*/  ISETP.GE.AND P3, PT, R17, RZ, PT ;  /* 0x000000ff1100720c */ /* 0x000fe20003f66270 */
[----:B------:R-:W3:Y:S02]  /*aac0*/  LDL.LU R21, [R1+0x1e0] ;  /* 0x0001e00001157983 */ /* 0x000ee40000300800 */
[----:B------:R-:W-:-:S02]  /*aad0*/  IMAD.HI.U32 R15, R3, R12, RZ ;  /* 0x0000000c030f7227 */ /* 0x000fc400078e00ff */
[----:B------:R-:W3:Y:S02]  /*aae0*/  LDL.LU R17, [R1+0x1e4] ;  /* 0x0001e40001117983 */ /* 0x000ee40000300800 */
[----:B------:R-:W-:-:S04]  /*aaf0*/  IMAD.MOV R15, RZ, RZ, -R15 ;  /* 0x000000ffff0f7224 */ /* 0x000fc800078e0a0f */
[----:B------:R-:W-:-:S05]  /*ab00*/  IMAD R12, R0, R15, R12 ;  /* 0x0000000f000c7224 */ /* 0x000fca00078e020c */
[----:B------:R-:W-:Y:S01]  /*ab10*/  ISETP.GT.U32.AND P5, PT, R0, R12, PT ;  /* 0x0000000c0000720c */ /* 0x000fe20003fa4070 */
[----:B------:R-:W-:-:S12]  /*ab20*/  IMAD.MOV R4, RZ, RZ, -R4 ;  /* 0x000000ffff047224 */ /* 0x000fd800078e0a04 */
[----:B------:R-:W-:-:S05]  /*ab30*/  @!P5 IMAD.IADD R12, R12, 0x1, -R0 ;  /* 0x000000010c0cd824 */ /* 0x000fca00078e0a00 */
[C---:B------:R-:W-:Y:S01]  /*ab40*/  ISETP.GT.U32.AND P6, PT, R0.reuse, R12, PT ;  /* 0x0000000c0000720c */ /* 0x040fe20003fc4070 */
[----:B------:R-:W-:Y:S01]  /*ab50*/  IMAD R7, R0, R4, R7 ;  /* 0x0000000400077224 */ /* 0x000fe200078e0207 */
[----:B------:R-:W-:-:S11]  /*ab60*/  ISETP.GE.AND P5, PT, R24, RZ, PT ;  /* 0x000000ff1800720c */ /* 0x000fd60003fa6270 */
[----:B------:R-:W-:Y:S01]  /*ab70*/  @!P6 IMAD.IADD R12, R12, 0x1, -R0 ;  /* 0x000000010c0ce824 */ /* 0x000fe200078e0a00 */
[----:B------:R-:W-:-:S03]  /*ab80*/  ISETP.GT.U32.AND P6, PT, R0, R7, PT ;  /* 0x000000070000720c */ /* 0x000fc60003fc4070 */
[----:B------:R-:W-:-:S10]  /*ab90*/  @!P5 IMAD.MOV R12, RZ, RZ, -R12 ;  /* 0x000000ffff0cd224 */ /* 0x000fd400078e0a0c */
[----:B------:R-:W-:Y:S01]  /*aba0*/  @!P6 IMAD.IADD R7, R7, 0x1, -R0 ;  /* 0x000000010707e824 */ /* 0x000fe200078e0a00 */
[----:B------:R-:W-:Y:S01]  /*abb0*/  ISETP.GT.U32.AND P6, PT, R0, R2, PT ;  /* 0x000000020000720c */ /* 0x000fe20003fc4070 */
[----:B------:R0:W-:Y:S01]  /*abc0*/  STL [R1+0x278], R12 ;  /* 0x0002780c01007387 */ /* 0x0001e20000100800 */
[----:B------:R-:W-:Y:S02]  /*abd0*/  @!P3 IMAD.MOV R11, RZ, RZ, -R11 ;  /* 0x000000ffff0bb224 */ /* 0x000fe400078e0a0b */
[----:B0-----:R-:W-:-:S04]  /*abe0*/  IMAD.MOV.U32 R12, RZ, RZ, R8 ;  /* 0x000000ffff0c7224 */ /* 0x001fc800078e0008 */
[----:B------:R-:W-:-:S05]  /*abf0*/  @!P0 IMAD.MOV R12, RZ, RZ, -R12 ;  /* 0x000000ffff0c8224 */ /* 0x000fca00078e0a0c */
[----:B------:R-:W-:Y:S01]  /*ac00*/  @!P6 IMAD.IADD R2, R2, 0x1, -R0 ;  /* 0x000000010202e824 */ /* 0x000fe200078e0a00 */
[----:B------:R-:W-:Y:S04]  /*ac10*/  STL [R1+0x270], R12 ;  /* 0x0002700c01007387 */ /* 0x000fe80000100800 */
[----:B------:R0:W-:Y:S04]  /*ac20*/  STL [R1+0x268], R11 ;  /* 0x0002680b01007387 */ /* 0x0001e80000100800 */
[----:B------:R-:W3:Y:S01]  /*ac30*/  LDL.LU R24, [R1+0x1e8] ;  /* 0x0001e80001187983 */ /* 0x000ee20000300800 */
[----:B0-----:R-:W-:-:S04]  /*ac40*/  IMAD.MOV.U32 R11, RZ, RZ, R2 ;  /* 0x000000ffff0b7224 */ /* 0x001fc800078e0002 */
[----:B------:R-:W-:-:S05]  /*ac50*/  @!P4 IMAD.MOV R11, RZ, RZ, -R11 ;  /* 0x000000ffff0bc224 */ /* 0x000fca00078e0a0b */
[----:B------:R3:W-:Y:S01]  /*ac60*/  STL [R1+0x264], R11 ;  /* 0x0002640b01007387 */ /* 0x0007e20000100800 */
[----:B------:R-:W-:Y:S02]  /*ac70*/  IABS R6, R20 ;  /* 0x0000001400067213 */ /* 0x000fe40000000000 */
[----:B------:R-:W-:Y:S02]  /*ac80*/  ISETP.GE.AND P3, PT, R20, RZ, PT ;  /* 0x000000ff1400720c */ /* 0x000fe40003f66270 */
[----:B----4-:R-:W-:Y:S02]  /*ac90*/  IABS R4, R22 ;  /* 0x0000001600047213 */ /* 0x010fe40000000000 */
[----:B------:R-:W-:Y:S02]  /*aca0*/  ISETP.GE.AND P6, PT, R22, RZ, PT ;  /* 0x000000ff1600720c */ /* 0x000fe40003fc6270 */
[----:B------:R-:W4:Y:S04]  /*acb0*/  LDL.LU R22, [R1+0x1ec] ;  /* 0x0001ec0001167983 */ /* 0x000f280000300800 */
        /* <DEDUP_REMOVED lines=10> */
[----:B------:R-:W-:Y:S02]  /*ad60*/  @!P2 IMAD.MOV R14, RZ, RZ, -R14 ;  /* 0x000000ffff0ea224 */ /* 0x000fe400078e0a0e */
[----:B------:R-:W-:Y:S01]  /*ad70*/  IMAD.HI.U32 R8, R3, R4, RZ ;  /* 0x0000000403087227 */ /* 0x000fe200078e00ff */
[----:B------:R-:W-:-:S03]  /*ad80*/  ISETP.GT.U32.AND P4, PT, R0, R10, PT ;  /* 0x0000000a0000720c */ /* 0x000fc60003f84070 */
[----:B------:R-:W-:Y:S01]  /*ad90*/  IMAD.MOV R9, RZ, RZ, -R9 ;  /* 0x000000ffff097224 */ /* 0x000fe200078e0a09 */
[----:B------:R0:W-:Y:S01]  /*ada0*/  STL [R1+0x260], R14 ;  /* 0x0002600e01007387 */ /* 0x0001e20000100800 */
[----:B------:R-:W-:Y:S02]  /*adb0*/  IMAD.MOV R8, RZ, RZ, -R8 ;  /* 0x000000ffff087224 */ /* 0x000fe400078e0a08 */
[C---:B------:R-:W-:Y:S02]  /*adc0*/  IMAD R6, R0.reuse, R9, R6 ;  /* 0x0000000900067224 */ /* 0x040fe400078e0206 */
[----:B------:R-:W-:-:S03]  /*add0*/  IMAD R4, R0, R8, R4 ;  /* 0x0000000800047224 */ /* 0x000fc600078e0204 */
[----:B------:R-:W-:Y:S01]  /*ade0*/  ISETP.GT.U32.AND P2, PT, R0, R6, PT ;  /* 0x000000060000720c */ /* 0x000fe20003f44070 */
[----:B------:R-:W-:Y:S01]  /*adf0*/  @!P4 IMAD.IADD R10, R10, 0x1, -R0 ;  /* 0x000000010a0ac824 */ /* 0x000fe200078e0a00 */
[----:B------:R-:W-:Y:S02]  /*ae00*/  ISETP.GT.U32.AND P4, PT, R0, R4, PT ;  /* 0x000000040000720c */ /* 0x000fe40003f84070 */
[----:B--2---:R-:W-:Y:S02]  /*ae10*/  ISETP.GE.AND P5, PT, R18, RZ, PT ;  /* 0x000000ff1200720c */ /* 0x004fe40003fa6270 */
[----:B------:R-:W-:Y:S02]  /*ae20*/  IABS R2, R18 ;  /* 0x0000001200027213 */ /* 0x000fe40000000000 */
[----:B------:R-:W-:Y:S01]  /*ae30*/  ISETP.GE.AND P0, PT, R19, RZ, PT ;  /* 0x000000ff1300720c */ /* 0x000fe20003f06270 */
[----:B------:R-:W2:Y:S01]  /*ae40*/  LDL.LU R18, [R1+0x1f4] ;  /* 0x0001f40001127983 */ /* 0x000ea20000300800 */
[----:B------:R-:W-:-:S03]  /*ae50*/  IABS R13, R19 ;  /* 0x00000013000d7213 */ /* 0x000fc60000000000 */
[----:B------:R-:W2:Y:S01]  /*ae60*/  LDL.LU R19, [R1+0x1f8] ;  /* 0x0001f80001137983 */ /* 0x000ea20000300800 */
[--C-:B------:R-:W-:Y:S02]  /*ae70*/  @!P2 IMAD.IADD R6, R6, 0x1, -R0.reuse ;  /* 0x000000010606a824 */ /* 0x100fe400078e0a00 */
[----:B------:R-:W-:Y:S02]  /*ae80*/  @!P4 IMAD.IADD R4, R4, 0x1, -R0 ;  /* 0x000000010404c824 */ /* 0x000fe400078e0a00 */
[----:B------:R-:W-:Y:S01]  /*ae90*/  IMAD.HI.U32 R8, R3, R13, RZ ;  /* 0x0000000d03087227 */ /* 0x000fe200078e00ff */
[----:B------:R-:W-:-:S03]  /*aea0*/  ISETP.GT.U32.AND P4, PT, R0, R6, PT ;  /* 0x000000060000720c */ /* 0x000fc60003f84070 */
[----:B------:R-:W-:Y:S02]  /*aeb0*/  IMAD.MOV.U32 R15, RZ, RZ, R10 ;  /* 0x000000ffff0f7224 */ /* 0x000fe400078e000a */
[----:B------:R-:W-:Y:S02]  /*aec0*/  IMAD.MOV R8, RZ, RZ, -R8 ;  /* 0x000000ffff087224 */ /* 0x000fe400078e0a08 */
[----:B------:R-:W-:Y:S01]  /*aed0*/  @!P1 IMAD.MOV R15, RZ, RZ, -R15 ;  /* 0x000000ffff0f9224 */ /* 0x000fe200078e0a0f */
[C---:B------:R-:W-:Y:S01]  /*aee0*/  ISETP.GT.U32.AND P1, PT, R0.reuse, R4, PT ;  /* 0x000000040000720c */ /* 0x040fe20003f24070 */
[----:B------:R-:W-:-:S04]  /*aef0*/  IMAD R13, R0, R8, R13 ;  /* 0x00000008000d7224 */ /* 0x000fc800078e020d */
[----:B------:R-:W-:Y:S01]  /*af00*/  @!P4 IMAD.IADD R6, R6, 0x1, -R0 ;  /* 0x000000010606c824 */ /* 0x000fe200078e0a00 */
[----:B------:R-:W-:-:S03]  /*af10*/  ISETP.GT.U32.AND P4, PT, R0, R13, PT ;  /* 0x0000000d0000720c */ /* 0x000fc60003f84070 */
[----:B------:R-:W-:-:S04]  /*af20*/  IMAD.MOV.U32 R25, RZ, RZ, R6 ;  /* 0x000000ffff197224 */ /* 0x000fc800078e0006 */
[----:B------:R-:W-:Y:S02]  /*af30*/  @!P1 IMAD.IADD R4, R4, 0x1, -R0 ;  /* 0x0000000104049824 */ /* 0x000fe400078e0a00 */
[----:B------:R-:W-:Y:S02]  /*af40*/  @!P3 IMAD.MOV R25, RZ, RZ, -R25 ;  /* 0x000000ffff19b224 */ /* 0x000fe400078e0a19 */
[----:B------:R-:W-:Y:S01]  /*af50*/  @!P6 IMAD.MOV R4, RZ, RZ, -R4 ;  /* 0x000000ffff04e224 */ /* 0x000fe200078e0a04 */
[----:B------:R-:W-:Y:S01]  /*af60*/  STL [R1+0x25c], R15 ;  /* 0x00025c0f01007387 */ /* 0x000fe20000100800 */
[----:B------:R-:W-:-:S03]  /*af70*/  @!P4 IMAD.IADD R13, R13, 0x1, -R0 ;  /* 0x000000010d0dc824 */ /* 0x000fc600078e0a00 */
[----:B------:R-:W-:Y:S01]  /*af80*/  STL [R1+0x254], R25 ;  /* 0x0002541901007387 */ /* 0x000fe20000100800 */
[----:B---3--:R-:W-:Y:S02]  /*af90*/  IABS R11, R23 ;  /* 0x00000017000b7213 */ /* 0x008fe40000000000 */
[----:B------:R-:W-:Y:S01]  /*afa0*/  ISETP.GE.AND P4, PT, R23, RZ, PT ;  /* 0x000000ff1700720c */ /* 0x000fe20003f86270 */
[----:B------:R1:W-:Y:S04]  /*afb0*/  STL [R1+0x248], R4 ;  /* 0x0002480401007387 */ /* 0x0003e80000100800 */
[----:B------:R-:W3:Y:S01]  /*afc0*/  LDL.LU R23, [R1+0x1fc] ;  /* 0x0001fc0001177983 */ /* 0x000ee20000300800 */
[----:B------:R-:W-:-:S04]  /*afd0*/  IMAD.HI.U32 R12, R3, R2, RZ ;  /* 0x00000002030c7227 */ /* 0x000fc800078e00ff */
[----:B------:R-:W-:-:S04]  /*afe0*/  IMAD.MOV R12, RZ, RZ, -R12 ;  /* 0x000000ffff0c7224 */ /* 0x000fc800078e0a0c */
[----:B------:R-:W-:-:S05]  /*aff0*/  IMAD R2, R0, R12, R2 ;  /* 0x0000000c00027224 */ /* 0x000fca00078e0202 */
[----:B------:R-:W-:Y:S01]  /*b000*/  ISETP.GT.U32.AND P2, PT, R0, R2, PT ;  /* 0x000000020000720c */ /* 0x000fe20003f44070 */
[----:B0-----:R-:W-:Y:S01]  /*b010*/  IMAD.HI.U32 R14, R3, R11, RZ ;  /* 0x0000000b030e7227 */ /* 0x001fe200078e00ff */
[----:B------:R-:W-:-:S03]  /*b020*/  IABS R7, R17 ;  /* 0x0000001100077213 */ /* 0x000fc60000000000 */
[----:B------:R-:W-:Y:S02]  /*b030*/  IMAD.MOV R14, RZ, RZ, -R14 ;  /* 0x000000ffff0e7224 */ /* 0x000fe400078e0a0e */
[----:B------:R-:W-:-:S06]  /*b040*/  IMAD.HI.U32 R8, R3, R7, RZ ;  /* 0x0000000703087227 */ /* 0x000fcc00078e00ff */
[----:B------:R-:W-:Y:S02]  /*b050*/  @!P2 IMAD.IADD R2, R2, 0x1, -R0 ;  /* 0x000000010202a824 */ /* 0x000fe400078e0a00 */
[----:B------:R-:W-:-:S03]  /*b060*/  IMAD R11, R0, R14, R11 ;  /* 0x0000000e000b7224 */ /* 0x000fc600078e020b */
[C---:B------:R-:W-:Y:S01]  /*b070*/  ISETP.GT.U32.AND P2, PT, R0.reuse, R2, PT ;  /* 0x000000020000720c */ /* 0x040fe20003f44070 */
[----:B------:R-:W-:Y:S01]  /*b080*/  IMAD.MOV R8, RZ, RZ, -R8 ;  /* 0x000000ffff087224 */ /* 0x000fe200078e0a08 */
[----:B------:R-:W-:-:S03]  /*b090*/  ISETP.GT.U32.AND P3, PT, R0, R11, PT ;  /* 0x0000000b0000720c */ /* 0x000fc60003f64070 */
[----:B------:R-:W-:-:S08]  /*b0a0*/  IMAD R7, R0, R8, R7 ;  /* 0x0000000800077224 */ /* 0x000fd000078e0207 */
[--C-:B------:R-:W-:Y:S01]  /*b0b0*/  @!P2 IMAD.IADD R2, R2, 0x1, -R0.reuse ;  /* 0x000000010202a824 */ /* 0x100fe200078e0a00 */
[C---:B------:R-:W-:Y:S01]  /*b0c0*/  ISETP.GT.U32.AND P2, PT, R0.reuse, R7, PT ;  /* 0x000000070000720c */ /* 0x040fe20003f44070 */
[----:B------:R-:W-:Y:S01]  /*b0d0*/  @!P3 IMAD.IADD R11, R11, 0x1, -R0 ;  /* 0x000000010b0bb824 */ /* 0x000fe200078e0a00 */
[----:B------:R-:W-:Y:S01]  /*b0e0*/  ISETP.GT.U32.AND P3, PT, R0, R13, PT ;  /* 0x0000000d0000720c */ /* 0x000fe20003f64070 */
[----:B-1----:R-:W-:-:S10]  /*b0f0*/  IMAD.MOV.U32 R4, RZ, RZ, R2 ;  /* 0x000000ffff047224 */ /* 0x002fd400078e0002 */
[--C-:B------:R-:W-:Y:S02]  /*b100*/  @!P2 IMAD.IADD R7, R7, 0x1, -R0.reuse ;  /* 0x000000010707a824 */ /* 0x100fe400078e0a00 */
[----:B------:R-:W-:-:S03]  /*b110*/  @!P3 IMAD.IADD R13, R13, 0x1, -R0 ;  /* 0x000000010d0db824 */ /* 0x000fc600078e0a00 */
[----:B------:R-:W-:Y:S01]  /*b120*/  ISETP.GT.U32.AND P2, PT, R0, R7, PT ;  /* 0x000000070000720c */ /* 0x000fe20003f44070 */
[----:B------:R-:W-:Y:S01]  /*b130*/  @!P5 IMAD.MOV R4, RZ, RZ, -R4 ;  /* 0x000000ffff04d224 */ /* 0x000fe200078e0a04 */
[----:B------:R-:W-:-:S04]  /*b140*/  IABS R9, R21 ;  /* 0x0000001500097213 */ /* 0x000fc80000000000 */
[----:B------:R-:W-:Y:S07]  /*b150*/  STL [R1+0x244], R4 ;  /* 0x0002440401007387 */ /* 0x000fee0000100800 */
[----:B------:R-:W-:Y:S01]  /*b160*/  @!P2 IMAD.IADD R7, R7, 0x1, -R0 ;  /* 0x000000010707a824 */ /* 0x000fe200078e0a00 */
[----:B------:R-:W-:Y:S02]  /*b170*/  ISETP.GE.AND P2, PT, R17, RZ, PT ;  /* 0x000000ff1100720c */ /* 0x000fe40003f46270 */
[----:B------:R-:W3:Y:S01]  /*b180*/  LDL.LU R17, [R1+0x200] ;  /* 0x0002000001117983 */ /* 0x000ee20000300800 */
[----:B------:R-:W-:-:S04]  /*b190*/  IMAD.HI.U32 R12, R3, R9, RZ ;  /* 0x00000009030c7227 */ /* 0x000fc800078e00ff */
[----:B------:R-:W-:-:S04]  /*b1a0*/  IMAD.MOV R12, RZ, RZ, -R12 ;  /* 0x000000ffff0c7224 */ /* 0x000fc800078e0a0c */
[----:B------:R-:W-:-:S05]  /*b1b0*/  IMAD R9, R0, R12, R9 ;  /* 0x0000000c00097224 */ /* 0x000fca00078e0209 */
[----:B------:R-:W-:-:S13]  /*b1c0*/  ISETP.GT.U32.AND P1, PT, R0, R9, PT ;  /* 0x000000090000720c */ /* 0x000fda0003f24070 */
[----:B------:R-:W-:-:S05]  /*b1d0*/  @!P1 IMAD.IADD R9, R9, 0x1, -R0 ;  /* 0x0000000109099824 */ /* 0x000fca00078e0a00 */
[----:B------:R-:W-:Y:S02]  /*b1e0*/  ISETP.GT.U32.AND P6, PT, R0, R9, PT ;  /* 0x000000090000720c */ /* 0x000fe40003fc4070 */
        /* <DEDUP_REMOVED lines=8> */
[----:B------:R-:W-:-:S05]  /*b270*/  IABS R10, R20 ;  /* 0x00000014000a7213 */ /* 0x000fca0000000000 */
[----:B------:R-:W-:-:S04]  /*b280*/  IMAD.HI.U32 R6, R3, R10, RZ ;  /* 0x0000000a03067227 */ /* 0x000fc800078e00ff */
[----:B------:R-:W-:Y:S01]  /*b290*/  IMAD.MOV R6, RZ, RZ, -R6 ;  /* 0x000000ffff067224 */ /* 0x000fe200078e0a06 */
[----:B------:R-:W-:-:S03]  /*b2a0*/  ISETP.GT.U32.AND P1, PT, R0, R11, PT ;  /* 0x0000000b0000720c */ /* 0x000fc60003f24070 */
[----:B------:R-:W-:Y:S02]  /*b2b0*/  IMAD R10, R0, R6, R10 ;  /* 0x00000006000a7224 */ /* 0x000fe400078e020a */
[----:B------:R-:W-:-:S03]  /*b2c0*/  @!P6 IMAD.IADD R9, R9, 0x1, -R0 ;  /* 0x000000010909e824 */ /* 0x000fc600078e0a00 */
[----:B------:R-:W-:-:S05]  /*b2d0*/  ISETP.GT.U32.AND P6, PT, R0, R10, PT ;  /* 0x0000000a0000720c */ /* 0x000fca0003fc4070 */
[----:B------:R-:W-:Y:S01]  /*b2e0*/  @!P1 IMAD.IADD R11, R11, 0x1, -R0 ;  /* 0x000000010b0b9824 */ /* 0x000fe200078e0a00 */
[----:B------:R-:W-:-:S03]  /*b2f0*/  ISETP.GE.AND P1, PT, R21, RZ, PT ;  /* 0x000000ff1500720c */ /* 0x000fc60003f26270 */
[----:B------:R-:W-:-:S04]  /*b300*/  @!P4 IMAD.MOV R11, RZ, RZ, -R11 ;  /* 0x000000ffff0bc224 */ /* 0x000fc800078e0a0b */
[----:B------:R-:W-:Y:S01]  /*b310*/  @!P6 IMAD.IADD R10, R10, 0x1, -R0 ;  /* 0x000000010a0ae824 */ /* 0x000fe200078e0a00 */
[----:B------:R-:W-:-:S04]  /*b320*/  ISETP.GT.U32.AND P6, PT, R0, R8, PT ;  /* 0x000000080000720c */ /* 0x000fc80003fc4070 */
[----:B------:R-:W-:Y:S01]  /*b330*/  ISETP.GT.U32.AND P4, PT, R0, R10, PT ;  /* 0x0000000a0000720c */ /* 0x000fe20003f84070 */
[----:B------:R-:W-:Y:S02]  /*b340*/  @!P0 IMAD.MOV R13, RZ, RZ, -R13 ;  /* 0x000000ffff0d8224 */ /* 0x000fe400078e0a0d */
[----:B------:R-:W-:Y:S02]  /*b350*/  @!P1 IMAD.MOV R9, RZ, RZ, -R9 ;  /* 0x000000ffff099224 */ /* 0x000fe400078e0a09 */
[----:B------:R-:W-:Y:S01]  /*b360*/  @!P2 IMAD.MOV R7, RZ, RZ, -R7 ;  /* 0x000000ffff07a224 */ /* 0x000fe200078e0a07 */
[----:B------:R-:W-:Y:S01]  /*b370*/  STL [R1+0x240], R13 ;  /* 0x0002400d01007387 */ /* 0x000fe20000100800 */
[----:B--2---:R-:W-:Y:S02]  /*b380*/  IABS R2, R18 ;  /* 0x0000001200027213 */ /* 0x004fe40000000000 */
[----:B------:R-:W-:Y:S01]  /*b390*/  @!P6 IMAD.IADD R8, R8, 0x1, -R0 ;  /* 0x000000010808e824 */ /* 0x000fe200078e0a00 */
[----:B------:R3:W-:Y:S01]  /*b3a0*/  STL [R1+0x23c], R11 ;  /* 0x00023c0b01007387 */ /* 0x0007e20000100800 */
[----:B------:R-:W-:-:S02]  /*b3b0*/  ISETP.GE.AND P6, PT, R18, RZ, PT ;  /* 0x000000ff1200720c */ /* 0x000fc40003fc6270 */
[----:B------:R-:W-:Y:S01]  /*b3c0*/  @!P4 IMAD.IADD R10, R10, 0x1, -R0 ;  /* 0x000000010a0ac824 */ /* 0x000fe200078e0a00 */
[----:B------:R-:W-:Y:S01]  /*b3d0*/  STL [R1+0x234], R9 ;  /* 0x0002340901007387 */ /* 0x000fe20000100800 */
[----:B------:R-:W-:Y:S02]  /*b3e0*/  IABS R6, R19 ;  /* 0x0000001300067213 */ /* 0x000fe40000000000 */
[----:B------:R-:W-:Y:S01]  /*b3f0*/  ISETP.GE.AND P4, PT, R19, RZ, PT ;  /* 0x000000ff1300720c */ /* 0x000fe20003f86270 */
[----:B------:R-:W-:Y:S04]  /*b400*/  STL [R1+0x230], R7 ;  /* 0x0002300701007387 */ /* 0x000fe80000100800 */
[----:B------:R-:W2:Y:S04]  /*b410*/  LDL.LU R18, [R1+0x208] ;  /* 0x0002080001127983 */ /* 0x000ea80000300800 */
[----:B------:R-:W2:Y:S01]  /*b420*/  LDL.LU R19, [R1+0x20c] ;  /* 0x00020c0001137983 */ /* 0x000ea20000300800 */
[----:B------:R-:W-:-:S04]  /*b430*/  IMAD.HI.U32 R14, R3, R2, RZ ;  /* 0x00000002030e7227 */ /* 0x000fc800078e00ff */
[----:B------:R-:W-:-:S04]  /*b440*/  IMAD.MOV R14, RZ, RZ, -R14 ;  /* 0x000000ffff0e7224 */ /* 0x000fc800078e0a0e */
[----:B------:R-:W-:-:S05]  /*b450*/  IMAD R2, R0, R14, R2 ;  /* 0x0000000e00027224 */ /* 0x000fca00078e0202 */
[----:B------:R-:W-:Y:S02]  /*b460*/  ISETP.GT.U32.AND P1, PT, R0, R2, PT ;  /* 0x000000020000720c */ /* 0x000fe40003f24070 */
[----:B---3--:R-:W-:-:S11]  /*b470*/  IABS R11, R23 ;  /* 0x00000017000b7213 */ /* 0x008fd60000000000 */
[----:B------:R-:W-:Y:S01]  /*b480*/  @!P1 IMAD.IADD R2, R2, 0x1, -R0 ;  /* 0x0000000102029824 */ /* 0x000fe200078e0a00 */
[----:B------:R-:W-:Y:S02]  /*b490*/  ISETP.GE.AND P1, PT, R23, RZ, PT ;  /* 0x000000ff1700720c */ /* 0x000fe40003f26270 */
[----:B------:R-:W3:Y:S01]  /*b4a0*/  LDL.LU R23, [R1+0x210] ;  /* 0x0002100001177983 */ /* 0x000ee20000300800 */
[----:B------:R-:W-:Y:S02]  /*b4b0*/  IABS R12, R24 ;  /* 0x00000018000c7213 */ /* 0x000fe40000000000 */
[----:B------:R-:W-:Y:S01]  /*b4c0*/  ISETP.GE.AND P2, PT, R20, RZ, PT ;  /* 0x000000ff1400720c */ /* 0x000fe20003f46270 */
[----:B------:R-:W3:Y:S02]  /*b4d0*/  LDL.LU R21, [R1+0x21c] ;  /* 0x00021c0001157983 */ /* 0x000ee40000300800 */
[----:B------:R-:W-:Y:S02]  /*b4e0*/  IMAD.HI.U32 R15, R3, R12, RZ ;  /* 0x0000000c030f7227 */ /* 0x000fe400078e00ff */
[----:B------:R-:W3:Y:S02]  /*b4f0*/  LDL.LU R20, [R1+0x22c] ;  /* 0x00022c0001147983 */ /* 0x000ee40000300800 */
[----:B------:R-:W-:-:S04]  /*b500*/  IMAD.MOV R15, RZ, RZ, -R15 ;  /* 0x000000ffff0f7224 */ /* 0x000fc800078e0a0f */
[----:B------:R-:W-:-:S05]  /*b510*/  IMAD R12, R0, R15, R12 ;  /* 0x0000000f000c7224 */ /* 0x000fca00078e020c */
[----:B------:R-:W-:-:S13]  /*b520*/  ISETP.GT.U32.AND P5, PT, R0, R12, PT ;  /* 0x0000000c0000720c */ /* 0x000fda0003fa4070 */
[----:B------:R-:W-:Y:S01]  /*b530*/  @!P5 IMAD.IADD R12, R12, 0x1, -R0 ;  /* 0x000000010c0cd824 */ /* 0x000fe200078e0a00 */
[----:B------:R-:W-:-:S04]  /*b540*/  ISETP.GE.AND P5, PT, R24, RZ, PT ;  /* 0x000000ff1800720c */ /* 0x000fc80003fa6270 */
[----:B------:R-:W-:-:S13]  /*b550*/  ISETP.GT.U32.AND P0, PT, R0, R12, PT ;  /* 0x0000000c0000720c */ /* 0x000fda0003f04070 */
[----:B------:R-:W-:-:S04]  /*b560*/  @!P0 IMAD.IADD R12, R12, 0x1, -R0 ;  /* 0x000000010c0c8824 */ /* 0x000fc800078e0a00 */
[----:B------:R-:W-:Y:S01]  /*b570*/  @!P5 IMAD.MOV R12, RZ, RZ, -R12 ;  /* 0x000000ffff0cd224 */ /* 0x000fe200078e0a0c */
[----:B------:R-:W-:-:S04]  /*b580*/  ISETP.GT.U32.AND P5, PT, R0, R2, PT ;  /* 0x000000020000720c */ /* 0x000fc80003fa4070 */
[----:B------:R0:W-:Y:S01]  /*b590*/  STL [R1+0x228], R12 ;  /* 0x0002280c01007387 */ /* 0x0001e20000100800 */
[----:B------:R-:W-:Y:S02]  /*b5a0*/  @!P2 IMAD.MOV R10, RZ, RZ, -R10 ;  /* 0x000000ffff0aa224 */ /* 0x000fe400078e0a0a */
[----:B0-----:R-:W-:-:S04]  /*b5b0*/  IMAD.MOV.U32 R12, RZ, RZ, R8 ;  /* 0x000000ffff0c7224 */ /* 0x001fc800078e0008 */
[----:B------:R-:W-:Y:S02]  /*b5c0*/  @!P3 IMAD.MOV R12, RZ, RZ, -R12 ;  /* 0x000000ffff0cb224 */ /* 0x000fe400078e0a0c */
[----:B------:R-:W-:-:S03]  /*b5d0*/  @!P5 IMAD.IADD R2, R2, 0x1, -R0 ;  /* 0x000000010202d824 */ /* 0x000fc600078e0a00 */
[----:B------:R-:W-:Y:S01]  /*b5e0*/  STL [R1+0x224], R12 ;  /* 0x0002240c01007387 */ /* 0x000fe20000100800 */
[----:B------:R-:W-:-:S03]  /*b5f0*/  IMAD.HI.U32 R4, R3, R6, RZ ;  /* 0x0000000603047227 */ /* 0x000fc600078e00ff */
[----:B------:R0:W-:Y:S01]  /*b600*/  STL [R1+0x220], R10 ;  /* 0x0002200a01007387 */ /* 0x0001e20000100800 */
[----:B------:R-:W-:-:S03]  /*b610*/  IMAD.MOV R4, RZ, RZ, -R4 ;  /* 0x000000ffff047224 */ /* 0x000fc600078e0a04 */
[----:B------:R-:W3:Y:S01]  /*b620*/  LDL.LU R24, [R1+0x238] ;  /* 0x0002380001187983 */ /* 0x000ee20000300800 */
[----:B0-----:R-:W-:-:S04]  /*b630*/  IMAD.MOV.U32 R10, RZ, RZ, R2 ;  /* 0x000000ffff0a7224 */ /* 0x001fc800078e0002 */
[----:B------:R-:W-:Y:S02]  /*b640*/  @!P6 IMAD.MOV R10, RZ, RZ, -R10 ;  /* 0x000000ffff0ae224 */ /* 0x000fe400078e0a0a */
[----:B------:R-:W-:-:S03]  /*b650*/  IMAD R6, R0, R4, R6 ;  /* 0x0000000400067224 */ /* 0x000fc600078e0206 */
[----:B------:R3:W-:Y:S01]  /*b660*/  STL [R1+0x218], R10 ;  /* 0x0002180a01007387 */ /* 0x0007e20000100800 */
[----:B------:R-:W-:Y:S02]  /*b670*/  IABS R7, R17 ;  /* 0x0000001100077213 */ /* 0x000fe40000000000 */
[----:B------:R-:W-:Y:S02]  /*b680*/  ISETP.GE.AND P2, PT, R17, RZ, PT ;  /* 0x000000ff1100720c */ /* 0x000fe40003f46270 */
[----:B------:R-:W-:Y:S01]  /*b690*/  ISETP.GT.U32.AND P0, PT, R0, R6, PT ;  /* 0x000000060000720c */ /* 0x000fe20003f04070 */
[----:B------:R-:W-:-:S04]  /*b6a0*/  IMAD.HI.U32 R9, R3, R11, RZ ;  /* 0x0000000b03097227 */ /* 0x000fc800078e00ff */
[----:B------:R-:W-:-:S04]  /*b6b0*/  IMAD.MOV R9, RZ, RZ, -R9 ;  /* 0x000000ffff097224 */ /* 0x000fc800078e0a09 */
[----:B------:R-:W-:-:S04]  /*b6c0*/  IMAD R11, R0, R9, R11 ;  /* 0x00000009000b7224 */ /* 0x000fc800078e020b */
[----:B------:R-:W-:Y:S01]  /*b6d0*/  @!P0 IMAD.IADD R6, R6, 0x1, -R0 ;  /* 0x0000000106068824 */ /* 0x000fe200078e0a00 */
[----:B------:R-:W-:-:S04]  /*b6e0*/  ISETP.GT.U32.AND P3, PT, R0, R11, PT ;  /* 0x0000000b0000720c */ /* 0x000fc80003f64070 */
[----:B------:R-:W-:Y:S01]  /*b6f0*/  ISETP.GT.U32.AND P0, PT, R0, R6, PT ;  /* 0x000000060000720c */ /* 0x000fe20003f04070 */
[----:B------:R-:W-:-:S08]  /*b700*/  IMAD.HI.U32 R9, R3, R7, RZ ;  /* 0x0000000703097227 */ /* 0x000fd000078e00ff */
[----:B------:R-:W-:-:S04]  /*b710*/  @!P3 IMAD.IADD R11, R11, 0x1, -R0 ;  /* 0x000000010b0bb824 */ /* 0x000fc800078e0a00 */
[----:B------:R-:W-:Y:S01]  /*b720*/  @!P0 IMAD.IADD R6, R6, 0x1, -R0 ;  /* 0x0000000106068824 */ /* 0x000fe200078e0a00 */
[----:B----4-:R-:W-:Y:S02]  /*b730*/  IABS R4, R22 ;  /* 0x0000001600047213 */ /* 0x010fe40000000000 */
[----:B------:R-:W-:Y:S02]  /*b740*/  ISETP.GE.AND P5, PT, R22, RZ, PT ;  /* 0x000000ff1600720c */ /* 0x000fe40003fa6270 */
[----:B------:R-:W4:Y:S04]  /*b750*/  LDL.LU R22, [R1+0x24c] ;  /* 0x00024c0001167983 */ /* 0x000f280000300800 */
[----:B------:R-:W4:Y:S01]  /*b760*/  LDL.LU R17, [R1+0x250] ;  /* 0x0002500001117983 */ /* 0x000f220000300800 */
[----:B------:R-:W-:Y:S01]  /*b770*/  IMAD.MOV.U32 R14, RZ, RZ, R6 ;  /* 0x000000ffff0e7224 */ /* 0x000fe200078e0006 */
[----:B------:R-:W-:Y:S01]  /*b780*/  ISETP.GT.U32.AND P6, PT, R0, R11, PT ;  /* 0x0000000b0000720c */ /* 0x000fe20003fc4070 */
[----:B------:R-:W-:-:S04]  /*b790*/  IMAD.HI.U32 R8, R3, R4, RZ ;  /* 0x0000000403087227 */ /* 0x000fc800078e00ff */
[----:B------:R-:W-:Y:S02]  /*b7a0*/  @!P4 IMAD.MOV R14, RZ, RZ, -R14 ;  /* 0x000000ffff0ec224 */ /* 0x000fe400078e0a0e */
[----:B------:R-:W-:Y:S02]  /*b7b0*/  IMAD.MOV R9, RZ, RZ, -R9 ;  /* 0x000000ffff097224 */ /* 0x000fe400078e0a09 */
[----:B------:R-:W-:Y:S01]  /*b7c0*/  IMAD.MOV R8, RZ, RZ, -R8 ;  /* 0x000000ffff087224 */ /* 0x000fe200078e0a08 */
[----:B------:R0:W-:Y:S01]  /*b7d0*/  STL [R1+0x214], R14 ;  /* 0x0002140e01007387 */ /* 0x0001e20000100800 */
[C---:B------:R-:W-:Y:S02]  /*b7e0*/  IMAD R7, R0.reuse, R9, R7 ;  /* 0x0000000900077224 */ /* 0x040fe400078e0207 */
[----:B------:R-:W-:-:S03]  /*b7f0*/  IMAD R4, R0, R8, R4 ;  /* 0x0000000800047224 */ /* 0x000fc600078e0204 */
[C---:B------:R-:W-:Y:S01]  /*b800*/  ISETP.GT.U32.AND P4, PT, R0.reuse, R7, PT ;  /* 0x000000070000720c */ /* 0x040fe20003f84070 */
[----:B------:R-:W-:Y:S01]  /*b810*/  @!P6 IMAD.IADD R11, R11, 0x1, -R0 ;  /* 0x000000010b0be824 */ /* 0x000fe200078e0a00 */
[----:B------:R-:W-:-:S03]  /*b820*/  ISETP.GT.U32.AND P6, PT, R0, R4, PT ;  /* 0x000000040000720c */ /* 0x000fc60003fc4070 */
[----:B------:R-:W-:-:S08]  /*b830*/  IMAD.MOV.U32 R15, RZ, RZ, R11 ;  /* 0x000000ffff0f7224 */ /* 0x000fd000078e000b */
[----:B------:R-:W-:Y:S01]  /*b840*/  @!P4 IMAD.IADD R7, R7, 0x1, -R0 ;  /* 0x000000010707c824 */ /* 0x000fe200078e0a00 */
[----:B--2---:R-:W-:Y:S02]  /*b850*/  ISETP.GE.AND P0, PT, R18, RZ, PT ;  /* 0x000000ff1200720c */ /* 0x004fe40003f06270 */
[----:B------:R-:W-:Y:S02]  /*b860*/  IABS R2, R18 ;  /* 0x0000001200027213 */ /* 0x000fe40000000000 */
[----:B------:R-:W-:Y:S01]  /*b870*/  ISETP.GE.AND P3, PT, R19, RZ, PT ;  /* 0x000000ff1300720c */ /* 0x000fe20003f66270 */
[----:B------:R-:W2:Y:S01]  /*b880*/  LDL.LU R18, [R1+0x258] ;  /* 0x0002580001127983 */ /* 0x000ea20000300800 */
[----:B------:R-:W-:-:S03]  /*b890*/  IABS R13, R19 ;  /* 0x00000013000d7213 */ /* 0x000fc60000000000 */
[----:B------:R-:W2:Y:S01]  /*b8a0*/  LDL.LU R19, [R1+0x39c] ;  /* 0x00039c0001137983 */ /* 0x000ea20000300800 */
[----:B------:R-:W-:Y:S01]  /*b8b0*/  @!P6 IMAD.IADD R4, R4, 0x1, -R0 ;  /* 0x000000010404e824 */ /* 0x000fe200078e0a00 */
[----:B------:R-:W-:Y:S01]  /*b8c0*/  ISETP.GT.U32.AND P6, PT, R0, R7, PT ;  /* 0x000000070000720c */ /* 0x000fe20003fc4070 */
[----:B------:R-:W-:-:S04]  /*b8d0*/  IMAD.HI.U32 R8, R3, R13, RZ ;  /* 0x0000000d03087227 */ /* 0x000fc800078e00ff */
        /* <DEDUP_REMOVED lines=11> */
[----:B------:R-:W-:Y:S01]  /*b990*/  @!P6 IMAD.IADD R13, R13, 0x1, -R0 ;  /* 0x000000010d0de824 */ /* 0x000fe200078e0a00 */
[----:B---3--:R-:W-:Y:S02]  /*b9a0*/  IABS R10, R23 ;  /* 0x00000017000a7213 */ /* 0x008fe40000000000 */
[----:B------:R-:W-:Y:S01]  /*b9b0*/  STL [R1+0x208], R25 ;  /* 0x0002081901007387 */ /* 0x000fe20000100800 */
[----:B------:R-:W-:-:S03]  /*b9c0*/  ISETP.GE.AND P6, PT, R23, RZ, PT ;  /* 0x000000ff1700720c */ /* 0x000fc60003fc6270 */
        /* <DEDUP_REMOVED lines=15> */
[----:B------:R-:W-:Y:S01]  /*bac0*/  IMAD R6, R0, R8, R6 ;  /* 0x0000000800067224 */ /* 0x000fe200078e0206 */
[----:B------:R-:W-:-:S07]  /*bad0*/  IABS R9, R21 ;  /* 0x0000001500097213 */ /* 0x000fce0000000000 */
[--C-:B------:R-:W-:Y:S01]  /*bae0*/  @!P4 IMAD.IADD R2, R2, 0x1, -R0.reuse ;  /* 0x000000010202c824 */ /* 0x100fe200078e0a00 */
[----:B------:R-:W-:Y:S01]  /*baf0*/  ISETP.GT.U32.AND P4, PT, R0, R6, PT ;  /* 0x000000060000720c */ /* 0x000fe20003f84070 */
[----:B------:R-:W-:Y:S01]  /*bb00*/  @!P2 IMAD.IADD R10, R10, 0x1, -R0 ;  /* 0x000000010a0aa824 */ /* 0x000fe200078e0a00 */
[----:B------:R-:W-:Y:S01]  /*bb10*/  ISETP.GT.U32.AND P2, PT, R0, R13, PT ;  /* 0x0000000d0000720c */ /* 0x000fe20003f44070 */
[----:B------:R-:W-:-:S04]  /*bb20*/  IMAD.HI.U32 R12, R3, R9, RZ ;  /* 0x00000009030c7227 */ /* 0x000fc800078e00ff */
[----:B------:R-:W-:-:S04]  /*bb30*/  IMAD.MOV R12, RZ, RZ, -R12 ;  /* 0x000000ffff0c7224 */ /* 0x000fc800078e0a0c */
[----:B------:R-:W-:Y:S02]  /*bb40*/  IMAD R9, R0, R12, R9 ;  /* 0x0000000c00097224 */ /* 0x000fe400078e0209 */
[--C-:B------:R-:W-:Y:S02]  /*bb50*/  @!P4 IMAD.IADD R6, R6, 0x1, -R0.reuse ;  /* 0x000000010606c824 */ /* 0x100fe400078e0a00 */
[----:B------:R-:W-:Y:S01]  /*bb60*/  @!P2 IMAD.IADD R13, R13, 0x1, -R0 ;  /* 0x000000010d0da824 */ /* 0x000fe200078e0a00 */
[C---:B------:R-:W-:Y:S02]  /*bb70*/  ISETP.GT.U32.AND P1, PT, R0.reuse, R9, PT ;  /* 0x000000090000720c */ /* 0x040fe40003f24070 */
[----:B------:R-:W-:Y:S01]  /*bb80*/  ISETP.GT.U32.AND P4, PT, R0, R6, PT ;  /* 0x000000060000720c */ /* 0x000fe20003f84070 */
[----:B-1----:R-:W-:-:S04]  /*bb90*/  IMAD.MOV.U32 R4, RZ, RZ, R2 ;  /* 0x000000ffff047224 */ /* 0x002fc800078e0002 */
[----:B------:R-:W-:-:S05]  /*bba0*/  @!P0 IMAD.MOV R4, RZ, RZ, -R4 ;  /* 0x000000ffff048224 */ /* 0x000fca00078e0a04 */
[----:B------:R-:W-:Y:S01]  /*bbb0*/  STL [R1+0x200], R4 ;  /* 0x0002000401007387 */ /* 0x000fe20000100800 */
[--C-:B------:R-:W-:Y:S02]  /*bbc0*/  @!P1 IMAD.IADD R9, R9, 0x1, -R0.reuse ;  /* 0x0000000109099824 */ /* 0x100fe400078e0a00 */
[----:B------:R-:W-:Y:S01]  /*bbd0*/  @!P4 IMAD.IADD R6, R6, 0x1, -R0 ;  /* 0x000000010606c824 */ /* 0x000fe200078e0a00 */
[----:B------:R-:W-:Y:S02]  /*bbe0*/  ISETP.GE.AND P4, PT, R20, RZ, PT ;  /* 0x000000ff1400720c */ /* 0x000fe40003f86270 */
[----:B------:R-:W3:Y:S01]  /*bbf0*/  LDL.LU R20, [R1+0x3b4] ;  /* 0x0003b40001147983 */ /* 0x000ee20000300800 */
[C---:B------:R-:W-:Y:S02]  /*bc00*/  ISETP.GT.U32.AND P5, PT, R0.reuse, R9, PT ;  /* 0x000000090000720c */ /* 0x040fe40003fa4070 */
[----:B------:R-:W-:-:S11]  /*bc10*/  ISETP.GT.U32.AND P1, PT, R0, R10, PT ;  /* 0x0000000a0000720c */ /* 0x000fd60003f24070 */
[--C-:B------:R-:W-:Y:S02]  /*bc20*/  @!P5 IMAD.IADD R9, R9, 0x1, -R0.reuse ;  /* 0x000000010909d824 */ /* 0x100fe400078e0a00 */
[----:B------:R-:W-:Y:S01]  /*bc30*/  @!P1 IMAD.IADD R10, R10, 0x1, -R0 ;  /* 0x000000010a0a9824 */ /* 0x000fe200078e0a00 */
[----:B------:R-:W-:Y:S01]  /*bc40*/  ISETP.GE.AND P1, PT, R21, RZ, PT ;  /* 0x000000ff1500720c */ /* 0x000fe20003f26270 */
[----:B------:R-:W-:Y:S02]  /*bc50*/  @!P3 IMAD.MOV R13, RZ, RZ, -R13 ;  /* 0x000000ffff0db224 */ /* 0x000fe400078e0a0d */
[----:B------:R-:W-:Y:S02]  /*bc60*/  @!P6 IMAD.MOV R10, RZ, RZ, -R10 ;  /* 0x000000ffff0ae224 */ /* 0x000fe400078e0a0a */
[----:B------:R-:W-:Y:S01]  /*bc70*/  @!P4 IMAD.MOV R6, RZ, RZ, -R6 ;  /* 0x000000ffff06c224 */ /* 0x000fe200078e0a06 */
[----:B----4-:R-:W-:-:S05]  /*bc80*/  IABS R8, R22 ;  /* 0x0000001600087213 */ /* 0x010fca0000000000 */
[----:B------:R-:W-:-:S04]  /*bc90*/  IMAD.HI.U32 R14, R3, R8, RZ ;  /* 0x00000008030e7227 */ /* 0x000fc800078e00ff */
[----:B------:R-:W-:-:S04]  /*bca0*/  IMAD.MOV R14, RZ, RZ, -R14 ;  /* 0x000000ffff0e7224 */ /* 0x000fc800078e0a0e */
[----:B------:R-:W-:-:S05]  /*bcb0*/  IMAD R8, R0, R14, R8 ;  /* 0x0000000e00087224 */ /* 0x000fca00078e0208 */
[----:B------:R-:W-:Y:S02]  /*bcc0*/  ISETP.GT.U32.AND P2, PT, R0, R8, PT ;  /* 0x000000080000720c */ /* 0x000fe40003f44070 */
[----:B------:R-:W-:-:S05]  /*bcd0*/  IABS R11, R17 ;  /* 0x00000011000b7213 */ /* 0x000fca0000000000 */
[----:B------:R-:W-:-:S06]  /*bce0*/  IMAD.HI.U32 R7, R3, R11, RZ ;  /* 0x0000000b03077227 */ /* 0x000fcc00078e00ff */
[----:B------:R-:W-:Y:S01]  /*bcf0*/  @!P2 IMAD.IADD R8, R8, 0x1, -R0 ;  /* 0x000000010808a824 */ /* 0x000fe200078e0a00 */
[----:B------:R-:W-:Y:S02]  /*bd00*/  ISETP.GE.AND P2, PT, R22, RZ, PT ;  /* 0x000000ff1600720c */ /* 0x000fe40003f46270 */
[----:B------:R-:W4:Y:S01]  /*bd10*/  LDL.LU R22, [R1+0x3b8] ;  /* 0x0003b80001167983 */ /* 0x000f220000300800 */
[----:B------:R-:W-:-:S04]  /*bd20*/  IMAD.MOV R7, RZ, RZ, -R7 ;  /* 0x000000ffff077224 */ /* 0x000fc800078e0a07 */
[----:B------:R-:W-:-:S05]  /*bd30*/  IMAD R11, R0, R7, R11 ;  /* 0x00000007000b7224 */ /* 0x000fca00078e020b */
[C---:B------:R-:W-:Y:S01]  /*bd40*/  ISETP.GT.U32.AND P5, PT, R0.reuse, R11, PT ;  /* 0x0000000b0000720c */ /* 0x040fe20003fa4070 */
[----:B------:R-:W-:Y:S04]  /*bd50*/  STL [R1+0x1f8], R13 ;  /* 0x0001f80d01007387 */ /* 0x000fe80000100800 */
[----:B------:R0:W-:Y:S08]  /*bd60*/  STL [R1+0x1f4], R10 ;  /* 0x0001f40a01007387 */ /* 0x0001f00000100800 */
[----:B------:R-:W-:Y:S01]  /*bd70*/  @!P5 IMAD.IADD R11, R11, 0x1, -R0 ;  /* 0x000000010b0bd824 */ /* 0x000fe200078e0a00 */
[----:B------:R-:W-:Y:S01]  /*bd80*/  ISETP.GT.U32.AND P5, PT, R0, R8, PT ;  /* 0x000000080000720c */ /* 0x000fe20003fa4070 */
[----:B0-----:R-:W-:-:S03]  /*bd90*/  IMAD.MOV.U32 R10, RZ, RZ, R9 ;  /* 0x000000ffff0a7224 */ /* 0x001fc600078e0009 */
[----:B------:R-:W-:Y:S01]  /*bda0*/  ISETP.GT.U32.AND P6, PT, R0, R11, PT ;  /* 0x0000000b0000720c */ /* 0x000fe20003fc4070 */
[----:B------:R-:W-:Y:S01]  /*bdb0*/  @!P1 IMAD.MOV R10, RZ, RZ, -R10 ;  /* 0x000000ffff0a9224 */ /* 0x000fe200078e0a0a */
[----:B--2---:R-:W-:Y:S02]  /*bdc0*/  IABS R2, R18 ;  /* 0x0000001200027213 */ /* 0x004fe40000000000 */
[----:B------:R-:W-:Y:S02]  /*bdd0*/  IABS R7, R19 ;  /* 0x0000001300077213 */ /* 0x000fe40000000000 */
[----:B------:R-:W-:Y:S03]  /*bde0*/  STL [R1+0x1f0], R10 ;  /* 0x0001f00a01007387 */ /* 0x000fe60000100800 */
[----:B------:R-:W-:Y:S01]  /*bdf0*/  @!P5 IMAD.IADD R8, R8, 0x1, -R0 ;  /* 0x000000010808d824 */ /* 0x000fe200078e0a00 */
[----:B------:R-:W-:Y:S01]  /*be00*/  STL [R1+0x1ec], R6 ;  /* 0x0001ec0601007387 */ /* 0x000fe20000100800 */
[----:B------:R-:W-:-:S02]  /*be10*/  ISETP.GE.AND P5, PT, R18, RZ, PT ;  /* 0x000000ff1200720c */ /* 0x000fc40003fa6270 */
[----:B------:R-:W-:Y:S01]  /*be20*/  @!P6 IMAD.IADD R11, R11, 0x1, -R0 ;  /* 0x000000010b0be824 */ /* 0x000fe200078e0a00 */
[----:B------:R-:W-:Y:S01]  /*be30*/  ISETP.GE.AND P6, PT, R19, RZ, PT ;  /* 0x000000ff1300720c */ /* 0x000fe20003fc6270 */
        /* <DEDUP_REMOVED lines=10> */
[----:B------:R-:W-:Y:S01]  /*bee0*/  IABS R12, R24 ;  /* 0x00000018000c7213 */ /* 0x000fe20000000000 */
[C---:B------:R-:W-:Y:S02]  /*bef0*/  IMAD.HI.U32 R4, R3.reuse, R7, RZ ;  /* 0x0000000703047227 */ /* 0x040fe400078e00ff */
[----:B------:R-:W3:Y:S02]  /*bf00*/  LDL.LU R21, [R1+0x40c] ;  /* 0x00040c0001157983 */ /* 0x000ee40000300800 */
[----:B------:R-:W-:-:S04]  /*bf10*/  IMAD.HI.U32 R15, R3, R12, RZ ;  /* 0x0000000c030f7227 */ /* 0x000fc800078e00ff */
        /* <DEDUP_REMOVED lines=9> */
[C---:B------:R-:W-:Y:S02]  /*bfb0*/  ISETP.GT.U32.AND P3, PT, R0.reuse, R7, PT ;  /* 0x000000070000720c */ /* 0x040fe40003f64070 */
[----:B------:R-:W-:Y:S01]  /*bfc0*/  ISETP.GE.AND P4, PT, R17, RZ, PT ;  /* 0x000000ff1100720c */ /* 0x000fe20003f86270 */
[----:B------:R-:W-:Y:S01]  /*bfd0*/  @!P0 IMAD.MOV R12, RZ, RZ, -R12 ;  /* 0x000000ffff0c8224 */ /* 0x000fe200078e0a0c */
[----:B------:R-:W3:Y:S09]  /*bfe0*/  LDL.LU R17, [R1+0x410] ;  /* 0x0004100001117983 */ /* 0x000ef20000300800 */
[----:B------:R-:W-:Y:S01]  /*bff0*/  @!P3 IMAD.IADD R7, R7, 0x1, -R0 ;  /* 0x000000010707b824 */ /* 0x000fe200078e0a00 */
[----:B------:R-:W-:Y:S01]  /*c000*/  ISETP.GT.U32.AND P3, PT, R0, R2, PT ;  /* 0x000000020000720c */ /* 0x000fe20003f64070 */
[----:B------:R0:W-:Y:S01]  /*c010*/  STL [R1+0x1e8], R12 ;  /* 0x0001e80c01007387 */ /* 0x0001e20000100800 */
[----:B------:R-:W-:-:S02]  /*c020*/  @!P4 IMAD.MOV R11, RZ, RZ, -R11 ;  /* 0x000000ffff0bc224 */ /* 0x000fc400078e0a0b */
[----:B0-----:R-:W-:-:S04]  /*c030*/  IMAD.MOV.U32 R12, RZ, RZ, R8 ;  /* 0x000000ffff0c7224 */ /* 0x001fc800078e0008 */
[----:B------:R-:W-:-:S05]  /*c040*/  @!P2 IMAD.MOV R12, RZ, RZ, -R12 ;  /* 0x000000ffff0ca224 */ /* 0x000fca00078e0a0c */
[----:B------:R-:W-:Y:S01]  /*c050*/  @!P3 IMAD.IADD R2, R2, 0x1, -R0 ;  /* 0x000000010202b824 */ /* 0x000fe200078e0a00 */
[----:B------:R-:W-:Y:S04]  /*c060*/  STL [R1+0x1e4], R12 ;  /* 0x0001e40c01007387 */ /* 0x000fe80000100800 */
[----:B------:R0:W-:Y:S01]  /*c070*/  STL [R1+0x1d4], R11 ;  /* 0x0001d40b01007387 */ /* 0x0001e20000100800 */
[----:B------:R-:W-:Y:S02]  /*c080*/  IABS R6, R20 ;  /* 0x0000001400067213 */ /* 0x000fe40000000000 */
[----:B------:R-:W-:Y:S01]  /*c090*/  ISETP.GE.AND P4, PT, R20, RZ, PT ;  /* 0x000000ff1400720c */ /* 0x000fe20003f86270 */
[----:B------:R-:W3:Y:S01]  /*c0a0*/  LDL.LU R24, [R1+0x41c] ;  /* 0x00041c0001187983 */ /* 0x000ee20000300800 */
[----:B0-----:R-:W-:-:S04]  /*c0b0*/  IMAD.MOV.U32 R11, RZ, RZ, R2 ;  /* 0x000000ffff0b7224 */ /* 0x001fc800078e0002 */
[----:B------:R-:W-:-:S05]  /*c0c0*/  @!P5 IMAD.MOV R11, RZ, RZ, -R11 ;  /* 0x000000ffff0bd224 */ /* 0x000fca00078e0a0b */
[----:B------:R0:W-:Y:S04]  /*c0d0*/  STL [R1+0x1d0], R11 ;  /* 0x0001d00b01007387 */ /* 0x0001e80000100800 */
[----:B------:R-:W3:Y:S01]  /*c0e0*/  LDL.LU R20, [R1+0x420] ;  /* 0x0004200001147983 */ /* 0x000ee20000300800 */
        /* <DEDUP_REMOVED lines=10> */
[----:B------:R-:W-:Y:S01]  /*c190*/  IMAD.MOV R10, RZ, RZ, -R10 ;  /* 0x000000ffff0a7224 */ /* 0x000fe200078e0a0a */
[----:B------:R-:W-:-:S03]  /*c1a0*/  ISETP.GT.U32.AND P5, PT, R0, R9, PT ;  /* 0x000000090000720c */ /* 0x000fc60003fa4070 */
[----:B------:R-:W-:-:S05]  /*c1b0*/  IMAD R6, R0, R10, R6 ;  /* 0x0000000a00067224 */ /* 0x000fca00078e0206 */
[----:B------:R-:W-:-:S05]  /*c1c0*/  ISETP.GT.U32.AND P6, PT, R0, R6, PT ;  /* 0x000000060000720c */ /* 0x000fca0003fc4070 */
[----:B------:R-:W-:Y:S01]  /*c1d0*/  @!P5 IMAD.IADD R9, R9, 0x1, -R0 ;  /* 0x000000010909d824 */ /* 0x000fe200078e0a00 */
[----:B----4-:R-:W-:Y:S02]  /*c1e0*/  IABS R4, R22 ;  /* 0x0000001600047213 */ /* 0x010fe40000000000 */
[----:B------:R-:W-:Y:S02]  /*c1f0*/  ISETP.GE.AND P3, PT, R22, RZ, PT ;  /* 0x000000ff1600720c */ /* 0x000fe40003f66270 */
[----:B------:R-:W4:Y:S01]  /*c200*/  LDL.LU R22, [R1+0x42c] ;  /* 0x00042c0001167983 */ /* 0x000f220000300800 */
[----:B------:R-:W-:-:S03]  /*c210*/  IMAD.HI.U32 R8, R3, R4, RZ ;  /* 0x0000000403087227 */ /* 0x000fc600078e00ff */
[----:B------:R1:W-:Y:S01]  /*c220*/  STL [R1+0x1c8], R14 ;  /* 0x0001c80e01007387 */ /* 0x0003e20000100800 */
[----:B------:R-:W-:-:S04]  /*c230*/  IMAD.MOV R8, RZ, RZ, -R8 ;  /* 0x000000ffff087224 */ /* 0x000fc800078e0a08 */
[----:B------:R-:W-:-:S05]  /*c240*/  IMAD R4, R0, R8, R4 ;  /* 0x0000000800047224 */ /* 0x000fca00078e0204 */
[----:B------:R-:W-:Y:S01]  /*c250*/  ISETP.GT.U32.AND P5, PT, R0, R4, PT ;  /* 0x000000040000720c */ /* 0x000fe20003fa4070 */
[----:B------:R-:W-:Y:S01]  /*c260*/  @!P6 IMAD.IADD R6, R6, 0x1, -R0 ;  /* 0x000000010606e824 */ /* 0x000fe200078e0a00 */
[----:B--2---:R-:W-:Y:S02]  /*c270*/  ISETP.GE.AND P0, PT, R18, RZ, PT ;  /* 0x000000ff1200720c */ /* 0x004fe40003f06270 */
[----:B------:R-:W-:Y:S02]  /*c280*/  IABS R2, R18 ;  /* 0x0000001200027213 */ /* 0x000fe40000000000 */
[----:B------:R-:W-:Y:S01]  /*c290*/  ISETP.GE.AND P2, PT, R19, RZ, PT ;  /* 0x000000ff1300720c */ /* 0x000fe20003f46270 */
[----:B------:R-:W2:Y:S01]  /*c2a0*/  LDL.LU R18, [R1+0x430] ;  /* 0x0004300001127983 */ /* 0x000ea20000300800 */
[----:B------:R-:W-:-:S03]  /*c2b0*/  IABS R13, R19 ;  /* 0x00000013000d7213 */ /* 0x000fc60000000000 */
[----:B------:R-:W2:Y:S02]  /*c2c0*/  LDL.LU R19, [R1+0x434] ;  /* 0x0004340001137983 */ /* 0x000ea40000300800 */
[----:B------:R-:W-:Y:S01]  /*c2d0*/  @!P5 IMAD.IADD R4, R4, 0x1, -R0 ;  /* 0x000000010404d824 */ /* 0x000fe200078e0a00 */
[----:B------:R-:W-:Y:S01]  /*c2e0*/  ISETP.GT.U32.AND P5, PT, R0, R6, PT ;  /* 0x000000060000720c */ /* 0x000fe20003fa4070 */
[----:B------:R-:W-:-:S04]  /*c2f0*/  IMAD.HI.U32 R7, R3, R13, RZ ;  /* 0x0000000d03077227 */ /* 0x000fc800078e00ff */
[----:B------:R-:W-:Y:S02]  /*c300*/  IMAD.MOV.U32 R15, RZ, RZ, R9 ;  /* 0x000000ffff0f7224 */ /* 0x000fe400078e0009 */
[----:B------:R-:W-:Y:S02]  /*c310*/  IMAD.MOV R7, RZ, RZ, -R7 ;  /* 0x000000ffff077224 */ /* 0x000fe400078e0a07 */
[----:B------:R-:W-:Y:S01]  /*c320*/  @!P1 IMAD.MOV R15, RZ, RZ, -R15 ;  /* 0x000000ffff0f9224 */ /* 0x000fe200078e0a0f */
[C---:B------:R-:W-:Y:S01]  /*c330*/  ISETP.GT.U32.AND P1, PT, R0.reuse, R4, PT ;  /* 0x000000040000720c */ /* 0x040fe20003f24070 */
[----:B------:R-:W-:Y:S02]  /*c340*/  IMAD R13, R0, R7, R13 ;  /* 0x00000007000d7224 */ /* 0x000fe400078e020d */
[----:B------:R-:W-:-:S03]  /*c350*/  @!P5 IMAD.IADD R6, R6, 0x1, -R0 ;  /* 0x000000010606d824 */ /* 0x000fc600078e0a00 */
[----:B------:R-:W-:Y:S01]  /*c360*/  ISETP.GT.U32.AND P5, PT, R0, R13, PT ;  /* 0x0000000d0000720c */ /* 0x000fe20003fa4070 */
[----:B------:R-:W-:-:S06]  /*c370*/  IMAD.MOV.U32 R25, RZ, RZ, R6 ;  /* 0x000000ffff197224 */ /* 0x000fcc00078e0006 */
        /* <DEDUP_REMOVED lines=8> */
[----:B------:R-:W-:Y:S04]  /*c400*/  STL [R1+0x1b8], R4 ;  /* 0x0001b80401007387 */ /* 0x000fe80000100800 */
[----:B------:R-:W3:Y:S01]  /*c410*/  LDL.LU R23, [R1+0x438] ;  /* 0x0004380001177983 */ /* 0x000ee20000300800 */
[----:B0-----:R-:W-:-:S04]  /*c420*/  IMAD.HI.U32 R11, R3, R2, RZ ;  /* 0x00000002030b7227 */ /* 0x001fc800078e00ff */
[----:B------:R-:W-:-:S04]  /*c430*/  IMAD.MOV R11, RZ, RZ, -R11 ;  /* 0x000000ffff0b7224 */ /* 0x000fc800078e0a0b */
[----:B------:R-:W-:-:S05]  /*c440*/  IMAD R2, R0, R11, R2 ;  /* 0x0000000b00027224 */ /* 0x000fca00078e0202 */
[----:B------:R-:W-:Y:S02]  /*c450*/  ISETP.GT.U32.AND P6, PT, R0, R2, PT ;  /* 0x000000020000720c */ /* 0x000fe40003fc4070 */
[----:B------:R-:W-:-:S05]  /*c460*/  IABS R10, R21 ;  /* 0x00000015000a7213 */ /* 0x000fca0000000000 */
[----:B------:R-:W-:-:S06]  /*c470*/  IMAD.HI.U32 R11, R3, R10, RZ ;  /* 0x0000000a030b7227 */ /* 0x000fcc00078e00ff */
[----:B------:R-:W-:Y:S02]  /*c480*/  @!P6 IMAD.IADD R2, R2, 0x1, -R0 ;  /* 0x000000010202e824 */ /* 0x000fe400078e0a00 */
[----:B------:R-:W-:-:S03]  /*c490*/  IMAD.MOV R11, RZ, RZ, -R11 ;  /* 0x000000ffff0b7224 */ /* 0x000fc600078e0a0b */
[----:B------:R-:W-:Y:S02]  /*c4a0*/  ISETP.GT.U32.AND P6, PT, R0, R2, PT ;  /* 0x000000020000720c */ /* 0x000fe40003fc4070 */
[----:B------:R-:W-:Y:S01]  /*c4b0*/  IABS R8, R17 ;  /* 0x0000001100087213 */ /* 0x000fe20000000000 */
[----:B-1----:R-:W-:-:S04]  /*c4c0*/  IMAD.HI.U32 R14, R3, R12, RZ ;  /* 0x0000000c030e7227 */ /* 0x002fc800078e00ff */
[----:B------:R-:W-:-:S04]  /*c4d0*/  IMAD.HI.U32 R7, R3, R8, RZ ;  /* 0x0000000803077227 */ /* 0x000fc800078e00ff */
[----:B------:R-:W-:Y:S02]  /*c4e0*/  IMAD.MOV R7, RZ, RZ, -R7 ;  /* 0x000000ffff077224 */ /* 0x000fe400078e0a07 */
[C---:B------:R-:W-:Y:S02]  /*c4f0*/  IMAD R10, R0.reuse, R11, R10 ;  /* 0x0000000b000a7224 */ /* 0x040fe400078e020a */
[----:B------:R-:W-:Y:S02]  /*c500*/  IMAD.MOV R14, RZ, RZ, -R14 ;  /* 0x000000ffff0e7224 */ /* 0x000fe400078e0a0e */
[C---:B------:R-:W-:Y:S01]  /*c510*/  IMAD R8, R0.reuse, R7, R8 ;  /* 0x0000000700087224 */ /* 0x040fe200078e0208 */
[C---:B------:R-:W-:Y:S01]  /*c520*/  ISETP.GT.U32.AND P1, PT, R0.reuse, R10, PT ;  /* 0x0000000a0000720c */ /* 0x040fe20003f24070 */
[----:B------:R-:W-:Y:S02]  /*c530*/  IMAD R12, R0, R14, R12 ;  /* 0x0000000e000c7224 */ /* 0x000fe400078e020c */
[----:B------:R-:W-:Y:S01]  /*c540*/  @!P6 IMAD.IADD R2, R2, 0x1, -R0 ;  /* 0x000000010202e824 */ /* 0x000fe200078e0a00 */
[----:B------:R-:W-:-:S02]  /*c550*/  ISETP.GT.U32.AND P6, PT, R0, R8, PT ;  /* 0x000000080000720c */ /* 0x000fc40003fc4070 */
[----:B------:R-:W-:-:S07]  /*c560*/  ISETP.GT.U32.AND P4, PT, R0, R12, PT ;  /* 0x0000000c0000720c */ /* 0x000fce0003f84070 */
[----:B------:R-:W-:-:S04]  /*c570*/  @!P1 IMAD.IADD R10, R10, 0x1, -R0 ;  /* 0x000000010a0a9824 */ /* 0x000fc800078e0a00 */
[--C-:B------:R-:W-:Y:S01]  /*c580*/  @!P6 IMAD.IADD R8, R8, 0x1, -R0.reuse ;  /* 0x000000010808e824 */ /* 0x100fe200078e0a00 */
[----:B------:R-:W-:Y:S01]  /*c590*/  ISETP.GT.U32.AND P6, PT, R0, R10, PT ;  /* 0x0000000a0000720c */ /* 0x000fe20003fc4070 */
[----:B------:R-:W-:Y:S01]  /*c5a0*/  @!P4 IMAD.IADD R12, R12, 0x1, -R0 ;  /* 0x000000010c0cc824 */ /* 0x000fe200078e0a00 */
[C---:B------:R-:W-:Y:S02]  /*c5b0*/  ISETP.GT.U32.AND P4, PT, R0.reuse, R13, PT ;  /* 0x0000000d0000720c */ /* 0x040fe40003f84070 */
[C---:B------:R-:W-:Y:S02]  /*c5c0*/  ISETP.GT.U32.AND P3, PT, R0.reuse, R8, PT ;  /* 0x000000080000720c */ /* 0x040fe40003f64070 */
[----:B------:R-:W-:Y:S02]  /*c5d0*/  ISETP.GT.U32.AND P1, PT, R0, R12, PT ;  /* 0x0000000c0000720c */ /* 0x000fe40003f24070 */
[----:B------:R-:W-:-:S05]  /*c5e0*/  IABS R7, R20 ;  /* 0x0000001400077213 */ /* 0x000fca0000000000 */
[----:B------:R-:W-:-:S04]  /*c5f0*/  IMAD.HI.U32 R14, R3, R7, RZ ;  /* 0x00000007030e7227 */ /* 0x000fc800078e00ff */
[----:B------:R-:W-:Y:S02]  /*c600*/  IMAD.MOV R14, RZ, RZ, -R14 ;  /* 0x000000ffff0e7224 */ /* 0x000fe400078e0a0e */
[--C-:B------:R-:W-:Y:S02]  /*c610*/  @!P6 IMAD.IADD R10, R10, 0x1, -R0.reuse ;  /* 0x000000010a0ae824 */ /* 0x100fe400078e0a00 */
[----:B------:R-:W-:Y:S02]  /*c620*/  IMAD R7, R0, R14, R7 ;  /* 0x0000000e00077224 */ /* 0x000fe400078e0207 */
[----:B------:R-:W-:-:S03]  /*c630*/  @!P4 IMAD.IADD R13, R13, 0x1, -R0 ;  /* 0x000000010d0dc824 */ /* 0x000fc600078e0a00 */
[----:B------:R-:W-:Y:S01]  /*c640*/  ISETP.GT.U32.AND P4, PT, R0, R7, PT ;  /* 0x000000070000720c */ /* 0x000fe20003f84070 */
[--C-:B------:R-:W-:Y:S01]  /*c650*/  @!P1 IMAD.IADD R12, R12, 0x1, -R0.reuse ;  /* 0x000000010c0c9824 */ /* 0x100fe200078e0a00 */
[----:B------:R-:W-:Y:S01]  /*c660*/  ISETP.GE.AND P1, PT, R21, RZ, PT ;  /* 0x000000ff1500720c */ /* 0x000fe20003f26270 */
[----:B------:R-:W-:Y:S01]  /*c670*/  @!P3 IMAD.IADD R8, R8, 0x1, -R0 ;  /* 0x000000010808b824 */ /* 0x000fe200078e0a00 */
[----:B------:R-:W-:Y:S01]  /*c680*/  ISETP.GE.AND P3, PT, R17, RZ, PT ;  /* 0x000000ff1100720c */ /* 0x000fe20003f66270 */
[----:B------:R-:W-:Y:S02]  /*c690*/  @!P2 IMAD.MOV R13, RZ, RZ, -R13 ;  /* 0x000000ffff0da224 */ /* 0x000fe400078e0a0d */
[----:B------:R-:W-:-:S06]  /*c6a0*/  @!P5 IMAD.MOV R12, RZ, RZ, -R12 ;  /* 0x000000ffff0cd224 */ /* 0x000fcc00078e0a0c */
[----:B------:R-:W-:Y:S01]  /*c6b0*/  @!P4 IMAD.IADD R7, R7, 0x1, -R0 ;  /* 0x000000010707c824 */ /* 0x000fe200078e0a00 */
[----:B------:R-:W-:-:S03]  /*c6c0*/  ISETP.GE.AND P4, PT, R20, RZ, PT ;  /* 0x000000ff1400720c */ /* 0x000fc60003f86270 */
[----:B------:R-:W-:Y:S01]  /*c6d0*/  @!P3 IMAD.MOV R8, RZ, RZ, -R8 ;  /* 0x000000ffff08b224 */ /* 0x000fe200078e0a08 */
[----:B----4-:R-:W-:-:S05]  /*c6e0*/  IABS R9, R22 ;  /* 0x0000001600097213 */ /* 0x010fca0000000000 */
[----:B------:R-:W-:-:S04]  /*c6f0*/  IMAD.HI.U32 R6, R3, R9, RZ ;  /* 0x0000000903067227 */ /* 0x000fc800078e00ff */
[----:B------:R-:W-:-:S04]  /*c700*/  IMAD.MOV R6, RZ, RZ, -R6 ;  /* 0x000000ffff067224 */ /* 0x000fc800078e0a06 */
[----:B------:R-:W-:-:S05]  /*c710*/  IMAD R9, R0, R6, R9 ;  /* 0x0000000600097224 */ /* 0x000fca00078e0209 */
[----:B------:R-:W-:Y:S01]  /*c720*/  ISETP.GT.U32.AND P6, PT, R0, R9, PT ;  /* 0x000000090000720c */ /* 0x000fe20003fc4070 */
[----:B------:R-:W-:-:S04]  /*c730*/  IMAD.MOV.U32 R6, RZ, RZ, R2 ;  /* 0x000000ffff067224 */ /* 0x000fc800078e0002 */
[----:B------:R-:W-:-:S08]  /*c740*/  @!P0 IMAD.MOV R6, RZ, RZ, -R6 ;  /* 0x000000ffff068224 */ /* 0x000fd000078e0a06 */
[----:B------:R-:W-:Y:S01]  /*c750*/  @!P6 IMAD.IADD R9, R9, 0x1, -R0 ;  /* 0x000000010909e824 */ /* 0x000fe200078e0a00 */
[----:B------:R-:W-:Y:S04]  /*c760*/  STL [R1+0x1b0], R6 ;  /* 0x0001b00601007387 */ /* 0x000fe80000100800 */
[----:B------:R-:W4:Y:S01]  /*c770*/  LDL.LU R17, [R1+0x444] ;  /* 0x0004440001117983 */ /* 0x000f220000300800 */
[----:B------:R-:W-:-:S03]  /*c780*/  ISETP.GT.U32.AND P5, PT, R0, R9, PT ;  /* 0x000000090000720c */ /* 0x000fc60003fa4070 */
[----:B------:R-:W4:Y:S04]  /*c790*/  LDL R20, [R1+0x448] ;  /* 0x0004480001147983 */ /* 0x000f280000100800 */
[----:B------:R-:W-:Y:S04]  /*c7a0*/  STL [R1+0x1ac], R13 ;  /* 0x0001ac0d01007387 */ /* 0x000fe80000100800 */
[----:B------:R0:W-:Y:S02]  /*c7b0*/  STL [R1+0x1a8], R12 ;  /* 0x0001a80c01007387 */ /* 0x0001e40000100800 */
[----:B0-----:R-:W-:-:S04]  /*c7c0*/  IMAD.MOV.U32 R12, RZ, RZ, R10 ;  /* 0x000000ffff0c7224 */ /* 0x001fc800078e000a */
[----:B------:R-:W-:Y:S01]  /*c7d0*/  @!P1 IMAD.MOV R12, RZ, RZ, -R12 ;  /* 0x000000ffff0c9224 */ /* 0x000fe200078e0a0c */
[----:B--2---:R-:W-:Y:S01]  /*c7e0*/  IABS R2, R19 ;  /* 0x0000001300027213 */ /* 0x004fe20000000000 */
[----:B------:R-:W-:Y:S01]  /*c7f0*/  @!P5 IMAD.IADD R9, R9, 0x1, -R0 ;  /* 0x000000010909d824 */ /* 0x000fe200078e0a00 */
[----:B------:R-:W-:Y:S02]  /*c800*/  ISETP.GE.AND P5, PT, R19, RZ, PT ;  /* 0x000000ff1300720c */ /* 0x000fe40003fa6270 */
[----:B------:R-:W-:Y:S04]  /*c810*/  STL [R1+0x1a4], R12 ;  /* 0x0001a40c01007387 */ /* 0x000fe80000100800 */
[----:B------:R-:W-:Y:S04]  /*c820*/  STL [R1+0x1a0], R8 ;  /* 0x0001a00801007387 */ /* 0x000fe80000100800 */
[----:B------:R-:W2:Y:S01]  /*c830*/  LDL.LU R19, [R1+0x46c] ;  /* 0x00046c0001137983 */ /* 0x000ea20000300800 */
[----:B------:R-:W-:-:S05]  /*c840*/  IABS R4, R18 ;  /* 0x0000001200047213 */ /* 0x000fca0000000000 */
        /* <DEDUP_REMOVED lines=8> */
[----:B------:R-:W-:-:S05]  /*c8d0*/  IABS R11, R24 ;  /* 0x00000018000b7213 */ /* 0x000fca0000000000 */
[----:B------:R-:W-:-:S04]  /*c8e0*/  IMAD.HI.U32 R15, R3, R11, RZ ;  /* 0x0000000b030f7227 */ /* 0x000fc800078e00ff */
[----:B------:R-:W-:-:S04]  /*c8f0*/  IMAD.MOV R15, RZ, RZ, -R15 ;  /* 0x000000ffff0f7224 */ /* 0x000fc800078e0a0f */
[----:B------:R-:W-:-:S05]  /*c900*/  IMAD R11, R0, R15, R11 ;  /* 0x0000000f000b7224 */ /* 0x000fca00078e020b */
[----:B------:R-:W-:Y:S01]  /*c910*/  ISETP.GT.U32.AND P0, PT, R0, R11, PT ;  /* 0x0000000b0000720c */ /* 0x000fe20003f04070 */
[----:B------:R-:W-:-:S12]  /*c920*/  IMAD.HI.U32 R6, R3, R2, RZ ;  /* 0x0000000203067227 */ /* 0x000fd800078e00ff */
[----:B------:R-:W-:-:S05]  /*c930*/  @!P0 IMAD.IADD R11, R11, 0x1, -R0 ;  /* 0x000000010b0b8824 */ /* 0x000fca00078e0a00 */
[----:B------:R-:W-:Y:S01]  /*c940*/  ISETP.GT.U32.AND P2, PT, R0, R11, PT ;  /* 0x0000000b0000720c */ /* 0x000fe20003f44070 */
[----:B------:R-:W-:-:S04]  /*c950*/  IMAD.MOV R6, RZ, RZ, -R6 ;  /* 0x000000ffff067224 */ /* 0x000fc800078e0a06 */
[C---:B------:R-:W-:Y:S01]  /*c960*/  IMAD R2, R0.reuse, R6, R2 ;  /* 0x0000000600027224 */ /* 0x040fe200078e0202 */
[----:B------:R-:W-:Y:S02]  /*c970*/  ISETP.GT.U32.AND P6, PT, R0, R7, PT ;  /* 0x000000070000720c */ /* 0x000fe40003fc4070 */
[----:B------:R-:W-:-:S05]  /*c980*/  ISETP.GE.AND P0, PT, R24, RZ, PT ;  /* 0x000000ff1800720c */ /* 0x000fca0003f06270 */
[--C-:B------:R-:W-:Y:S01]  /*c990*/  @!P2 IMAD.IADD R11, R11, 0x1, -R0.reuse ;  /* 0x000000010b0ba824 */ /* 0x100fe200078e0a00 */
[----:B------:R-:W-:Y:S02]  /*c9a0*/  ISETP.GT.U32.AND P2, PT, R0, R2, PT ;  /* 0x000000020000720c */ /* 0x000fe40003f44070 */
[----:B------:R-:W-:Y:S02]  /*c9b0*/  ISETP.GE.AND P3, PT, R22, RZ, PT ;  /* 0x000000ff1600720c */ /* 0x000fe40003f66270 */
[----:B------:R-:W3:Y:S01]  /*c9c0*/  LDL.LU R22, [R1+0x478] ;  /* 0x0004780001167983 */ /* 0x000ee20000300800 */
[----:B------:R-:W-:-:S03]  /*c9d0*/  @!P6 IMAD.IADD R7, R7, 0x1, -R0 ;  /* 0x000000010707e824 */ /* 0x000fc600078e0a00 */
[----:B------:R-:W3:Y:S01]  /*c9e0*/  LDL.LU R21, [R1+0x480] ;  /* 0x0004800001157983 */ /* 0x000ee20000300800 */
[----:B------:R-:W-:Y:S01]  /*c9f0*/  ISETP.GE.AND P6, PT, R18, RZ, PT ;  /* 0x000000ff1200720c */ /* 0x000fe20003fc6270 */
[----:B------:R-:W-:Y:S02]  /*ca00*/  @!P0 IMAD.MOV R11, RZ, RZ, -R11 ;  /* 0x000000ffff0b8224 */ /* 0x000fe400078e0a0b */
[----:B------:R-:W3:Y:S01]  /*ca10*/  LDL.LU R18, [R1+0x48c] ;  /* 0x00048c0001127983 */ /* 0x000ee20000300800 */
[----:B------:R-:W-:Y:S01]  /*ca20*/  @!P2 IMAD.IADD R2, R2, 0x1, -R0 ;  /* 0x000000010202a824 */ /* 0x000fe200078e0a00 */
[C---:B------:R-:W-:Y:S02]  /*ca30*/  ISETP.GT.U32.AND P2, PT, R0.reuse, R4, PT ;  /* 0x000000040000720c */ /* 0x040fe40003f44070 */
[----:B------:R0:W-:Y:S01]  /*ca40*/  STL [R1+0x19c], R11 ;  /* 0x00019c0b01007387 */ /* 0x0001e20000100800 */
[----:B------:R-:W-:Y:S01]  /*ca50*/  @!P3 IMAD.MOV R9, RZ, RZ, -R9 ;  /* 0x000000ffff09b224 */ /* 0x000fe200078e0a09 */
[----:B------:R-:W-:Y:S01]  /*ca60*/  ISETP.GT.U32.AND P0, PT, R0, R2, PT ;  /* 0x000000020000720c */ /* 0x000fe20003f04070 */
[----:B0-----:R-:W-:-:S04]  /*ca70*/  IMAD.MOV.U32 R11, RZ, RZ, R7 ;  /* 0x000000ffff0b7224 */ /* 0x001fc800078e0007 */
[----:B------:R-:W-:-:S04]  /*ca80*/  @!P4 IMAD.MOV R11, RZ, RZ, -R11 ;  /* 0x000000ffff0bc224 */ /* 0x000fc800078e0a0b */
[--C-:B------:R-:W-:Y:S01]  /*ca90*/  @!P2 IMAD.IADD R4, R4, 0x1, -R0.reuse ;  /* 0x000000010404a824 */ /* 0x100fe200078e0a00 */
[----:B------:R-:W-:Y:S04]  /*caa0*/  STL [R1+0x194], R11 ;  /* 0x0001940b01007387 */ /* 0x000fe80000100800 */
[----:B------:R0:W-:Y:S01]  /*cab0*/  STL [R1+0x190], R9 ;  /* 0x0001900901007387 */ /* 0x0001e20000100800 */
[----:B------:R-:W-:-:S03]  /*cac0*/  @!P0 IMAD.IADD R2, R2, 0x1, -R0 ;  /* 0x0000000102028824 */ /* 0x000fc600078e0a00 */
[----:B------:R-:W3:Y:S01]  /*cad0*/  LDL.LU R24, [R1+0x494] ;  /* 0x0004940001187983 */ /* 0x000ee20000300800 */
[----:B0-----:R-:W-:-:S04]  /*cae0*/  IMAD.MOV.U32 R9, RZ, RZ, R4 ;  /* 0x000000ffff097224 */ /* 0x001fc800078e0004 */
[----:B------:R-:W-:-:S05]  /*caf0*/  @!P6 IMAD.MOV R9, RZ, RZ, -R9 ;  /* 0x000000ffff09e224 */ /* 0x000fca00078e0a09 */
[----:B------:R0:W-:Y:S01]  /*cb00*/  STL [R1+0x1e0], R9 ;  /* 0x0001e00901007387 */ /* 0x0001e20000100800 */
[----:B------:R-:W-:-:S04]  /*cb10*/  IMAD.HI.U32 R8, R3, R10, RZ ;  /* 0x0000000a03087227 */ /* 0x000fc800078e00ff */
[----:B------:R-:W-:-:S04]  /*cb20*/  IMAD.MOV R8, RZ, RZ, -R8 ;  /* 0x000000ffff087224 */ /* 0x000fc800078e0a08 */
[----:B------:R-:W-:-:S05]  /*cb30*/  IMAD R10, R0, R8, R10 ;  /* 0x00000008000a7224 */ /* 0x000fca00078e020a */
[----:B------:R-:W-:Y:S01]  /*cb40*/  ISETP.GT.U32.AND P4, PT, R0, R10, PT ;  /* 0x0000000a0000720c */ /* 0x000fe20003f84070 */
[----:B------:R-:W-:-:S04]  /*cb50*/  IMAD.MOV.U32 R14, RZ, RZ, R2 ;  /* 0x000000ffff0e7224 */ /* 0x000fc800078e0002 */
[----:B------:R-:W-:-:S08]  /*cb60*/  @!P5 IMAD.MOV R14, RZ, RZ, -R14 ;  /* 0x000000ffff0ed224 */ /* 0x000fd000078e0a0e */
[----:B------:R-:W-:Y:S01]  /*cb70*/  @!P4 IMAD.IADD R10, R10, 0x1, -R0 ;  /* 0x000000010a0ac824 */ /* 0x000fe200078e0a00 */
[----:B----4-:R-:W-:Y:S02]  /*cb80*/  IABS R12, R17 ;  /* 0x00000011000c7213 */ /* 0x010fe40000000000 */
[----:B------:R-:W-:Y:S02]  /*cb90*/  ISETP.GE.AND P3, PT, R17, RZ, PT ;  /* 0x000000ff1100720c */ /* 0x000fe40003f66270 */
[----:B--2---:R-:W-:Y:S02]  /*cba0*/  ISETP.GE.AND P0, PT, R19, RZ, PT ;  /* 0x000000ff1300720c */ /* 0x004fe40003f06270 */
[----:B------:R-:W-:Y:S02]  /*cbb0*/  IABS R4, R19 ;  /* 0x0000001300047213 */ /* 0x000fe40000000000 */
[----:B------:R-:W2:Y:S04]  /*cbc0*/  LDL.LU R19, [R1+0x498] ;  /* 0x0004980001137983 */ /* 0x000ea80000300800 */
[----:B------:R-:W4:Y:S01]  /*cbd0*/  LDL.LU R17, [R1+0x4ac] ;  /* 0x0004ac0001117983 */ /* 0x000f220000300800 */
[----:B------:R-:W-:-:S02]  /*cbe0*/  IABS R6, R20 ;  /* 0x0000001400067213 */ /* 0x000fc40000000000 */
[----:B------:R-:W-:Y:S01]  /*cbf0*/  ISETP.GE.AND P2, PT, R20, RZ, PT ;  /* 0x000000ff1400720c */ /* 0x000fe20003f46270 */
[----:B------:R1:W-:Y:S04]  /*cc00*/  STL [R1+0x1d8], R14 ;  /* 0x0001d80e01007387 */ /* 0x0003e80000100800 */
[----:B------:R-:W2:Y:S01]  /*cc10*/  LDL.LU R20, [R1+0x4b0] ;  /* 0x0004b00001147983 */ /* 0x000ea20000300800 */
[----:B---3--:R-:W-:Y:S02]  /*cc20*/  ISETP.GE.AND P4, PT, R23, RZ, PT ;  /* 0x000000ff1700720c */ /* 0x008fe40003f86270 */
[----:B------:R-:W-:Y:S02]  /*cc30*/  IABS R13, R23 ;  /* 0x00000017000d7213 */ /* 0x000fe40000000000 */
[----:B------:R-:W3:Y:S01]  /*cc40*/  LDL.LU R23, [R1+0x4b4] ;  /* 0x0004b40001177983 */ /* 0x000ee20000300800 */
[----:B------:R-:W-:-:S04]  /*cc50*/  IMAD.HI.U32 R8, R3, R12, RZ ;  /* 0x0000000c03087227 */ /* 0x000fc800078e00ff */
[----:B------:R-:W-:Y:S01]  /*cc60*/  IMAD.MOV R8, RZ, RZ, -R8 ;  /* 0x000000ffff087224 */ /* 0x000fe200078e0a08 */
[----:B------:R-:W-:Y:S01]  /*cc70*/  ISETP.GT.U32.AND P6, PT, R0, R10, PT ;  /* 0x0000000a0000720c */ /* 0x000fe20003fc4070 */
[----:B------:R-:W-:-:S04]  /*cc80*/  IMAD.HI.U32 R7, R3, R6, RZ ;  /* 0x0000000603077227 */ /* 0x000fc800078e00ff */
[C---:B------:R-:W-:Y:S02]  /*cc90*/  IMAD R12, R0.reuse, R8, R12 ;  /* 0x00000008000c7224 */ /* 0x040fe400078e020c */
[----:B------:R-:W-:Y:S02]  /*cca0*/  IMAD.MOV R7, RZ, RZ, -R7 ;  /* 0x000000ffff077224 */ /* 0x000fe400078e0a07 */
[----:B0-----:R-:W-:Y:S01]  /*ccb0*/  IMAD.HI.U32 R9, R3, R4, RZ ;  /* 0x0000000403097227 */ /* 0x001fe200078e00ff */
[----:B------:R-:W-:-:S03]  /*ccc0*/  ISETP.GT.U32.AND P5, PT, R0, R12, PT ;  /* 0x0000000c0000720c */ /* 0x000fc60003fa4070 */
[----:B------:R-:W-:Y:S02]  /*ccd0*/  IMAD R6, R0, R7, R6 ;  /* 0x0000000700067224 */ /* 0x000fe400078e0206 */
[----:B------:R-:W-:Y:S02]  /*cce0*/  IMAD.MOV R9, RZ, RZ, -R9 ;  /* 0x000000ffff097224 */ /* 0x000fe400078e0a09 */
[----:B------:R-:W-:Y:S01]  /*ccf0*/  @!P6 IMAD.IADD R10, R10, 0x1, -R0 ;  /* 0x000000010a0ae824 */ /* 0x000fe200078e0a00 */
[C---:B------:R-:W-:Y:S01]  /*cd00*/  ISETP.GT.U32.AND P6, PT, R0.reuse, R6, PT ;  /* 0x000000060000720c */ /* 0x040fe20003fc4070 */
[----:B------:R-:W-:-:S04]  /*cd10*/  IMAD R4, R0, R9, R4 ;  /* 0x0000000900047224 */ /* 0x000fc800078e0204 */
[----:B------:R-:W-:Y:S01]  /*cd20*/  @!P5 IMAD.IADD R12, R12, 0x1, -R0 ;  /* 0x000000010c0cd824 */ /* 0x000fe200078e0a00 */
[----:B------:R-:W-:Y:S01]  /*cd30*/  ISETP.GT.U32.AND P5, PT, R0, R4, PT ;  /* 0x000000040000720c */ /* 0x000fe20003fa4070 */
[----:B------:R-:W-:Y:S02]  /*cd40*/  IMAD.MOV.U32 R15, RZ, RZ, R10 ;  /* 0x000000ffff0f7224 */ /* 0x000fe400078e000a */
[----:B------:R-:W-:-:S04]  /*cd50*/  IMAD.HI.U32 R2, R3, R13, RZ ;  /* 0x0000000d03027227 */ /* 0x000fc800078e00ff */
[----:B------:R-:W-:Y:S02]  /*cd60*/  @!P6 IMAD.IADD R6, R6, 0x1, -R0 ;  /* 0x000000010606e824 */ /* 0x000fe400078e0a00 */
[----:B------:R-:W-:Y:S02]  /*cd70*/  @!P1 IMAD.MOV R15, RZ, RZ, -R15 ;  /* 0x000000ffff0f9224 */ /* 0x000fe400078e0a0f */
[----:B------:R-:W-:Y:S01]  /*cd80*/  IMAD.MOV R2, RZ, RZ, -R2 ;  /* 0x000000ffff027224 */ /* 0x000fe200078e0a02 */
[----:B------:R-:W-:Y:S01]  /*cd90*/  ISETP.GT.U32.AND P1, PT, R0, R6, PT ;  /* 0x000000060000720c */ /* 0x000fe20003f24070 */
[----:B------:R-:W-:Y:S01]  /*cda0*/  @!P5 IMAD.IADD R4, R4, 0x1, -R0 ;  /* 0x000000010404d824 */ /* 0x000fe200078e0a00 */
[C---:B------:R-:W-:Y:S01]  /*cdb0*/  ISETP.GT.U32.AND P6, PT, R0.reuse, R12, PT ;  /* 0x0000000c0000720c */ /* 0x040fe20003fc4070 */
[----:B------:R-:W-:Y:S01]  /*cdc0*/  IMAD R13, R0, R2, R13 ;  /* 0x00000002000d7224 */ /* 0x000fe200078e020d */
[----:B------:R-:W-:Y:S02]  /*cdd0*/  IABS R8, R21 ;  /* 0x0000001500087213 */ /* 0x000fe40000000000 */
[----:B------:R-:W-:-:S03]  /*cde0*/  IABS R7, R18 ;  /* 0x0000001200077213 */ /* 0x000fc60000000000 */
[----:B------:R-:W-:Y:S01]  /*cdf0*/  IMAD.HI.U32 R9, R3, R8, RZ ;  /* 0x0000000803097227 */ /* 0x000fe200078e00ff */
[----:B------:R-:W-:-:S03]  /*ce00*/  ISETP.GT.U32.AND P5, PT, R0, R4, PT ;  /* 0x000000040000720c */ /* 0x000fc60003fa4070 */
[----:B------:R-:W-:-:S04]  /*ce10*/  IMAD.HI.U32 R2, R3, R7, RZ ;  /* 0x0000000703027227 */ /* 0x000fc800078e00ff */
[----:B------:R-:W-:Y:S01]  /*ce20*/  IMAD.MOV R9, RZ, RZ, -R9 ;  /* 0x000000ffff097224 */ /* 0x000fe200078e0a09 */
[----:B------:R-:W-:Y:S01]  /*ce30*/  IABS R11, R22 ;  /* 0x00000016000b7213 */ /* 0x000fe20000000000 */
[----:B------:R-:W-:Y:S02]  /*ce40*/  IMAD.MOV R2, RZ, RZ, -R2 ;  /* 0x000000ffff027224 */ /* 0x000fe400078e0a02 */
[C---:B------:R-:W-:Y:S02]  /*ce50*/  IMAD R8, R0.reuse, R9, R8 ;  /* 0x0000000900087224 */ /* 0x040fe400078e0208 */
[----:B------:R-:W-:Y:S02]  /*ce60*/  IMAD R7, R0, R2, R7 ;  /* 0x0000000200077224 */ /* 0x000fe400078e0207 */
[----:B------:R-:W-:Y:S01]  /*ce70*/  @!P1 IMAD.IADD R6, R6, 0x1, -R0 ;  /* 0x0000000106069824 */ /* 0x000fe200078e0a00 */
[----:B------:R-:W-:Y:S01]  /*ce80*/  ISETP.GT.U32.AND P1, PT, R0, R8, PT ;  /* 0x000000080000720c */ /* 0x000fe20003f24070 */
[----:B-1----:R-:W-:-:S04]  /*ce90*/  IMAD.HI.U32 R14, R3, R11, RZ ;  /* 0x0000000b030e7227 */ /* 0x002fc800078e00ff */
[----:B------:R-:W-:Y:S01]  /*cea0*/  @!P5 IMAD.IADD R4, R4, 0x1, -R0 ;  /* 0x000000010404d824 */ /* 0x000fe200078e0a00 */
[----:B------:R-:W-:Y:S01]  /*ceb0*/  ISETP.GT.U32.AND P5, PT, R0, R7, PT ;  /* 0x000000070000720c */ /* 0x000fe20003fa4070 */
[----:B------:R-:W-:Y:S02]  /*cec0*/  IMAD.MOV R14, RZ, RZ, -R14 ;  /* 0x000000ffff0e7224 */ /* 0x000fe400078e0a0e */
[----:B------:R-:W-:Y:S02]  /*ced0*/  @!P6 IMAD.IADD R12, R12, 0x1, -R0 ;  /* 0x000000010c0ce824 */ /* 0x000fe400078e0a00 */
[C---:B------:R-:W-:Y:S02]  /*cee0*/  IMAD R11, R0.reuse, R14, R11 ;  /* 0x0000000e000b7224 */ /* 0x040fe400078e020b */
[----:B------:R-:W-:Y:S01]  /*cef0*/  IMAD.MOV.U32 R25, RZ, RZ, R12 ;  /* 0x000000ffff197224 */ /* 0x000fe200078e000c */
[----:B------:R-:W-:Y:S01]  /*cf00*/  ISETP.GT.U32.AND P6, PT, R0, R13, PT ;  /* 0x0000000d0000720c */ /* 0x000fe20003fc4070 */
[----:B------:R-:W-:-:S02]  /*cf10*/  @!P1 IMAD.IADD R8, R8, 0x1, -R0 ;  /* 0x0000000108089824 */ /* 0x000fc400078e0a00 */
[----:B------:R-:W-:Y:S01]  /*cf20*/  @!P3 IMAD.MOV R25, RZ, RZ, -R25 ;  /* 0x000000ffff19b224 */ /* 0x000fe200078e0a19 */
[C---:B------:R-:W-:Y:S01]  /*cf30*/  ISETP.GT.U32.AND P3, PT, R0.reuse, R11, PT ;  /* 0x0000000b0000720c */ /* 0x040fe20003f64070 */
[----:B------:R-:W-:Y:S01]  /*cf40*/  @!P5 IMAD.IADD R7, R7, 0x1, -R0 ;  /* 0x000000010707d824 */ /* 0x000fe200078e0a00 */
[----:B------:R-:W-:Y:S01]  /*cf50*/  ISETP.GT.U32.AND P5, PT, R0, R8, PT ;  /* 0x000000080000720c */ /* 0x000fe20003fa4070 */
[----:B------:R-:W-:-:S06]  /*cf60*/  @!P2 IMAD.MOV R6, RZ, RZ, -R6 ;  /* 0x000000ffff06a224 */ /* 0x000fcc00078e0a06 */
[----:B------:R-:W-:-:S04]  /*cf70*/  @!P6 IMAD.IADD R13, R13, 0x1, -R0 ;  /* 0x000000010d0de824 */ /* 0x000fc800078e0a00 */
[--C-:B------:R-:W-:Y:S01]  /*cf80*/  @!P3 IMAD.IADD R11, R11, 0x1, -R0.reuse ;  /* 0x000000010b0bb824 */ /* 0x100fe200078e0a00 */
[----:B------:R-:W-:Y:S01]  /*cf90*/  ISETP.GT.U32.AND P3, PT, R0, R13, PT ;  /* 0x0000000d0000720c */ /* 0x000fe20003f64070 */
[--C-:B------:R-:W-:Y:S01]  /*cfa0*/  @!P5 IMAD.IADD R8, R8, 0x1, -R0.reuse ;  /* 0x000000010808d824 */ /* 0x100fe200078e0a00 */
[C---:B------:R-:W-:Y:S02]  /*cfb0*/  ISETP.GT.U32.AND P2, PT, R0.reuse, R7, PT ;  /* 0x000000070000720c */ /* 0x040fe40003f44070 */
[----:B------:R-:W-:Y:S02]  /*cfc0*/  ISETP.GT.U32.AND P1, PT, R0, R11, PT ;  /* 0x0000000b0000720c */ /* 0x000fe40003f24070 */
[----:B------:R-:W-:Y:S01]  /*cfd0*/  ISETP.GE.AND P6, PT, R22, RZ, PT ;  /* 0x000000ff1600720c */ /* 0x000fe20003fc6270 */
[----:B------:R-:W-:Y:S04]  /*cfe0*/  STL [R1+0x18c], R15 ;  /* 0x00018c0f01007387 */ /* 0x000fe80000100800 */
[----:B------:R-:W-:Y:S02]  /*cff0*/  STL [R1+0x188], R25 ;  /* 0x0001881901007387 */ /* 0x000fe40000100800 */
[----:B------:R-:W-:-:S02]  /*d000*/  @!P3 IMAD.IADD R13, R13, 0x1, -R0 ;  /* 0x000000010d0db824 */ /* 0x000fc400078e0a00 */
[----:B------:R-:W-:Y:S01]  /*d010*/  STL [R1+0x184], R6 ;  /* 0x0001840601007387 */ /* 0x000fe20000100800 */
[--C-:B------:R-:W-:Y:S02]  /*d020*/  @!P2 IMAD.IADD R7, R7, 0x1, -R0.reuse ;  /* 0x000000010707a824 */ /* 0x100fe400078e0a00 */
[----:B------:R-:W-:Y:S01]  /*d030*/  @!P1 IMAD.IADD R11, R11, 0x1, -R0 ;  /* 0x000000010b0b9824 */ /* 0x000fe200078e0a00 */
[----:B------:R-:W3:Y:S01]  /*d040*/  LDL.LU R22, [R1+0x4b8] ;  /* 0x0004b80001167983 */ /* 0x000ee20000300800 */
[----:B------:R-:W-:Y:S01]  /*d050*/  ISETP.GE.AND P1, PT, R21, RZ, PT ;  /* 0x000000ff1500720c */ /* 0x000fe20003f26270 */
[----:B------:R-:W-:Y:S01]  /*d060*/  @!P4 IMAD.MOV R13, RZ, RZ, -R13 ;  /* 0x000000ffff0dc224 */ /* 0x000fe200078e0a0d */
[----:B------:R-:W-:Y:S01]  /*d070*/  ISETP.GE.AND P2, PT, R18, RZ, PT ;  /* 0x000000ff1200720c */ /* 0x000fe20003f46270 */
[----:B------:R-:W-:-:S12]  /*d080*/  @!P6 IMAD.MOV R11, RZ, RZ, -R11 ;  /* 0x000000ffff0be224 */ /* 0x000fd800078e0a0b */
[----:B------:R-:W-:Y:S01]  /*d090*/  @!P2 IMAD.MOV R7, RZ, RZ, -R7 ;  /* 0x000000ffff07a224 */ /* 0x000fe200078e0a07 */
[----:B----4-:R-:W-:-:S05]  /*d0a0*/  IABS R10, R17 ;  /* 0x00000011000a7213 */ /* 0x010fca0000000000 */
[----:B------:R-:W-:-:S04]  /*d0b0*/  IMAD.HI.U32 R12, R3, R10, RZ ;  /* 0x0000000a030c7227 */ /* 0x000fc800078e00ff */
[----:B------:R-:W-:Y:S01]  /*d0c0*/  IMAD.MOV R12, RZ, RZ, -R12 ;  /* 0x000000ffff0c7224 */ /* 0x000fe200078e0a0c */
[----:B--2---:R-:W-:-:S03]  /*d0d0*/  IABS R9, R19 ;  /* 0x0000001300097213 */ /* 0x004fc60000000000 */
[----:B------:R-:W-:Y:S02]  /*d0e0*/  IMAD R10, R0, R12, R10 ;  /* 0x0000000c000a7224 */ /* 0x000fe400078e020a */
[----:B------:R-:W-:-:S03]  /*d0f0*/  IMAD.HI.U32 R14, R3, R9, RZ ;  /* 0x00000009030e7227 */ /* 0x000fc600078e00ff */
[C---:B------:R-:W-:Y:S01]  /*d100*/  ISETP.GT.U32.AND P5, PT, R0.reuse, R10, PT ;  /* 0x0000000a0000720c */ /* 0x040fe20003fa4070 */
[----:B------:R-:W-:Y:S02]  /*d110*/  IMAD.MOV R14, RZ, RZ, -R14 ;  /* 0x000000ffff0e7224 */ /* 0x000fe400078e0a0e */
[----:B------:R-:W-:Y:S02]  /*d120*/  IMAD.MOV.U32 R12, RZ, RZ, R4 ;  /* 0x000000ffff0c7224 */ /* 0x000fe400078e0004 */
[----:B------:R-:W-:Y:S02]  /*d130*/  IMAD R9, R0, R14, R9 ;  /* 0x0000000e00097224 */ /* 0x000fe400078e0209 */
[----:B------:R-:W-:-:S03]  /*d140*/  @!P0 IMAD.MOV R12, RZ, RZ, -R12 ;  /* 0x000000ffff0c8224 */ /* 0x000fc600078e0a0c */
[----:B------:R-:W-:-:S03]  /*d150*/  ISETP.GT.U32.AND P3, PT, R0, R9, PT ;  /* 0x000000090000720c */ /* 0x000fc60003f64070 */
[--C-:B------:R-:W-:Y:S01]  /*d160*/  @!P5 IMAD.IADD R10, R10, 0x1, -R0.reuse ;  /* 0x000000010a0ad824 */ /* 0x100fe200078e0a00 */
[----:B------:R-:W-:Y:S04]  /*d170*/  STL [R1+0x17c], R12 ;  /* 0x00017c0c01007387 */ /* 0x000fe80000100800 */
[----:B------:R-:W-:Y:S01]  /*d180*/  ISETP.GT.U32.AND P6, PT, R0, R10, PT ;  /* 0x0000000a0000720c */ /* 0x000fe20003fc4070 */
[----:B------:R-:W2:Y:S04]  /*d190*/  LDL.LU R18, [R1+0x4bc] ;  /* 0x0004bc0001127983 */ /* 0x000ea80000300800 */
[----:B------:R-:W-:Y:S04]  /*d1a0*/  STL [R1+0x178], R13 ;  /* 0x0001780d01007387 */ /* 0x000fe80000100800 */
[----:B------:R0:W-:Y:S01]  /*d1b0*/  STL [R1+0x170], R11 ;  /* 0x0001700b01007387 */ /* 0x0001e20000100800 */
[----:B------:R-:W-:Y:S01]  /*d1c0*/  @!P3 IMAD.IADD R9, R9, 0x1, -R0 ;  /* 0x000000010909b824 */ /* 0x000fe200078e0a00 */
[----:B------:R-:W-:-:S02]  /*d1d0*/  ISETP.GE.AND P3, PT, R19, RZ, PT ;  /* 0x000000ff1300720c */ /* 0x000fc40003f66270 */
[----:B------:R-:W4:Y:S01]  /*d1e0*/  LDL.LU R19, [R1+0x4c0] ;  /* 0x0004c00001137983 */ /* 0x000f220000300800 */
[----:B0-----:R-:W-:-:S04]  /*d1f0*/  IMAD.MOV.U32 R11, RZ, RZ, R8 ;  /* 0x000000ffff0b7224 */ /* 0x001fc800078e0008 */
[----:B------:R-:W-:Y:S01]  /*d200*/  @!P1 IMAD.MOV R11, RZ, RZ, -R11 ;  /* 0x000000ffff0b9224 */ /* 0x000fe200078e0a0b */
[----:B---3--:R-:W-:Y:S01]  /*d210*/  IABS R6, R23 ;  /* 0x0000001700067213 */ /* 0x008fe20000000000 */
[----:B------:R-:W-:Y:S01]  /*d220*/  @!P6 IMAD.IADD R10, R10, 0x1, -R0 ;  /* 0x000000010a0ae824 */ /* 0x000fe200078e0a00 */
[----:B------:R-:W-:Y:S02]  /*d230*/  ISETP.GE.AND P6, PT, R23, RZ, PT ;  /* 0x000000ff1700720c */ /* 0x000fe40003fc6270 */
[----:B------:R-:W-:Y:S04]  /*d240*/  STL [R1+0x16c], R11 ;  /* 0x00016c0b01007387 */ /* 0x000fe80000100800 */
[----:B------:R-:W-:Y:S04]  /*d250*/  STL [R1+0x164], R7 ;  /* 0x0001640701007387 */ /* 0x000fe80000100800 */
[----:B------:R-:W3:Y:S01]  /*d260*/  LDL.LU R23, [R1+0x4cc] ;  /* 0x0004cc0001177983 */ /* 0x000ee20000300800 */
[----:B------:R-:W-:-:S05]  /*d270*/  IABS R2, R24 ;  /* 0x0000001800027213 */ /* 0x000fca0000000000 */
[----:B------:R-:W-:-:S04]  /*d280*/  IMAD.HI.U32 R15, R3, R2, RZ ;  /* 0x00000002030f7227 */ /* 0x000fc800078e00ff */
[----:B------:R-:W-:-:S04]  /*d290*/  IMAD.MOV R15, RZ, RZ, -R15 ;  /* 0x000000ffff0f7224 */ /* 0x000fc800078e0a0f */
[----:B------:R-:W-:-:S05]  /*d2a0*/  IMAD R2, R0, R15, R2 ;  /* 0x0000000f00027224 */ /* 0x000fca00078e0202 */
[----:B------:R-:W-:Y:S02]  /*d2b0*/  ISETP.GT.U32.AND P0, PT, R0, R2, PT ;  /* 0x000000020000720c */ /* 0x000fe40003f04070 */
[----:B------:R-:W-:Y:S01]  /*d2c0*/  IABS R4, R20 ;  /* 0x0000001400047213 */ /* 0x000fe20000000000 */
[----:B------:R-:W-:-:S04]  /*d2d0*/  IMAD.HI.U32 R12, R3, R6, RZ ;  /* 0x00000006030c7227 */ /* 0x000fc800078e00ff */
[----:B------:R-:W-:-:S06]  /*d2e0*/  IMAD.HI.U32 R14, R3, R4, RZ ;  /* 0x00000004030e7227 */ /* 0x000fcc00078e00ff */
[----:B------:R-:W-:Y:S02]  /*d2f0*/  @!P0 IMAD.IADD R2, R2, 0x1, -R0 ;  /* 0x0000000102028824 */ /* 0x000fe400078e0a00 */
[----:B------:R-:W-:-:S03]  /*d300*/  IMAD.MOV R14, RZ, RZ, -R14 ;  /* 0x000000ffff0e7224 */ /* 0x000fc600078e0a0e */
[C---:B------:R-:W-:Y:S01]  /*d310*/  ISETP.GT.U32.AND P4, PT, R0.reuse, R2, PT ;  /* 0x000000020000720c */ /* 0x040fe20003f84070 */
[----:B------:R-:W-:Y:S02]  /*d320*/  IMAD R4, R0, R14, R4 ;  /* 0x0000000e00047224 */ /* 0x000fe400078e0204 */
[----:B------:R-:W-:-:S03]  /*d330*/  IMAD.MOV R12, RZ, RZ, -R12 ;  /* 0x000000ffff0c7224 */ /* 0x000fc600078e0a0c */
[C---:B------:R-:W-:Y:S01]  /*d340*/  ISETP.GT.U32.AND P1, PT, R0.reuse, R4, PT ;  /* 0x000000040000720c */ /* 0x040fe20003f24070 */
[C---:B------:R-:W-:Y:S01]  /*d350*/  IMAD R6, R0.reuse, R12, R6 ;  /* 0x0000000c00067224 */ /* 0x040fe200078e0206 */
[----:B------:R-:W-:-:S05]  /*d360*/  ISETP.GT.U32.AND P5, PT, R0, R9, PT ;  /* 0x000000090000720c */ /* 0x000fca0003fa4070 */
[----:B------:R-:W-:Y:S01]  /*d370*/  @!P4 IMAD.IADD R2, R2, 0x1, -R0 ;  /* 0x000000010202c824 */ /* 0x000fe200078e0a00 */
[----:B------:R-:W-:Y:S02]  /*d380*/  ISETP.GT.U32.AND P4, PT, R0, R6, PT ;  /* 0x000000060000720c */ /* 0x000fe40003f84070 */
[----:B------:R-:W-:-:S03]  /*d390*/  ISETP.GE.AND P0, PT, R24, RZ, PT ;  /* 0x000000ff1800720c */ /* 0x000fc60003f06270 */
[--C-:B------:R-:W-:Y:S02]  /*d3a0*/  @!P1 IMAD.IADD R4, R4, 0x1, -R0.reuse ;  /* 0x0000000104049824 */ /* 0x100fe400078e0a00 */
[----:B------:R-:W-:Y:S01]  /*d3b0*/  @!P5 IMAD.IADD R9, R9, 0x1, -R0 ;  /* 0x000000010909d824 */ /* 0x000fe200078e0a00 */
[----:B------:R-:W-:Y:S01]  /*d3c0*/  ISETP.GE.AND P5, PT, R20, RZ, PT ;  /* 0x000000ff1400720c */ /* 0x000fe20003fa6270 */
[----:B------:R-:W-:Y:S01]  /*d3d0*/  IMAD.MOV.U32 R12, RZ, RZ, R2 ;  /* 0x000000ffff0c7224 */ /* 0x000fe200078e0002 */
[----:B------:R-:W3:Y:S03]  /*d3e0*/  LDL.LU R20, [R1+0x4c4] ;  /* 0x0004c40001147983 */ /* 0x000ee60000300800 */
[----:B------:R-:W-:Y:S01]  /*d3f0*/  @!P4 IMAD.IADD R6, R6, 0x1, -R0 ;  /* 0x000000010606c824 */ /* 0x000fe200078e0a00 */
[----:B------:R-:W-:Y:S02]  /*d400*/  ISETP.GT.U32.AND P4, PT, R0, R4, PT ;  /* 0x000000040000720c */ /* 0x000fe40003f84070 */
[----:B------:R-:W-:Y:S01]  /*d410*/  ISETP.GE.AND P2, PT, R17, RZ, PT ;  /* 0x000000ff1100720c */ /* 0x000fe20003f46270 */
[----:B------:R-:W-:Y:S01]  /*d420*/  @!P0 IMAD.MOV R12, RZ, RZ, -R12 ;  /* 0x000000ffff0c8224 */ /* 0x000fe200078e0a0c */
[----:B------:R-:W-:-:S02]  /*d430*/  IABS R8, R22 ;  /* 0x0000001600087213 */ /* 0x000fc40000000000 */
[----:B------:R-:W-:Y:S02]  /*d440*/  ISETP.GE.AND P1, PT, R22, RZ, PT ;  /* 0x000000ff1600720c */ /* 0x000fe40003f26270 */
[----:B------:R-:W3:Y:S05]  /*d450*/  LDL.LU R22, [R1+0x4c8] ;  /* 0x0004c80001167983 */ /* 0x000eea0000300800 */
[----:B------:R-:W-:Y:S01]  /*d460*/  @!P4 IMAD.IADD R4, R4, 0x1, -R0 ;  /* 0x000000010404c824 */ /* 0x000fe200078e0a00 */
[----:B------:R0:W-:Y:S01]  /*d470*/  STL [R1+0x160], R12 ;  /* 0x0001600c01007387 */ /* 0x0001e20000100800 */
[----:B------:R-:W-:Y:S02]  /*d480*/  @!P2 IMAD.MOV R10, RZ, RZ, -R10 ;  /* 0x000000ffff0aa224 */ /* 0x000fe400078e0a0a */
[----:B------:R-:W-:-:S02]  /*d490*/  @!P5 IMAD.MOV R4, RZ, RZ, -R4 ;  /* 0x000000ffff04d224 */ /* 0x000fc400078e0a04 */
[----:B0-----:R-:W-:-:S04]  /*d4a0*/  IMAD.MOV.U32 R12, RZ, RZ, R9 ;  /* 0x000000ffff0c7224 */ /* 0x001fc800078e0009 */
[----:B------:R-:W-:-:S05]  /*d4b0*/  @!P3 IMAD.MOV R12, RZ, RZ, -R12 ;  /* 0x000000ffff0cb224 */ /* 0x000fca00078e0a0c */
[----:B------:R-:W-:Y:S04]  /*d4c0*/  STL [R1+0x15c], R12 ;  /* 0x00015c0c01007387 */ /* 0x000fe80000100800 */
[----:B------:R-:W-:Y:S04]  /*d4d0*/  STL [R1+0x158], R10 ;  /* 0x0001580a01007387 */ /* 0x000fe80000100800 */
[----:B------:R0:W-:Y:S01]  /*d4e0*/  STL [R1+0x150], R4 ;  /* 0x0001500401007387 */ /* 0x0001e20000100800 */
[----:B------:R-:W-:-:S13]  /*d4f0*/  ISETP.GT.U32.AND P0, PT, R0, R6, PT ;  /* 0x000000060000720c */ /* 0x000fda0003f04070 */
[----:B------:R-:W-:Y:S01]  /*d500*/  @!P0 IMAD.IADD R6, R6, 0x1, -R0 ;  /* 0x0000000106068824 */ /* 0x000fe200078e0a00 */
[----:B--2---:R-:W-:Y:S02]  /*d510*/  IABS R7, R18 ;  /* 0x0000001200077213 */ /* 0x004fe40000000000 */
[----:B------:R-:W-:Y:S02]  /*d520*/  ISETP.GE.AND P2, PT, R18, RZ, PT ;  /* 0x000000ff1200720c */ /* 0x000fe40003f46270 */
[----:B----4-:R-:W-:Y:S02]  /*d530*/  IABS R9, R19 ;  /* 0x0000001300097213 */ /* 0x010fe40000000000 */
[----:B---3--:R-:W-:Y:S02]  /*d540*/  IABS R14, R23 ;  /* 0x00000017000e7213 */ /* 0x008fe40000000000 */
[----:B------:R-:W-:Y:S02]  /*d550*/  ISETP.GE.AND P5, PT, R23, RZ, PT ;  /* 0x000000ff1700720c */ /* 0x000fe40003fa6270 */
[----:B------:R-:W2:Y:S01]  /*d560*/  LDL.LU R23, [R1+0x4d4] ;  /* 0x0004d40001177983 */ /* 0x000ea20000300800 */
[----:B------:R-:W-:-:S03]  /*d570*/  ISETP.GE.AND P0, PT, R19, RZ, PT ;  /* 0x000000ff1300720c */ /* 0x000fc60003f06270 */
[----:B------:R-:W3:Y:S04]  /*d580*/  LDL.LU R19, [R1+0x4d8] ;  /* 0x0004d80001137983 */ /* 0x000ee80000300800 */
[----:B------:R-:W4:Y:S01]  /*d590*/  LDL.LU R18, [R1+0x4d0] ;  /* 0x0004d00001127983 */ /* 0x000f220000300800 */
[----:B------:R-:W-:-:S03]  /*d5a0*/  IMAD.HI.U32 R11, R3, R8, RZ ;  /* 0x00000008030b7227 */ /* 0x000fc600078e00ff */
[----:B------:R-:W3:Y:S01]  /*d5b0*/  LDL.LU R21, [R1+0x4dc] ;  /* 0x0004dc0001157983 */ /* 0x000ee20000300800 */
[----:B------:R-:W-:-:S04]  /*d5c0*/  IMAD.MOV R11, RZ, RZ, -R11 ;  /* 0x000000ffff0b7224 */ /* 0x000fc800078e0a0b */
[----:B------:R-:W-:-:S05]  /*d5d0*/  IMAD R8, R0, R11, R8 ;  /* 0x0000000b00087224 */ /* 0x000fca00078e0208 */
[----:B------:R-:W-:Y:S01]  /*d5e0*/  ISETP.GT.U32.AND P3, PT, R0, R8, PT ;  /* 0x000000080000720c */ /* 0x000fe20003f64070 */
[----:B------:R-:W-:-:S04]  /*d5f0*/  IMAD.HI.U32 R2, R3, R7, RZ ;  /* 0x0000000703027227 */ /* 0x000fc800078e00ff */
[----:B------:R-:W-:-:S04]  /*d600*/  IMAD.MOV R2, RZ, RZ, -R2 ;  /* 0x000000ffff027224 */ /* 0x000fc800078e0a02 */
[----:B------:R-:W-:-:S04]  /*d610*/  IMAD R7, R0, R2, R7 ;  /* 0x0000000200077224 */ /* 0x000fc800078e0207 */
[----:B------:R-:W-:Y:S02]  /*d620*/  @!P3 IMAD.IADD R8, R8, 0x1, -R0 ;  /* 0x000000010808b824 */ /* 0x000fe400078e0a00 */
[----:B------:R-:W-:-:S03]  /*d630*/  IMAD.HI.U32 R2, R3, R9, RZ ;  /* 0x0000000903027227 */ /* 0x000fc600078e00ff */
[C---:B------:R-:W-:Y:S01]  /*d640*/  ISETP.GT.U32.AND P3, PT, R0.reuse, R8, PT ;  /* 0x000000080000720c */ /* 0x040fe20003f64070 */
[----:B------:R-:W-:Y:S01]  /*d650*/  IMAD.MOV R2, RZ, RZ, -R2 ;  /* 0x000000ffff027224 */ /* 0x000fe200078e0a02 */
[----:B------:R-:W-:-:S03]  /*d660*/  ISETP.GT.U32.AND P4, PT, R0, R7, PT ;  /* 0x000000070000720c */ /* 0x000fc60003f84070 */
[----:B------:R-:W-:Y:S02]  /*d670*/  IMAD R9, R0, R2, R9 ;  /* 0x0000000200097224 */ /* 0x000fe400078e0209 */
[----:B------:R-:W-:-:S03]  /*d680*/  @!P6 IMAD.MOV R6, RZ, RZ, -R6 ;  /* 0x000000ffff06e224 */ /* 0x000fc600078e0a06 */
[----:B------:R-:W-:-:S03]  /*d690*/  ISETP.GT.U32.AND P6, PT, R0, R9, PT ;  /* 0x000000090000720c */ /* 0x000fc60003fc4070 */
[--C-:B------:R-:W-:Y:S02]  /*d6a0*/  @!P3 IMAD.IADD R8, R8, 0x1, -R0.reuse ;  /* 0x000000010808b824 */ /* 0x100fe400078e0a00 */
[----:B------:R-:W-:Y:S02]  /*d6b0*/  @!P4 IMAD.IADD R7, R7, 0x1, -R0 ;  /* 0x000000010707c824 */ /* 0x000fe400078e0a00 */
[----:B------:R-:W-:Y:S01]  /*d6c0*/  @!P1 IMAD.MOV R8, RZ, RZ, -R8 ;  /* 0x000000ffff089224 */ /* 0x000fe200078e0a08 */
[----:B------:R1:W-:Y:S01]  /*d6d0*/  STL [R1+0x148], R6 ;  /* 0x0001480601007387 */ /* 0x0003e20000100800 */
[----:B0-----:R-:W-:Y:S02]  /*d6e0*/  IABS R4, R20 ;  /* 0x0000001400047213 */ /* 0x001fe40000000000 */
[----:B------:R-:W-:Y:S01]  /*d6f0*/  ISETP.GE.AND P3, PT, R20, RZ, PT ;  /* 0x000000ff1400720c */ /* 0x000fe20003f66270 */
[----:B------:R-:W-:Y:S01]  /*d700*/  STL [R1+0x144], R8 ;  /* 0x0001440801007387 */ /* 0x000fe20000100800 */
[----:B------:R-:W-:Y:S01]  /*d710*/  ISETP.GT.U32.AND P4, PT, R0, R7, PT ;  /* 0x000000070000720c */ /* 0x000fe20003f84070 */
[----:B------:R-:W-:-:S02]  /*d720*/  @!P6 IMAD.IADD R9, R9, 0x1, -R0 ;  /* 0x000000010909e824 */ /* 0x000fc400078e0a00 */
[----:B------:R-:W3:Y:S03]  /*d730*/  LDL.LU R20, [R1+0x4e0] ;  /* 0x0004e00001147983 */ /* 0x000ee60000300800 */
[----:B------:R-:W-:Y:S01]  /*d740*/  ISETP.GT.U32.AND P6, PT, R0, R9, PT ;  /* 0x000000090000720c */ /* 0x000fe20003fc4070 */
[----:B-1----:R-:W-:Y:S01]  /*d750*/  IMAD.HI.U32 R6, R3, R4, RZ ;  /* 0x0000000403067227 */ /* 0x002fe200078e00ff */
[----:B------:R-:W-:Y:S02]  /*d760*/  IABS R10, R22 ;  /* 0x00000016000a7213 */ /* 0x000fe40000000000 */
[----:B------:R-:W-:Y:S02]  /*d770*/  ISETP.GE.AND P1, PT, R22, RZ, PT ;  /* 0x000000ff1600720c */ /* 0x000fe40003f26270 */
[----:B------:R-:W3:Y:S01]  /*d780*/  LDL.LU R22, [R1+0x4e4] ;  /* 0x0004e40001167983 */ /* 0x000ee20000300800 */
[----:B------:R-:W-:-:S02]  /*d790*/  @!P4 IMAD.IADD R7, R7, 0x1, -R0 ;  /* 0x000000010707c824 */ /* 0x000fc400078e0a00 */
[----:B------:R-:W-:-:S04]  /*d7a0*/  IMAD.HI.U32 R2, R3, R14, RZ ;  /* 0x0000000e03027227 */ /* 0x000fc800078e00ff */
[----:B------:R-:W-:Y:S02]  /*d7b0*/  IMAD.MOV R6, RZ, RZ, -R6 ;  /* 0x000000ffff067224 */ /* 0x000fe400078e0a06 */
[----:B------:R-:W-:Y:S02]  /*d7c0*/  @!P2 IMAD.MOV R7, RZ, RZ, -R7 ;  /* 0x000000ffff07a224 */ /* 0x000fe400078e0a07 */
[----:B------:R-:W-:Y:S02]  /*d7d0*/  IMAD.MOV R2, RZ, RZ, -R2 ;  /* 0x000000ffff027224 */ /* 0x000fe400078e0a02 */
[----:B------:R-:W-:Y:S01]  /*d7e0*/  @!P6 IMAD.IADD R9, R9, 0x1, -R0 ;  /* 0x000000010909e824 */ /* 0x000fe200078e0a00 */
[----:B------:R0:W-:Y:S01]  /*d7f0*/  STL [R1+0x140], R7 ;  /* 0x0001400701007387 */ /* 0x0001e20000100800 */
[C---:B------:R-:W-:Y:S02]  /*d800*/  IMAD R4, R0.reuse, R6, R4 ;  /* 0x0000000600047224 */ /* 0x040fe400078e0204 */
[----:B------:R-:W-:-:S02]  /*d810*/  IMAD R14, R0, R2, R14 ;  /* 0x00000002000e7224 */ /* 0x000fc400078e020e */
[----:B------:R-:W-:-:S04]  /*d820*/  IMAD.HI.U32 R2, R3, R10, RZ ;  /* 0x0000000a03027227 */ /* 0x000fc800078e00ff */
[----:B------:R-:W-:Y:S02]  /*d830*/  IMAD.MOV.U32 R11, RZ, RZ, R9 ;  /* 0x000000ffff0b7224 */ /* 0x000fe400078e0009 */
[----:B------:R-:W-:Y:S02]  /*d840*/  IMAD.MOV R2, RZ, RZ, -R2 ;  /* 0x000000ffff027224 */ /* 0x000fe400078e0a02 */
[----:B------:R-:W-:Y:S01]  /*d850*/  @!P0 IMAD.MOV R11, RZ, RZ, -R11 ;  /* 0x000000ffff0b8224 */ /* 0x000fe200078e0a0b */
[C---:B------:R-:W-:Y:S01]  /*d860*/  ISETP.GT.U32.AND P6, PT, R0.reuse, R4, PT ;  /* 0x000000040000720c */ /* 0x040fe20003fc4070 */
[C---:B------:R-:W-:Y:S01]  /*d870*/  IMAD R10, R0.reuse, R2, R10 ;  /* 0x00000002000a7224 */ /* 0x040fe200078e020a */
[----:B------:R-:W-:-:S04]  /*d880*/  ISETP.GT.U32.AND P4, PT, R0, R14, PT ;  /* 0x0000000e0000720c */ /* 0x000fc80003f84070 */
[----:B------:R-:W-:-:S07]  /*d890*/  ISETP.GT.U32.AND P0, PT, R0, R10, PT ;  /* 0x0000000a0000720c */ /* 0x000fce0003f04070 */
[--C-:B------:R-:W-:Y:S02]  /*d8a0*/  @!P6 IMAD.IADD R4, R4, 0x1, -R0.reuse ;  /* 0x000000010404e824 */ /* 0x100fe400078e0a00 */
[----:B------:R-:W-:-:S04]  /*d8b0*/  @!P4 IMAD.IADD R14, R14, 0x1, -R0 ;  /* 0x000000010e0ec824 */ /* 0x000fc800078e0a00 */
[----:B------:R-:W-:Y:S01]  /*d8c0*/  @!P0 IMAD.IADD R10, R10, 0x1, -R0 ;  /* 0x000000010a0a8824 */ /* 0x000fe200078e0a00 */
[C---:B------:R-:W-:Y:S02]  /*d8d0*/  ISETP.GT.U32.AND P0, PT, R0.reuse, R4, PT ;  /* 0x000000040000720c */ /* 0x040fe40003f04070 */
[----:B------:R-:W-:-:S11]  /*d8e0*/  ISETP.GT.U32.AND P4, PT, R0, R14, PT ;  /* 0x0000000e0000720c */ /* 0x000fd60003f84070 */
[--C-:B------:R-:W-:Y:S02]  /*d8f0*/  @!P0 IMAD.IADD R4, R4, 0x1, -R0.reuse ;  /* 0x0000000104048824 */ /* 0x100fe400078e0a00 */
[----:B------:R-:W-:Y:S02]  /*d900*/  @!P4 IMAD.IADD R14, R14, 0x1, -R0 ;  /* 0x000000010e0ec824 */ /* 0x000fe400078e0a00 */
[----:B------:R-:W-:Y:S02]  /*d910*/  IMAD.MOV.U32 R15, RZ, RZ, R4 ;  /* 0x000000ffff0f7224 */ /* 0x000fe400078e0004 */
[----:B------:R-:W-:Y:S02]  /*d920*/  @!P5 IMAD.MOV R14, RZ, RZ, -R14 ;  /* 0x000000ffff0ed224 */ /* 0x000fe400078e0a0e */
[----:B------:R-:W-:Y:S01]  /*d930*/  @!P3 IMAD.MOV R15, RZ, RZ, -R15 ;  /* 0x000000ffff0fb224 */ /* 0x000fe200078e0a0f */
[----:B--2---:R-:W-:Y:S02]  /*d940*/  ISETP.GE.AND P2, PT, R23, RZ, PT ;  /* 0x000000ff1700720c */ /* 0x004fe40003f46270 */
[----:B------:R-:W-:-:S02]  /*d950*/  IABS R6, R23 ;  /* 0x0000001700067213 */ /* 0x000fc40000000000 */
[----:B------:R-:W2:Y:S04]  /*d960*/  LDL.LU R23, [R1+0x4e8] ;  /* 0x0004e80001177983 */ /* 0x000ea80000300800 */
[----:B------:R1:W-:Y:S04]  /*d970*/  STL [R1+0x13c], R11 ;  /* 0x00013c0b01007387 */ /* 0x0003e80000100800 */
[----:B------:R-:W2:Y:S01]  /*d980*/  LDL.LU R24, [R1+0x4ec] ;  /* 0x0004ec0001187983 */ /* 0x000ea20000300800 */
[----:B----4-:R-:W-:-:S03]  /*d990*/  IABS R2, R18 ;  /* 0x0000001200027213 */ /* 0x010fc60000000000 */
[----:B------:R-:W4:Y:S02]  /*d9a0*/  LDL.LU R17, [R1+0x4f0] ;  /* 0x0004f00001117983 */ /* 0x000f240000300800 */
[----:B0-----:R-:W-:-:S04]  /*d9b0*/  IMAD.HI.U32 R7, R3, R2, RZ ;  /* 0x0000000203077227 */ /* 0x001fc800078e00ff */
[----:B------:R-:W-:-:S04]  /*d9c0*/  IMAD.MOV R7, RZ, RZ, -R7 ;  /* 0x000000ffff077224 */ /* 0x000fc800078e0a07 */
[----:B------:R-:W-:-:S05]  /*d9d0*/  IMAD R2, R0, R7, R2 ;  /* 0x0000000700027224 */ /* 0x000fca00078e0202 */
[----:B------:R-:W-:Y:S01]  /*d9e0*/  ISETP.GT.U32.AND P0, PT, R0, R2, PT ;  /* 0x000000020000720c */ /* 0x000fe20003f04070 */
[----:B------:R0:W-:Y:S01]  /*d9f0*/  STL [R1+0x138], R14 ;  /* 0x0001380e01007387 */ /* 0x0001e20000100800 */
[----:B------:R-:W-:Y:S02]  /*da00*/  ISETP.GE.AND P4, PT, R18, RZ, PT ;  /* 0x000000ff1200720c */ /* 0x000fe40003f86270 */
[----:B---3--:R-:W-:Y:S01]  /*da10*/  IABS R13, R19 ;  /* 0x00000013000d7213 */ /* 0x008fe20000000000 */
[----:B------:R-:W3:Y:S04]  /*da20*/  LDL.LU R18, [R1+0x4f4] ;  /* 0x0004f40001127983 */ /* 0x000ee80000300800 */
[----:B------:R-:W-:Y:S04]  /*da30*/  STL [R1+0x134], R15 ;  /* 0x0001340f01007387 */ /* 0x000fe80000100800 */
[----:B------:R-:W-:Y:S01]  /*da40*/  @!P0 IMAD.IADD R2, R2, 0x1, -R0 ;  /* 0x0000000102028824 */ /* 0x000fe200078e0a00 */
[----:B------:R-:W-:-:S02]  /*da50*/  ISETP.GE.AND P0, PT, R19, RZ, PT ;  /* 0x000000ff1300720c */ /* 0x000fc40003f06270 */
[----:B------:R-:W3:Y:S01]  /*da60*/  LDL.LU R19, [R1+0x4f8] ;  /* 0x0004f80001137983 */ /* 0x000ee20000300800 */
[----:B------:R-:W-:-:S04]  /*da70*/  IMAD.HI.U32 R8, R3, R6, RZ ;  /* 0x0000000603087227 */ /* 0x000fc800078e00ff */
[----:B------:R-:W-:-:S04]  /*da80*/  IMAD.MOV R8, RZ, RZ, -R8 ;  /* 0x000000ffff087224 */ /* 0x000fc800078e0a08 */
[----:B------:R-:W-:Y:S01]  /*da90*/  IMAD R6, R0, R8, R6 ;  /* 0x0000000800067224 */ /* 0x000fe200078e0206 */
[----:B------:R-:W-:-:S04]  /*daa0*/  IABS R12, R21 ;  /* 0x00000015000c7213 */ /* 0x000fc80000000000 */
[C---:B------:R-:W-:Y:S01]  /*dab0*/  ISETP.GT.U32.AND P6, PT, R0.reuse, R6, PT ;  /* 0x000000060000720c */ /* 0x040fe20003fc4070 */
[----:B------:R-:W-:Y:S01]  /*dac0*/  IMAD.HI.U32 R7, R3, R12, RZ ;  /* 0x0000000c03077227 */ /* 0x000fe200078e00ff */
[----:B------:R-:W-:-:S03]  /*dad0*/  ISETP.GT.U32.AND P5, PT, R0, R10, PT ;  /* 0x0000000a0000720c */ /* 0x000fc60003fa4070 */
[----:B------:R-:W-:Y:S02]  /*dae0*/  IMAD.MOV R7, RZ, RZ, -R7 ;  /* 0x000000ffff077224 */ /* 0x000fe400078e0a07 */
[----:B------:R-:W-:-:S06]  /*daf0*/  IMAD.HI.U32 R8, R3, R13, RZ ;  /* 0x0000000d03087227 */ /* 0x000fcc00078e00ff */
[----:B------:R-:W-:Y:S02]  /*db00*/  @!P6 IMAD.IADD R6, R6, 0x1, -R0 ;  /* 0x000000010606e824 */ /* 0x000fe400078e0a00 */
[----:B------:R-:W-:-:S03]  /*db10*/  IMAD R12, R0, R7, R12 ;  /* 0x00000007000c7224 */ /* 0x000fc600078e020c */
[----:B------:R-:W-:Y:S01]  /*db20*/  ISETP.GT.U32.AND P6, PT, R0, R6, PT ;  /* 0x000000060000720c */ /* 0x000fe20003fc4070 */
[----:B------:R-:W-:Y:S01]  /*db30*/  @!P5 IMAD.IADD R10, R10, 0x1, -R0 ;  /* 0x000000010a0ad824 */ /* 0x000fe200078e0a00 */
[----:B------:R-:W-:Y:S01]  /*db40*/  ISETP.GT.U32.AND P5, PT, R0, R12, PT ;  /* 0x0000000c0000720c */ /* 0x000fe20003fa4070 */
[----:B------:R-:W-:Y:S01]  /*db50*/  IMAD.MOV R8, RZ, RZ, -R8 ;  /* 0x000000ffff087224 */ /* 0x000fe200078e0a08 */
[----:B-1----:R-:W-:-:S03]  /*db60*/  IABS R11, R20 ;  /* 0x00000014000b7213 */ /* 0x002fc60000000000 */
[----:B------:R-:W-:Y:S01]  /*db70*/  IMAD R13, R0, R8, R13 ;  /* 0x00000008000d7224 */ /* 0x000fe200078e020d */
[----:B------:R-:W-:Y:S01]  /*db80*/  IABS R7, R22 ;  /* 0x0000001600077213 */ /* 0x000fe20000000000 */
[----:B------:R-:W-:-:S03]  /*db90*/  IMAD.HI.U32 R8, R3, R11, RZ ;  /* 0x0000000b03087227 */ /* 0x000fc600078e00ff */
[----:B------:R-:W-:Y:S01]  /*dba0*/  ISETP.GT.U32.AND P3, PT, R0, R13, PT ;  /* 0x0000000d0000720c */ /* 0x000fe20003f64070 */
[----:B0-----:R-:W-:-:S04]  /*dbb0*/  IMAD.HI.U32 R14, R3, R7, RZ ;  /* 0x00000007030e7227 */ /* 0x001fc800078e00ff */
[----:B------:R-:W-:Y:S02]  /*dbc0*/  @!P1 IMAD.MOV R10, RZ, RZ, -R10 ;  /* 0x000000ffff0a9224 */ /* 0x000fe400078e0a0a */
[----:B------:R-:W-:Y:S02]  /*dbd0*/  IMAD.MOV R8, RZ, RZ, -R8 ;  /* 0x000000ffff087224 */ /* 0x000fe400078e0a08 */
[----:B------:R-:W-:Y:S02]  /*dbe0*/  IMAD.MOV R14, RZ, RZ, -R14 ;  /* 0x000000ffff0e7224 */ /* 0x000fe400078e0a0e */
[--C-:B------:R-:W-:Y:S01]  /*dbf0*/  @!P6 IMAD.IADD R6, R6, 0x1, -R0.reuse ;  /* 0x000000010606e824 */ /* 0x100fe200078e0a00 */
[----:B------:R0:W-:Y:S01]  /*dc00*/  STL [R1+0x130], R10 ;  /* 0x0001300a01007387 */ /* 0x0001e20000100800 */
[----:B------:R-:W-:Y:S02]  /*dc10*/  @!P5 IMAD.IADD R12, R12, 0x1, -R0 ;  /* 0x000000010c0cd824 */ /* 0x000fe400078e0a00 */
[----:B------:R-:W-:-:S02]  /*dc20*/  IMAD R11, R0, R8, R11 ;  /* 0x00000008000b7224 */ /* 0x000fc400078e020b */
[C---:B------:R-:W-:Y:S01]  /*dc30*/  IMAD R7, R0.reuse, R14, R7 ;  /* 0x0000000e00077224 */ /* 0x040fe200078e0207 */
[C---:B------:R-:W-:Y:S01]  /*dc40*/  ISETP.GT.U32.AND P1, PT, R0.reuse, R12, PT ;  /* 0x0000000c0000720c */ /* 0x040fe20003f24070 */
[----:B0-----:R-:W-:Y:S01]  /*dc50*/  IMAD.MOV.U32 R10, RZ, RZ, R6 ;  /* 0x000000ffff0a7224 */ /* 0x001fe200078e0006 */
[----:B------:R-:W-:-:S03]  /*dc60*/  ISETP.GT.U32.AND P6, PT, R0, R11, PT ;  /* 0x0000000b0000720c */ /* 0x000fc60003fc4070 */
[----:B------:R-:W-:Y:S01]  /*dc70*/  @!P2 IMAD.MOV R10, RZ, RZ, -R10 ;  /* 0x000000ffff0aa224 */ /* 0x000fe200078e0a0a */
[----:B------:R-:W-:Y:S01]  /*dc80*/  ISETP.GT.U32.AND P2, PT, R0, R7, PT ;  /* 0x000000070000720c */ /* 0x000fe20003f44070 */
[----:B------:R-:W-:-:S05]  /*dc90*/  @!P3 IMAD.IADD R13, R13, 0x1, -R0 ;  /* 0x000000010d0db824 */ /* 0x000fca00078e0a00 */
[----:B------:R-:W-:Y:S01]  /*dca0*/  ISETP.GT.U32.AND P5, PT, R0, R13, PT ;  /* 0x0000000d0000720c */ /* 0x000fe20003fa4070 */
[--C-:B------:R-:W-:Y:S01]  /*dcb0*/  @!P1 IMAD.IADD R12, R12, 0x1, -R0.reuse ;  /* 0x000000010c0c9824 */ /* 0x100fe200078e0a00 */
[----:B------:R0:W-:Y:S01]  /*dcc0*/  STL [R1+0x128], R10 ;  /* 0x0001280a01007387 */ /* 0x0001e20000100800 */
[--C-:B------:R-:W-:Y:S01]  /*dcd0*/  @!P6 IMAD.IADD R11, R11, 0x1, -R0.reuse ;  /* 0x000000010b0be824 */ /* 0x100fe200078e0a00 */
[----:B------:R-:W-:Y:S02]  /*dce0*/  ISETP.GE.AND P1, PT, R20, RZ, PT ;  /* 0x000000ff1400720c */ /* 0x000fe40003f26270 */
[----:B------:R-:W3:Y:S01]  /*dcf0*/  LDL.LU R20, [R1+0x4fc] ;  /* 0x0004fc0001147983 */ /* 0x000ee20000300800 */
[----:B------:R-:W-:Y:S01]  /*dd00*/  @!P2 IMAD.IADD R7, R7, 0x1, -R0 ;  /* 0x000000010707a824 */ /* 0x000fe200078e0a00 */
[----:B------:R-:W-:Y:S02]  /*dd10*/  ISETP.GE.AND P2, PT, R22, RZ, PT ;  /* 0x000000ff1600720c */ /* 0x000fe40003f46270 */
[----:B------:R-:W3:Y:S01]  /*dd20*/  LDL.LU R22, [R1+0x500] ;  /* 0x0005000001167983 */ /* 0x000ee20000300800 */
[----:B------:R-:W-:-:S02]  /*dd30*/  ISETP.GT.U32.AND P3, PT, R0, R2, PT ;  /* 0x000000020000720c */ /* 0x000fc40003f64070 */
[----:B------:R-:W-:Y:S01]  /*dd40*/  ISETP.GT.U32.AND P6, PT, R0, R11, PT ;  /* 0x0000000b0000720c */ /* 0x000fe20003fc4070 */
[----:B------:R-:W-:-:S10]  /*dd50*/  @!P5 IMAD.IADD R13, R13, 0x1, -R0 ;  /* 0x000000010d0dd824 */ /* 0x000fd400078e0a00 */
[--C-:B------:R-:W-:Y:S01]  /*dd60*/  @!P3 IMAD.IADD R2, R2, 0x1, -R0.reuse ;  /* 0x000000010202b824 */ /* 0x100fe200078e0a00 */
[----:B------:R-:W-:Y:S01]  /*dd70*/  ISETP.GE.AND P3, PT, R21, RZ, PT ;  /* 0x000000ff1500720c */ /* 0x000fe20003f66270 */
[----:B------:R-:W-:Y:S02]  /*dd80*/  @!P6 IMAD.IADD R11, R11, 0x1, -R0 ;  /* 0x000000010b0be824 */ /* 0x000fe400078e0a00 */
[----:B------:R-:W-:Y:S02]  /*dd90*/  IMAD.MOV.U32 R15, RZ, RZ, R2 ;  /* 0x000000ffff0f7224 */ /* 0x000fe400078e0002 */
[----:B------:R-:W-:-:S08]  /*dda0*/  @!P0 IMAD.MOV R13, RZ, RZ, -R13 ;  /* 0x000000ffff0d8224 */ /* 0x000fd000078e0a0d */
[----:B------:R-:W-:Y:S02]  /*ddb0*/  @!P3 IMAD.MOV R12, RZ, RZ, -R12 ;  /* 0x000000ffff0cb224 */ /* 0x000fe400078e0a0c */
[----:B------:R-:W-:Y:S02]  /*ddc0*/  @!P4 IMAD.MOV R15, RZ, RZ, -R15 ;  /* 0x000000ffff0fc224 */ /* 0x000fe400078e0a0f */
[----:B------:R-:W-:Y:S01]  /*ddd0*/  @!P1 IMAD.MOV R11, RZ, RZ, -R11 ;  /* 0x000000ffff0b9224 */ /* 0x000fe200078e0a0b */
[----:B--2---:R-:W-:-:S05]  /*dde0*/  IABS R9, R23 ;  /* 0x0000001700097213 */ /* 0x004fca0000000000 */
[----:B------:R-:W-:Y:S01]  /*ddf0*/  IMAD.HI.U32 R4, R3, R9, RZ ;  /* 0x0000000903047227 */ /* 0x000fe200078e00ff */
[----:B------:R-:W-:-:S03]  /*de00*/  IABS R8, R24 ;  /* 0x0000001800087213 */ /* 0x000fc60000000000 */
[----:B------:R-:W-:-:S04]  /*de10*/  IMAD.MOV R4, RZ, RZ, -R4 ;  /* 0x000000ffff047224 */ /* 0x000fc800078e0a04 */
[----:B------:R-:W-:Y:S02]  /*de20*/  IMAD R9, R0, R4, R9 ;  /* 0x0000000400097224 */ /* 0x000fe400078e0209 */
[----:B------:R-:W-:-:S03]  /*de30*/  IMAD.HI.U32 R4, R3, R8, RZ ;  /* 0x0000000803047227 */ /* 0x000fc600078e00ff */
[----:B------:R-:W-:Y:S01]  /*de40*/  ISETP.GT.U32.AND P5, PT, R0, R9, PT ;  /* 0x000000090000720c */ /* 0x000fe20003fa4070 */
[----:B------:R-:W-:Y:S01]  /*de50*/  IMAD.MOV R4, RZ, RZ, -R4 ;  /* 0x000000ffff047224 */ /* 0x000fe200078e0a04 */
[----:B----4-:R-:W-:-:S03]  /*de60*/  IABS R6, R17 ;  /* 0x0000001100067213 */ /* 0x010fc60000000000 */
[----:B------:R-:W-:Y:S02]  /*de70*/  IMAD R8, R0, R4, R8 ;  /* 0x0000000400087224 */ /* 0x000fe400078e0208 */
[----:B------:R-:W-:-:S03]  /*de80*/  IMAD.HI.U32 R14, R3, R6, RZ ;  /* 0x00000006030e7227 */ /* 0x000fc600078e00ff */
[C---:B------:R-:W-:Y:S01]  /*de90*/  ISETP.GT.U32.AND P6, PT, R0.reuse, R8, PT ;  /* 0x000000080000720c */ /* 0x040fe20003fc4070 */
[----:B------:R-:W-:Y:S02]  /*dea0*/  IMAD.MOV R14, RZ, RZ, -R14 ;  /* 0x000000ffff0e7224 */ /* 0x000fe400078e0a0e */
[----:B------:R-:W-:Y:S01]  /*deb0*/  @!P5 IMAD.IADD R9, R9, 0x1, -R0 ;  /* 0x000000010909d824 */ /* 0x000fe200078e0a00 */
[----:B------:R-:W-:Y:S02]  /*dec0*/  ISETP.GE.AND P5, PT, R23, RZ, PT ;  /* 0x000000ff1700720c */ /* 0x000fe40003fa6270 */
[----:B------:R-:W2:Y:S01]  /*ded0*/  LDL.LU R23, [R1+0x504] ;  /* 0x0005040001177983 */ /* 0x000ea20000300800 */
[----:B------:R-:W-:-:S05]  /*dee0*/  IMAD R6, R0, R14, R6 ;  /* 0x0000000e00067224 */ /* 0x000fca00078e0206 */
[----:B------:R-:W-:Y:S01]  /*def0*/  ISETP.GT.U32.AND P3, PT, R0, R6, PT ;  /* 0x000000060000720c */ /* 0x000fe20003f64070 */
[----:B------:R-:W-:-:S05]  /*df00*/  @!P6 IMAD.IADD R8, R8, 0x1, -R0 ;  /* 0x000000010808e824 */ /* 0x000fca00078e0a00 */
[----:B------:R-:W-:Y:S01]  /*df10*/  ISETP.GT.U32.AND P6, PT, R0, R8, PT ;  /* 0x000000080000720c */ /* 0x000fe20003fc4070 */
[----:B------:R-:W-:Y:S01]  /*df20*/  STL [R1+0x124], R15 ;  /* 0x0001240f01007387 */ /* 0x000fe20000100800 */
[----:B---3--:R-:W-:-:S03]  /*df30*/  IABS R4, R19 ;  /* 0x0000001300047213 */ /* 0x008fc60000000000 */
[----:B------:R-:W-:Y:S02]  /*df40*/  STL [R1+0x120], R13 ;  /* 0x0001200d01007387 */ /* 0x000fe40000100800 */
[--C-:B------:R-:W-:Y:S01]  /*df50*/  @!P3 IMAD.IADD R6, R6, 0x1, -R0.reuse ;  /* 0x000000010606b824 */ /* 0x100fe200078e0a00 */
[----:B------:R-:W-:Y:S01]  /*df60*/  ISETP.GE.AND P3, PT, R19, RZ, PT ;  /* 0x000000ff1300720c */ /* 0x000fe20003f66270 */
[----:B------:R1:W-:Y:S04]  /*df70*/  STL [R1+0x118], R12 ;  /* 0x0001180c01007387 */ /* 0x0003e80000100800 */
[----:B------:R3:W-:Y:S01]  /*df80*/  STL [R1+0x114], R11 ;  /* 0x0001140b01007387 */ /* 0x0007e20000100800 */
[----:B------:R-:W-:-:S03]  /*df90*/  @!P6 IMAD.IADD R8, R8, 0x1, -R0 ;  /* 0x000000010808e824 */ /* 0x000fc600078e0a00 */
[----:B------:R-:W4:Y:S01]  /*dfa0*/  LDL.LU R19, [R1+0x508] ;  /* 0x0005080001137983 */ /* 0x000f220000300800 */
[----:B0-----:R-:W-:Y:S02]  /*dfb0*/  IABS R10, R18 ;  /* 0x00000012000a7213 */ /* 0x001fe40000000000 */
[----:B------:R-:W-:Y:S01]  /*dfc0*/  ISETP.GE.AND P6, PT, R18, RZ, PT ;  /* 0x000000ff1200720c */ /* 0x000fe20003fc6270 */
[----:B------:R-:W4:Y:S04]  /*dfd0*/  LDL.LU R21, [R1+0x50c] ;  /* 0x00050c0001157983 */ /* 0x000f280000300800 */
[----:B------:R-:W4:Y:S01]  /*dfe0*/  LDL.LU R18, [R1+0x510] ;  /* 0x0005100001127983 */ /* 0x000f220000300800 */
[C---:B------:R-:W-:Y:S01]  /*dff0*/  ISETP.GT.U32.AND P0, PT, R0.reuse, R9, PT ;  /* 0x000000090000720c */ /* 0x040fe20003f04070 */
[----:B------:R-:W-:Y:S01]  /*e000*/  IMAD.HI.U32 R2, R3, R10, RZ ;  /* 0x0000000a03027227 */ /* 0x000fe200078e00ff */
[----:B------:R-:W-:-:S03]  /*e010*/  ISETP.GT.U32.AND P4, PT, R0, R7, PT ;  /* 0x000000070000720c */ /* 0x000fc60003f84070 */
[----:B------:R-:W-:Y:S01]  /*e020*/  IMAD.MOV R2, RZ, RZ, -R2 ;  /* 0x000000ffff027224 */ /* 0x000fe200078e0a02 */
[----:B------:R-:W-:Y:S02]  /*e030*/  ISETP.GE.AND P1, PT, R24, RZ, PT ;  /* 0x000000ff1800720c */ /* 0x000fe40003f26270 */
[----:B------:R-:W4:Y:S01]  /*e040*/  LDL.LU R24, [R1+0x514] ;  /* 0x0005140001187983 */ /* 0x000f220000300800 */
[----:B------:R-:W-:-:S04]  /*e050*/  IMAD R10, R0, R2, R10 ;  /* 0x00000002000a7224 */ /* 0x000fc800078e020a */
[--C-:B------:R-:W-:Y:S01]  /*e060*/  @!P0 IMAD.IADD R9, R9, 0x1, -R0.reuse ;  /* 0x0000000109098824 */ /* 0x100fe200078e0a00 */
[----:B------:R-:W-:Y:S01]  /*e070*/  ISETP.GT.U32.AND P0, PT, R0, R10, PT ;  /* 0x0000000a0000720c */ /* 0x000fe20003f04070 */
[----:B------:R-:W-:-:S04]  /*e080*/  @!P4 IMAD.IADD R7, R7, 0x1, -R0 ;  /* 0x000000010707c824 */ /* 0x000fc800078e0a00 */
[----:B-1----:R-:W-:Y:S02]  /*e090*/  IMAD.MOV.U32 R12, RZ, RZ, R7 ;  /* 0x000000ffff0c7224 */ /* 0x002fe400078e0007 */
[----:B------:R-:W-:Y:S02]  /*e0a0*/  @!P5 IMAD.MOV R9, RZ, RZ, -R9 ;  /* 0x000000ffff09d224 */ /* 0x000fe400078e0a09 */
[----:B------:R-:W-:Y:S02]  /*e0b0*/  @!P2 IMAD.MOV R12, RZ, RZ, -R12 ;  /* 0x000000ffff0ca224 */ /* 0x000fe400078e0a0c */
[----:B------:R-:W-:Y:S02]  /*e0c0*/  @!P1 IMAD.MOV R8, RZ, RZ, -R8 ;  /* 0x000000ffff089224 */ /* 0x000fe400078e0a08 */
[----:B------:R-:W-:Y:S01]  /*e0d0*/  @!P0 IMAD.IADD R10, R10, 0x1, -R0 ;  /* 0x000000010a0a8824 */ /* 0x000fe200078e0a00 */
[----:B------:R-:W-:Y:S01]  /*e0e0*/  STL [R1+0x10c], R12 ;  /* 0x00010c0c01007387 */ /* 0x000fe20000100800 */
[----:B------:R-:W-:-:S02]  /*e0f0*/  ISETP.GT.U32.AND P0, PT, R0, R6, PT ;  /* 0x000000060000720c */ /* 0x000fc40003f04070 */
[----:B------:R-:W-:Y:S01]  /*e100*/  ISETP.GE.AND P4, PT, R17, RZ, PT ;  /* 0x000000ff1100720c */ /* 0x000fe20003f86270 */
[----:B------:R0:W-:Y:S04]  /*e110*/  STL [R1+0x108], R9 ;  /* 0x0001080901007387 */ /* 0x0001e80000100800 */
[----:B------:R4:W-:Y:S04]  /*e120*/  STL [R1+0x100], R8 ;  /* 0x0001000801007387 */ /* 0x0009e80000100800 */
[----:B------:R-:W4:Y:S01]  /*e130*/  LDL.LU R17, [R1+0x518] ;  /* 0x0005180001117983 */ /* 0x000f220000300800 */
[----:B---3--:R-:W-:-:S04]  /*e140*/  IMAD.HI.U32 R11, R3, R4, RZ ;  /* 0x00000004030b7227 */ /* 0x008fc800078e00ff */
[----:B------:R-:W-:Y:S02]  /*e150*/  IMAD.MOV R11, RZ, RZ, -R11 ;  /* 0x000000ffff0b7224 */ /* 0x000fe400078e0a0b */
[----:B------:R-:W-:Y:S02]  /*e160*/  @!P0 IMAD.IADD R6, R6, 0x1, -R0 ;  /* 0x0000000106068824 */ /* 0x000fe400078e0a00 */
[C---:B------:R-:W-:Y:S01]  /*e170*/  IMAD R4, R0.reuse, R11, R4 ;  /* 0x0000000b00047224 */ /* 0x040fe200078e0204 */
[----:B------:R-:W-:-:S04]  /*e180*/  ISETP.GT.U32.AND P2, PT, R0, R10, PT ;  /* 0x0000000a0000720c */ /* 0x000fc80003f44070 */
[----:B------:R-:W-:Y:S02]  /*e190*/  ISETP.GT.U32.AND P5, PT, R0, R4, PT ;  /* 0x000000040000720c */ /* 0x000fe40003fa4070 */
[----:B------:R-:W-:Y:S02]  /*e1a0*/  IABS R14, R22 ;  /* 0x00000016000e7213 */ /* 0x000fe40000000000 */
[----:B------:R-:W-:Y:S02]  /*e1b0*/  ISETP.GE.AND P0, PT, R22, RZ, PT ;  /* 0x000000ff1600720c */ /* 0x000fe40003f06270 */
[----:B------:R-:W3:Y:S01]  /*e1c0*/  LDL.LU R22, [R1+0x51c] ;  /* 0x00051c0001167983 */ /* 0x000ee20000300800 */
[----:B------:R-:W-:-:S05]  /*e1d0*/  IABS R2, R20 ;  /* 0x0000001400027213 */ /* 0x000fca0000000000 */
[----:B------:R-:W-:-:S04]  /*e1e0*/  IMAD.HI.U32 R7, R3, R2, RZ ;  /* 0x0000000203077227 */ /* 0x000fc800078e00ff */
[----:B------:R-:W-:Y:S02]  /*e1f0*/  IMAD.MOV R7, RZ, RZ, -R7 ;  /* 0x000000ffff077224 */ /* 0x000fe400078e0a07 */
[----:B0-----:R-:W-:-:S04]  /*e200*/  IMAD.HI.U32 R9, R3, R14, RZ ;  /* 0x0000000e03097227 */ /* 0x001fc800078e00ff */
[----:B------:R-:W-:Y:S02]  /*e210*/  IMAD R2, R0, R7, R2 ;  /* 0x0000000700027224 */ /* 0x000fe400078e0202 */
[----:B------:R-:W-:Y:S02]  /*e220*/  @!P5 IMAD.IADD R4, R4, 0x1, -R0 ;  /* 0x000000010404d824 */ /* 0x000fe400078e0a00 */
[----:B------:R-:W-:Y:S02]  /*e230*/  IMAD.MOV.U32 R12, RZ, RZ, R6 ;  /* 0x000000ffff0c7224 */ /* 0x000fe400078e0006 */
[----:B------:R-:W-:Y:S01]  /*e240*/  @!P2 IMAD.IADD R10, R10, 0x1, -R0 ;  /* 0x000000010a0aa824 */ /* 0x000fe200078e0a00 */
[C---:B------:R-:W-:Y:S01]  /*e250*/  ISETP.GT.U32.AND P2, PT, R0.reuse, R2, PT ;  /* 0x000000020000720c */ /* 0x040fe20003f44070 */
[----:B------:R-:W-:Y:S02]  /*e260*/  IMAD.MOV R9, RZ, RZ, -R9 ;  /* 0x000000ffff097224 */ /* 0x000fe400078e0a09 */
[----:B------:R-:W-:Y:S01]  /*e270*/  @!P4 IMAD.MOV R12, RZ, RZ, -R12 ;  /* 0x000000ffff0cc224 */ /* 0x000fe200078e0a0c */
[C---:B------:R-:W-:Y:S01]  /*e280*/  ISETP.GT.U32.AND P4, PT, R0.reuse, R4, PT ;  /* 0x000000040000720c */ /* 0x040fe20003f84070 */
[----:B------:R-:W-:-:S02]  /*e290*/  IMAD R14, R0, R9, R14 ;  /* 0x00000009000e7224 */ /* 0x000fc400078e020e */
[----:B------:R-:W-:Y:S01]  /*e2a0*/  @!P6 IMAD.MOV R10, RZ, RZ, -R10 ;  /* 0x000000ffff0ae224 */ /* 0x000fe200078e0a0a */
[----:B------:R-:W-:Y:S02]  /*e2b0*/  STL [R1+0xfc], R12 ;  /* 0x0000fc0c01007387 */ /* 0x000fe40000100800 */
[----:B------:R-:W-:-:S03]  /*e2c0*/  ISETP.GT.U32.AND P6, PT, R0, R14, PT ;  /* 0x0000000e0000720c */ /* 0x000fc60003fc4070 */
[----:B------:R-:W-:-:S04]  /*e2d0*/  @!P2 IMAD.IADD R2, R2, 0x1, -R0 ;  /* 0x000000010202a824 */ /* 0x000fc800078e0a00 */
[----:B------:R-:W-:Y:S01]  /*e2e0*/  @!P4 IMAD.IADD R4, R4, 0x1, -R0 ;  /* 0x000000010404c824 */ /* 0x000fe200078e0a00 */
[----:B------:R-:W-:-:S03]  /*e2f0*/  ISETP.GT.U32.AND P2, PT, R0, R2, PT ;  /* 0x000000020000720c */ /* 0x000fc60003f44070 */
[----:B------:R-:W-:Y:S01]  /*e300*/  @!P3 IMAD.MOV R4, RZ, RZ, -R4 ;  /* 0x000000ffff04b224 */ /* 0x000fe200078e0a04 */
[----:B------:R-:W-:Y:S01]  /*e310*/  ISETP.GE.AND P1, PT, R20, RZ, PT ;  /* 0x000000ff1400720c */ /* 0x000fe20003f26270 */
[----:B------:R-:W-:-:S08]  /*e320*/  @!P6 IMAD.IADD R14, R14, 0x1, -R0 ;  /* 0x000000010e0ee824 */ /* 0x000fd000078e0a00 */
[----:B------:R-:W-:-:S04]  /*e330*/  @!P2 IMAD.IADD R2, R2, 0x1, -R0 ;  /* 0x000000010202a824 */ /* 0x000fc800078e0a00 */
[----:B------:R-:W-:Y:S01]  /*e340*/  @!P1 IMAD.MOV R2, RZ, RZ, -R2 ;  /* 0x000000ffff029224 */ /* 0x000fe200078e0a02 */
[----:B--2---:R-:W-:-:S05]  /*e350*/  IABS R11, R23 ;  /* 0x00000017000b7213 */ /* 0x004fca0000000000 */
[----:B------:R-:W-:Y:S01]  /*e360*/  IMAD.HI.U32 R7, R3, R11, RZ ;  /* 0x0000000b03077227 */ /* 0x000fe200078e00ff */
[----:B------:R-:W-:-:S03]  /*e370*/  ISETP.GE.AND P5, PT, R23, RZ, PT ;  /* 0x000000ff1700720c */ /* 0x000fc60003fa6270 */
[----:B------:R-:W-:Y:S02]  /*e380*/  IMAD.MOV R7, RZ, RZ, -R7 ;  /* 0x000000ffff077224 */ /* 0x000fe400078e0a07 */
[----:B------:R-:W-:Y:S02]  /*e390*/  IMAD.MOV.U32 R23, RZ, RZ, R16 ;  /* 0x000000ffff177224 */ /* 0x000fe400078e0010 */
[----:B------:R-:W2:Y:S01]  /*e3a0*/  LDL.LU R16, [R1+0x520] ;  /* 0x0005200001107983 */ /* 0x000ea20000300800 */
[----:B------:R-:W-:-:S05]  /*e3b0*/  IMAD R11, R0, R7, R11 ;  /* 0x00000007000b7224 */ /* 0x000fca00078e020b */
[----:B------:R-:W-:Y:S01]  /*e3c0*/  ISETP.GT.U32.AND P4, PT, R0, R11, PT ;  /* 0x0000000b0000720c */ /* 0x000fe20003f84070 */
[----:B------:R0:W-:Y:S04]  /*e3d0*/  STL [R1+0xf8], R10 ;  /* 0x0000f80a01007387 */ /* 0x0001e80000100800 */
[----:B------:R3:W-:Y:S01]  /*e3e0*/  STL [R1+0xf4], R4 ;  /* 0x0000f40401007387 */ /* 0x0007e20000100800 */
[----:B----4-:R-:W-:Y:S02]  /*e3f0*/  IABS R8, R19 ;  /* 0x0000001300087213 */ /* 0x010fe40000000000 */
[----:B------:R-:W-:Y:S02]  /*e400*/  ISETP.GE.AND P6, PT, R19, RZ, PT ;  /* 0x000000ff1300720c */ /* 0x000fe40003fc6270 */
[----:B------:R-:W4:Y:S03]  /*e410*/  LDL.LU R19, [R1+0x524] ;  /* 0x0005240001137983 */ /* 0x000f260000300800 */
[----:B------:R-:W-:Y:S01]  /*e420*/  @!P4 IMAD.IADD R11, R11, 0x1, -R0 ;  /* 0x000000010b0bc824 */ /* 0x000fe200078e0a00 */
[----:B------:R-:W-:-:S02]  /*e430*/  IABS R6, R18 ;  /* 0x0000001200067213 */ /* 0x000fc40000000000 */
[----:B------:R-:W-:-:S03]  /*e440*/  ISETP.GT.U32.AND P4, PT, R0, R14, PT ;  /* 0x0000000e0000720c */ /* 0x000fc60003f84070 */
[----:B0-----:R-:W-:-:S04]  /*e450*/  IMAD.HI.U32 R10, R3, R6, RZ ;  /* 0x00000006030a7227 */ /* 0x001fc800078e00ff */
[----:B------:R-:W-:Y:S01]  /*e460*/  IMAD.MOV R10, RZ, RZ, -R10 ;  /* 0x000000ffff0a7224 */ /* 0x000fe200078e0a0a */
[----:B------:R2:W-:Y:S03]  /*e470*/  STL [R1+0xf0], R2 ;  /* 0x0000f00201007387 */ /* 0x0005e60000100800 */
[----:B------:R-:W-:Y:S01]  /*e480*/  IMAD R6, R0, R10, R6 ;  /* 0x0000000a00067224 */ /* 0x000fe200078e0206 */
[----:B------:R-:W4:Y:S01]  /*e490*/  LDL.LU R20, [R1+0x528] ;  /* 0x0005280001147983 */ /* 0x000f220000300800 */
[----:B------:R-:W-:-:S03]  /*e4a0*/  @!P4 IMAD.IADD R14, R14, 0x1, -R0 ;  /* 0x000000010e0ec824 */ /* 0x000fc600078e0a00 */
[----:B------:R-:W-:-:S13]  /*e4b0*/  ISETP.GT.U32.AND P4, PT, R0, R6, PT ;  /* 0x000000060000720c */ /* 0x000fda0003f84070 */
[----:B------:R-:W-:Y:S01]  /*e4c0*/  @!P4 IMAD.IADD R6, R6, 0x1, -R0 ;  /* 0x000000010606c824 */ /* 0x000fe200078e0a00 */
[----:B------:R-:W-:Y:S02]  /*e4d0*/  ISETP.GE.AND P4, PT, R18, RZ, PT ;  /* 0x000000ff1200720c */ /* 0x000fe40003f86270 */
[----:B------:R-:W4:Y:S01]  /*e4e0*/  LDL.LU R18, [R1+0x52c] ;  /* 0x00052c0001127983 */ /* 0x000f220000300800 */
[----:B------:R-:W-:Y:S01]  /*e4f0*/  IABS R13, R21 ;  /* 0x00000015000d7213 */ /* 0x000fe20000000000 */
[----:B------:R-:W-:Y:S01]  /*e500*/  IMAD.HI.U32 R7, R3, R8, RZ ;  /* 0x0000000803077227 */ /* 0x000fe200078e00ff */
[----:B------:R-:W-:-:S03]  /*e510*/  IABS R9, R24 ;  /* 0x0000001800097213 */ /* 0x000fc60000000000 */
[----:B------:R-:W-:Y:S02]  /*e520*/  IMAD.MOV R7, RZ, RZ, -R7 ;  /* 0x000000ffff077224 */ /* 0x000fe400078e0a07 */
[----:B------:R-:W-:-:S04]  /*e530*/  IMAD.HI.U32 R12, R3, R13, RZ ;  /* 0x0000000d030c7227 */ /* 0x000fc800078e00ff */
[C---:B------:R-:W-:Y:S02]  /*e540*/  IMAD R8, R0.reuse, R7, R8 ;  /* 0x0000000700087224 */ /* 0x040fe400078e0208 */
[----:B------:R-:W-:Y:S02]  /*e550*/  IMAD.MOV R12, RZ, RZ, -R12 ;  /* 0x000000ffff0c7224 */ /* 0x000fe400078e0a0c */
[----:B------:R-:W-:Y:S01]  /*e560*/  IMAD.HI.U32 R7, R3, R9, RZ ;  /* 0x0000000903077227 */ /* 0x000fe200078e00ff */
[----:B------:R-:W-:-:S03]  /*e570*/  ISETP.GT.U32.AND P2, PT, R0, R8, PT ;  /* 0x000000080000720c */ /* 0x000fc60003f44070 */
[C---:B------:R-:W-:Y:S01]  /*e580*/  IMAD R13, R0.reuse, R12, R13 ;  /* 0x0000000c000d7224 */ /* 0x040fe200078e020d */
[----:B------:R-:W-:Y:S01]  /*e590*/  ISETP.GT.U32.AND P3, PT, R0, R11, PT ;  /* 0x0000000b0000720c */ /* 0x000fe20003f64070 */
[----:B------:R-:W-:-:S03]  /*e5a0*/  IMAD.MOV R7, RZ, RZ, -R7 ;  /* 0x000000ffff077224 */ /* 0x000fc600078e0a07 */
[C---:B------:R-:W-:Y:S01]  /*e5b0*/  ISETP.GT.U32.AND P1, PT, R0.reuse, R13, PT ;  /* 0x0000000d0000720c */ /* 0x040fe20003f24070 */
[----:B------:R-:W-:Y:S01]  /*e5c0*/  IMAD R9, R0, R7, R9 ;  /* 0x0000000700097224 */ /* 0x000fe200078e0209 */
[----:B------:R-:W-:-:S05]  /*e5d0*/  IABS R7, R17 ;  /* 0x0000001100077213 */ /* 0x000fca0000000000 */
[----:B------:R-:W-:-:S04]  /*e5e0*/  IMAD.HI.U32 R10, R3, R7, RZ ;  /* 0x00000007030a7227 */ /* 0x000fc800078e00ff */
[----:B------:R-:W-:Y:S02]  /*e5f0*/  @!P2 IMAD.IADD R8, R8, 0x1, -R0 ;  /* 0x000000010808a824 */ /* 0x000fe400078e0a00 */
[----:B------:R-:W-:Y:S02]  /*e600*/  IMAD.MOV R10, RZ, RZ, -R10 ;  /* 0x000000ffff0a7224 */ /* 0x000fe400078e0a0a */
[--C-:B------:R-:W-:Y:S01]  /*e610*/  @!P3 IMAD.IADD R11, R11, 0x1, -R0.reuse ;  /* 0x000000010b0bb824 */ /* 0x100fe200078e0a00 */
[C---:B------:R-:W-:Y:S01]  /*e620*/  ISETP.GT.U32.AND P3, PT, R0.reuse, R9, PT ;  /* 0x000000090000720c */ /* 0x040fe20003f64070 */
[----:B------:R-:W-:Y:S01]  /*e630*/  @!P1 IMAD.IADD R13, R13, 0x1, -R0 ;  /* 0x000000010d0d9824 */ /* 0x000fe200078e0a00 */
[----:B---3--:R-:W-:Y:S01]  /*e640*/  IABS R4, R22 ;  /* 0x0000001600047213 */ /* 0x008fe20000000000 */
[C---:B------:R-:W-:Y:S01]  /*e650*/  IMAD R7, R0.reuse, R10, R7 ;  /* 0x0000000a00077224 */ /* 0x040fe200078e0207 */
[C---:B------:R-:W-:Y:S01]  /*e660*/  ISETP.GT.U32.AND P2, PT, R0.reuse, R8, PT ;  /* 0x000000080000720c */ /* 0x040fe20003f44070 */
[----:B------:R-:W-:Y:S01]  /*e670*/  @!P0 IMAD.MOV R14, RZ, RZ, -R14 ;  /* 0x000000ffff0e8224 */ /* 0x000fe200078e0a0e */
[C---:B------:R-:W-:Y:S01]  /*e680*/  ISETP.GT.U32.AND P0, PT, R0.reuse, R13, PT ;  /* 0x0000000d0000720c */ /* 0x040fe20003f04070 */
[----:B------:R-:W-:Y:S01]  /*e690*/  IMAD.HI.U32 R12, R3, R4, RZ ;  /* 0x00000004030c7227 */ /* 0x000fe200078e00ff */
[----:B------:R-:W-:-:S03]  /*e6a0*/  ISETP.GT.U32.AND P1, PT, R0, R7, PT ;  /* 0x000000070000720c */ /* 0x000fc60003f24070 */
[----:B------:R-:W-:Y:S02]  /*e6b0*/  IMAD.MOV R12, RZ, RZ, -R12 ;  /* 0x000000ffff0c7224 */ /* 0x000fe400078e0a0c */
[----:B------:R-:W-:Y:S01]  /*e6c0*/  @!P3 IMAD.IADD R9, R9, 0x1, -R0 ;  /* 0x000000010909b824 */ /* 0x000fe200078e0a00 */
[C---:B------:R-:W-:Y:S01]  /*e6d0*/  ISETP.GT.U32.AND P3, PT, R0.reuse, R6, PT ;  /* 0x000000060000720c */ /* 0x040fe20003f64070 */
[----:B------:R-:W-:Y:S02]  /*e6e0*/  IMAD R4, R0, R12, R4 ;  /* 0x0000000c00047224 */ /* 0x000fe400078e0204 */
[--C-:B------:R-:W-:Y:S01]  /*e6f0*/  @!P2 IMAD.IADD R8, R8, 0x1, -R0.reuse ;  /* 0x000000010808a824 */ /* 0x100fe200078e0a00 */
[----:B------:R-:W-:Y:S01]  /*e700*/  ISETP.GE.AND P2, PT, R21, RZ, PT ;  /* 0x000000ff1500720c */ /* 0x000fe20003f46270 */
[--C-:B------:R-:W-:Y:S01]  /*e710*/  @!P0 IMAD.IADD R13, R13, 0x1, -R0.reuse ;  /* 0x000000010d0d8824 */ /* 0x100fe200078e0a00 */
[----:B------:R-:W-:Y:S01]  /*e720*/  ISETP.GT.U32.AND P0, PT, R0, R4, PT ;  /* 0x000000040000720c */ /* 0x000fe20003f04070 */
[----:B------:R-:W-:-:S02]  /*e730*/  @!P1 IMAD.IADD R7, R7, 0x1, -R0 ;  /* 0x0000000107079824 */ /* 0x000fc400078e0a00 */
[----:B------:R-:W-:-:S03]  /*e740*/  IMAD.MOV.U32 R12, RZ, RZ, R8 ;  /* 0x000000ffff0c7224 */ /* 0x000fc600078e0008 */
[----:B------:R-:W-:Y:S01]  /*e750*/  ISETP.GT.U32.AND P1, PT, R0, R7, PT ;  /* 0x000000070000720c */ /* 0x000fe20003f24070 */
[----:B------:R-:W-:Y:S02]  /*e760*/  @!P3 IMAD.IADD R6, R6, 0x1, -R0 ;  /* 0x000000010606b824 */ /* 0x000fe400078e0a00 */
[----:B------:R-:W-:Y:S02]  /*e770*/  @!P5 IMAD.MOV R11, RZ, RZ, -R11 ;  /* 0x000000ffff0bd224 */ /* 0x000fe400078e0a0b */
[----:B------:R-:W-:Y:S01]  /*e780*/  @!P6 IMAD.MOV R12, RZ, RZ, -R12 ;  /* 0x000000ffff0ce224 */ /* 0x000fe200078e0a0c */
[----:B------:R-:W-:Y:S01]  /*e790*/  ISETP.GT.U32.AND P5, PT, R0, R9, PT ;  /* 0x000000090000720c */ /* 0x000fe20003fa4070 */
[----:B------:R-:W-:Y:S01]  /*e7a0*/  @!P2 IMAD.MOV R13, RZ, RZ, -R13 ;  /* 0x000000ffff0da224 */ /* 0x000fe200078e0a0d */
[----:B------:R-:W-:Y:S01]  /*e7b0*/  STL [R1+0xec], R14 ;  /* 0x0000ec0e01007387 */ /* 0x000fe20000100800 */
[----:B------:R-:W-:Y:S01]  /*e7c0*/  IMAD.MOV.U32 R15, RZ, RZ, R6 ;  /* 0x000000ffff0f7224 */ /* 0x000fe200078e0006 */
[----:B------:R-:W-:Y:S01]  /*e7d0*/  ISETP.GE.AND P6, PT, R24, RZ, PT ;  /* 0x000000ff1800720c */ /* 0x000fe20003fc6270 */
[----:B------:R-:W-:Y:S01]  /*e7e0*/  @!P0 IMAD.IADD R4, R4, 0x1, -R0 ;  /* 0x0000000104048824 */ /* 0x000fe200078e0a00 */
[----:B------:R-:W-:Y:S01]  /*e7f0*/  STL [R1+0xe8], R11 ;  /* 0x0000e80b01007387 */ /* 0x000fe20000100800 */
[----:B------:R-:W-:-:S03]  /*e800*/  @!P4 IMAD.MOV R15, RZ, RZ, -R15 ;  /* 0x000000ffff0fc224 */ /* 0x000fc600078e0a0f */
[----:B------:R0:W-:Y:S04]  /*e810*/  STL [R1+0xe4], R12 ;  /* 0x0000e40c01007387 */ /* 0x0001e80000100800 */
[----:B------:R-:W-:Y:S01]  /*e820*/  STL [R1+0xe0], R13 ;  /* 0x0000e00d01007387 */ /* 0x000fe20000100800 */
[--C-:B------:R-:W-:Y:S01]  /*e830*/  @!P1 IMAD.IADD R7, R7, 0x1, -R0.reuse ;  /* 0x0000000107079824 */ /* 0x100fe200078e0a00 */
[----:B------:R-:W-:Y:S01]  /*e840*/  ISETP.GE.AND P1, PT, R22, RZ, PT ;  /* 0x000000ff1600720c */ /* 0x000fe20003f26270 */
[----:B------:R-:W-:-:S04]  /*e850*/  @!P5 IMAD.IADD R9, R9, 0x1, -R0 ;  /* 0x000000010909d824 */ /* 0x000fc800078e0a00 */
[----:B------:R-:W-:Y:S01]  /*e860*/  @!P6 IMAD.MOV R9, RZ, RZ, -R9 ;  /* 0x000000ffff09e224 */ /* 0x000fe200078e0a09 */
[----:B------:R-:W-:Y:S02]  /*e870*/  ISETP.GE.AND P3, PT, R17, RZ, PT ;  /* 0x000000ff1100720c */ /* 0x000fe40003f66270 */
[----:B------:R-:W-:-:S11]  /*e880*/  ISETP.GT.U32.AND P2, PT, R0, R4, PT ;  /* 0x000000040000720c */ /* 0x000fd60003f44070 */
[----:B------:R-:W-:Y:S02]  /*e890*/  @!P3 IMAD.MOV R7, RZ, RZ, -R7 ;  /* 0x000000ffff07b224 */ /* 0x000fe400078e0a07 */
[----:B------:R-:W-:-:S04]  /*e8a0*/  @!P2 IMAD.IADD R4, R4, 0x1, -R0 ;  /* 0x000000010404a824 */ /* 0x000fc800078e0a00 */
[----:B------:R-:W-:Y:S01]  /*e8b0*/  @!P1 IMAD.MOV R4, RZ, RZ, -R4 ;  /* 0x000000ffff049224 */ /* 0x000fe200078e0a04 */
[----:B--2---:R-:W-:Y:S02]  /*e8c0*/  IABS R2, R16 ;  /* 0x0000001000027213 */ /* 0x004fe40000000000 */
[----:B------:R-:W-:Y:S02]  /*e8d0*/  ISETP.GE.AND P0, PT, R16, RZ, PT ;  /* 0x000000ff1000720c */ /* 0x000fe40003f06270 */
[----:B------:R-:W2:Y:S04]  /*e8e0*/  LDL.LU R16, [R1+0x534] ;  /* 0x0005340001107983 */ /* 0x000ea80000300800 */
[----:B------:R-:W-:Y:S04]  /*e8f0*/  STL [R1+0xd8], R15 ;  /* 0x0000d80f01007387 */ /* 0x000fe80000100800 */
[----:B------:R-:W3:Y:S01]  /*e900*/  LDL.LU R22, [R1+0x538] ;  /* 0x0005380001167983 */ /* 0x000ee20000300800 */
[----:B------:R-:W-:-:S04]  /*e910*/  IMAD.HI.U32 R10, R3, R2, RZ ;  /* 0x00000002030a7227 */ /* 0x000fc800078e00ff */
[----:B------:R-:W-:Y:S01]  /*e920*/  IMAD.MOV R10, RZ, RZ, -R10 ;  /* 0x000000ffff0a7224 */ /* 0x000fe200078e0a0a */
[----:B----4-:R-:W-:Y:S02]  /*e930*/  IABS R8, R19 ;  /* 0x0000001300087213 */ /* 0x010fe40000000000 */
[----:B------:R-:W-:Y:S02]  /*e940*/  ISETP.GE.AND P6, PT, R19, RZ, PT ;  /* 0x000000ff1300720c */ /* 0x000fe40003fc6270 */
[----:B------:R-:W4:Y:S01]  /*e950*/  LDL.LU R19, [R1+0x53c] ;  /* 0x00053c0001137983 */ /* 0x000f220000300800 */
[----:B------:R-:W-:-:S05]  /*e960*/  IMAD R2, R0, R10, R2 ;  /* 0x0000000a00027224 */ /* 0x000fca00078e0202 */
[----:B------:R-:W-:Y:S02]  /*e970*/  ISETP.GT.U32.AND P5, PT, R0, R2, PT ;  /* 0x000000020000720c */ /* 0x000fe40003fa4070 */
[----:B0-----:R-:W-:-:S05]  /*e980*/  IABS R12, R20 ;  /* 0x00000014000c7213 */ /* 0x001fca0000000000 */
[----:B------:R-:W-:-:S06]  /*e990*/  IMAD.HI.U32 R11, R3, R12, RZ ;  /* 0x0000000c030b7227 */ /* 0x000fcc00078e00ff */
[----:B------:R-:W-:Y:S02]  /*e9a0*/  @!P5 IMAD.IADD R2, R2, 0x1, -R0 ;  /* 0x000000010202d824 */ /* 0x000fe400078e0a00 */
[----:B------:R-:W-:-:S03]  /*e9b0*/  IMAD.MOV R11, RZ, RZ, -R11 ;  /* 0x000000ffff0b7224 */ /* 0x000fc600078e0a0b */
[C---:B------:R-:W-:Y:S01]  /*e9c0*/  ISETP.GT.U32.AND P5, PT, R0.reuse, R2, PT ;  /* 0x000000020000720c */ /* 0x040fe20003fa4070 */
[----:B------:R-:W-:Y:S01]  /*e9d0*/  IMAD R12, R0, R11, R12 ;  /* 0x0000000b000c7224 */ /* 0x000fe200078e020c */
[----:B------:R-:W-:-:S04]  /*e9e0*/  IABS R10, R18 ;  /* 0x00000012000a7213 */ /* 0x000fc80000000000 */
[----:B------:R-:W-:Y:S01]  /*e9f0*/  ISETP.GT.U32.AND P3, PT, R0, R12, PT ;  /* 0x0000000c0000720c */ /* 0x000fe20003f64070 */
[----:B------:R-:W-:-:S06]  /*ea00*/  IMAD.HI.U32 R6, R3, R10, RZ ;  /* 0x0000000a03067227 */ /* 0x000fcc00078e00ff */
[----:B------:R-:W-:Y:S01]  /*ea10*/  @!P5 IMAD.IADD R2, R2, 0x1, -R0 ;  /* 0x000000010202d824 */ /* 0x000fe200078e0a00 */
[----:B------:R-:W-:Y:S01]  /*ea20*/  STL [R1+0xd0], R9 ;  /* 0x0000d00901007387 */ /* 0x000fe20000100800 */
[----:B------:R-:W-:Y:S02]  /*ea30*/  IMAD.MOV R6, RZ, RZ, -R6 ;  /* 0x000000ffff067224 */ /* 0x000fe400078e0a06 */
[----:B------:R-:W-:Y:S01]  /*ea40*/  @!P0 IMAD.MOV R2, RZ, RZ, -R2 ;  /* 0x000000ffff028224 */ /* 0x000fe200078e0a02 */
[----:B------:R-:W-:Y:S01]  /*ea50*/  STL [R1+0xcc], R7 ;  /* 0x0000cc0701007387 */ /* 0x000fe20000100800 */
[----:B------:R-:W-:Y:S01]  /*ea60*/  ISETP.GE.AND P2, PT, R20, RZ, PT ;  /* 0x000000ff1400720c */ /* 0x000fe20003f46270 */
[----:B------:R-:W-:Y:S02]  /*ea70*/  IMAD R10, R0, R6, R10 ;  /* 0x00000006000a7224 */ /* 0x000fe400078e020a */
[----:B------:R-:W4:Y:S01]  /*ea80*/  LDL.LU R20, [R1+0x540] ;  /* 0x0005400001147983 */ /* 0x000f220000300800 */
[----:B------:R-:W-:Y:S01]  /*ea90*/  @!P3 IMAD.IADD R12, R12, 0x1, -R0 ;  /* 0x000000010c0cb824 */ /* 0x000fe200078e0a00 */
[----:B------:R-:W-:-:S02]  /*eaa0*/  IABS R6, R23 ;  /* 0x0000001700067213 */ /* 0x000fc40000000000 */
[----:B------:R0:W-:Y:S01]  /*eab0*/  STL [R1+0xc8], R4 ;  /* 0x0000c80401007387 */ /* 0x0001e20000100800 */
[----:B------:R-:W-:-:S03]  /*eac0*/  ISETP.GE.AND P3, PT, R23, RZ, PT ;  /* 0x000000ff1700720c */ /* 0x000fc60003f66270 */
[----:B------:R3:W-:Y:S04]  /*ead0*/  STL [R1+0xc0], R2 ;  /* 0x0000c00201007387 */ /* 0x0007e80000100800 */
[----:B------:R-:W4:Y:S01]  /*eae0*/  LDL.LU R23, [R1+0x544] ;  /* 0x0005440001177983 */ /* 0x000f220000300800 */
[----:B------:R-:W-:-:S04]  /*eaf0*/  IMAD.HI.U32 R14, R3, R8, RZ ;  /* 0x00000008030e7227 */ /* 0x000fc800078e00ff */
[----:B------:R-:W-:-:S04]  /*eb00*/  IMAD.MOV R14, RZ, RZ, -R14 ;  /* 0x000000ffff0e7224 */ /* 0x000fc800078e0a0e */
[----:B------:R-:W-:-:S05]  /*eb10*/  IMAD R8, R0, R14, R8 ;  /* 0x0000000e00087224 */ /* 0x000fca00078e0208 */
[C---:B------:R-:W-:Y:S01]  /*eb20*/  ISETP.GT.U32.AND P4, PT, R0.reuse, R8, PT ;  /* 0x000000080000720c */ /* 0x040fe20003f84070 */
[----:B0-----:R-:W-:Y:S01]  /*eb30*/  IMAD.HI.U32 R4, R3, R6, RZ ;  /* 0x0000000603047227 */ /* 0x001fe200078e00ff */
[----:B------:R-:W-:-:S11]  /*eb40*/  ISETP.GT.U32.AND P0, PT, R0, R12, PT ;  /* 0x0000000c0000720c */ /* 0x000fd60003f04070 */
[----:B------:R-:W-:-:S05]  /*eb50*/  @!P4 IMAD.IADD R8, R8, 0x1, -R0 ;  /* 0x000000010808c824 */ /* 0x000fca00078e0a00 */
[----:B------:R-:W-:Y:S01]  /*eb60*/  ISETP.GT.U32.AND P1, PT, R0, R8, PT ;  /* 0x000000080000720c */ /* 0x000fe20003f24070 */
[----:B------:R-:W-:-:S04]  /*eb70*/  IMAD.MOV R4, RZ, RZ, -R4 ;  /* 0x000000ffff047224 */ /* 0x000fc800078e0a04 */
[----:B------:R-:W-:Y:S02]  /*eb80*/  IMAD R6, R0, R4, R6 ;  /* 0x0000000400067224 */ /* 0x000fe400078e0206 */
[----:B------:R-:W-:-:S03]  /*eb90*/  @!P0 IMAD.IADD R12, R12, 0x1, -R0 ;  /* 0x000000010c0c8824 */ /* 0x000fc600078e0a00 */
[----:B------:R-:W-:-:S03]  /*eba0*/  ISETP.GT.U32.AND P0, PT, R0, R6, PT ;  /* 0x000000060000720c */ /* 0x000fc60003f04070 */
[----:B------:R-:W-:Y:S01]  /*ebb0*/  @!P1 IMAD.IADD R8, R8, 0x1, -R0 ;  /* 0x0000000108089824 */ /* 0x000fe200078e0a00 */
[----:B------:R-:W-:-:S03]  /*ebc0*/  ISETP.GE.AND P4, PT, R18, RZ, PT ;  /* 0x000000ff1200720c */ /* 0x000fc60003f86270 */
[----:B------:R-:W-:Y:S01]  /*ebd0*/  IMAD.MOV.U32 R14, RZ, RZ, R8 ;  /* 0x000000ffff0e7224 */ /* 0x000fe200078e0008 */
[----:B------:R-:W-:Y:S01]  /*ebe0*/  ISETP.GT.U32.AND P5, PT, R0, R10, PT ;  /* 0x0000000a0000720c */ /* 0x000fe20003fa4070 */
[----:B------:R-:W-:Y:S02]  /*ebf0*/  @!P2 IMAD.MOV R12, RZ, RZ, -R12 ;  /* 0x000000ffff0ca224 */ /* 0x000fe400078e0a0c */
[----:B------:R-:W-:Y:S02]  /*ec00*/  @!P6 IMAD.MOV R14, RZ, RZ, -R14 ;  /* 0x000000ffff0ee224 */ /* 0x000fe400078e0a0e */
[----:B------:R-:W-:-:S05]  /*ec10*/  @!P0 IMAD.IADD R6, R6, 0x1, -R0 ;  /* 0x0000000106068824 */ /* 0x000fca00078e0a00 */
[----:B------:R-:W-:-:S03]  /*ec20*/  ISETP.GT.U32.AND P6, PT, R0, R6, PT ;  /* 0x000000060000720c */ /* 0x000fc60003fc4070 */
[----:B------:R-:W-:-:S05]  /*ec30*/  @!P5 IMAD.IADD R10, R10, 0x1, -R0 ;  /* 0x000000010a0ad824 */ /* 0x000fca00078e0a00 */
[----:B------:R-:W-:-:S05]  /*ec40*/  ISETP.GT.U32.AND P5, PT, R0, R10, PT ;  /* 0x0000000a0000720c */ /* 0x000fca0003fa4070 */
[----:B------:R-:W-:-:S08]  /*ec50*/  @!P6 IMAD.IADD R6, R6, 0x1, -R0 ;  /* 0x000000010606e824 */ /* 0x000fd000078e0a00 */
[----:B------:R-:W-:-:S04]  /*ec60*/  @!P5 IMAD.IADD R10, R10, 0x1, -R0 ;  /* 0x000000010a0ad824 */ /* 0x000fc800078e0a00 */
[----:B------:R-:W-:Y:S01]  /*ec70*/  @!P4 IMAD.MOV R10, RZ, RZ, -R10 ;  /* 0x000000ffff0ac224 */ /* 0x000fe200078e0a0a */
[----:B--2---:R-:W-:Y:S02]  /*ec80*/  IABS R7, R16 ;  /* 0x0000001000077213 */ /* 0x004fe40000000000 */
[----:B------:R-:W-:Y:S02]  /*ec90*/  ISETP.GE.AND P1, PT, R16, RZ, PT ;  /* 0x000000ff1000720c */ /* 0x000fe40003f26270 */
[----:B------:R-:W2:Y:S01]  /*eca0*/  LDL.LU R16, [R1+0x548] ;  /* 0x0005480001107983 */ /* 0x000ea20000300800 */
[----:B------:R-:W-:Y:S01]  /*ecb0*/  IMAD.HI.U32 R13, R3, R7, RZ ;  /* 0x00000007030d7227 */ /* 0x000fe200078e00ff */
[----:B---3--:R-:W-:Y:S02]  /*ecc0*/  IABS R2, R22 ;  /* 0x0000001600027213 */ /* 0x008fe40000000000 */
[----:B------:R-:W3:Y:S01]  /*ecd0*/  LDL.LU R18, [R1+0x54c] ;  /* 0x00054c0001127983 */ /* 0x000ee20000300800 */
[----:B------:R-:W-:-:S02]  /*ece0*/  IMAD.MOV R13, RZ, RZ, -R13 ;  /* 0x000000ffff0d7224 */ /* 0x000fc400078e0a0d */
[----:B------:R-:W-:-:S04]  /*ecf0*/  IMAD.HI.U32 R9, R3, R2, RZ ;  /* 0x0000000203097227 */ /* 0x000fc800078e00ff */
[----:B------:R-:W-:Y:S02]  /*ed00*/  IMAD.MOV R9, RZ, RZ, -R9 ;  /* 0x000000ffff097224 */ /* 0x000fe400078e0a09 */
[C---:B------:R-:W-:Y:S01]  /*ed10*/  IMAD R7, R0.reuse, R13, R7 ;  /* 0x0000000d00077224 */ /* 0x040fe200078e0207 */
[----:B----4-:R-:W-:Y:S01]  /*ed20*/  IABS R11, R19 ;  /* 0x00000013000b7213 */ /* 0x010fe20000000000 */
[C---:B------:R-:W-:Y:S01]  /*ed30*/  IMAD R2, R0.reuse, R9, R2 ;  /* 0x0000000900027224 */ /* 0x040fe200078e0202 */
[----:B------:R-:W-:Y:S01]  /*ed40*/  STL [R1+0xb8], R14 ;  /* 0x0000b80e01007387 */ /* 0x000fe20000100800 */
[----:B------:R-:W-:Y:S02]  /*ed50*/  ISETP.GE.AND P2, PT, R19, RZ, PT ;  /* 0x000000ff1300720c */ /* 0x000fe40003f46270 */
[----:B------:R-:W-:Y:S01]  /*ed60*/  IMAD.HI.U32 R9, R3, R11, RZ ;  /* 0x0000000b03097227 */ /* 0x000fe200078e00ff */
[----:B------:R-:W-:Y:S01]  /*ed70*/  ISETP.GT.U32.AND P0, PT, R0, R7, PT ;  /* 0x000000070000720c */ /* 0x000fe20003f04070 */
[----:B------:R-:W-:Y:S02]  /*ed80*/  STL [R1+0xb4], R12 ;  /* 0x0000b40c01007387 */ /* 0x000fe40000100800 */
[----:B------:R-:W-:-:S02]  /*ed90*/  IMAD.MOV R9, RZ, RZ, -R9 ;  /* 0x000000ffff097224 */ /* 0x000fc400078e0a09 */
[----:B------:R-:W4:Y:S02]  /*eda0*/  LDL.LU R19, [R1+0x550] ;  /* 0x0005500001137983 */ /* 0x000f240000300800 */
[----:B------:R-:W-:-:S05]  /*edb0*/  IMAD R11, R0, R9, R11 ;  /* 0x00000009000b7224 */ /* 0x000fca00078e020b */
[----:B------:R-:W-:Y:S01]  /*edc0*/  ISETP.GT.U32.AND P6, PT, R0, R11, PT ;  /* 0x0000000b0000720c */ /* 0x000fe20003fc4070 */
[----:B------:R-:W-:-:S05]  /*edd0*/  @!P0 IMAD.IADD R7, R7, 0x1, -R0 ;  /* 0x0000000107078824 */ /* 0x000fca00078e0a00 */
[----:B------:R-:W-:Y:S01]  /*ede0*/  ISETP.GT.U32.AND P0, PT, R0, R7, PT ;  /* 0x000000070000720c */ /* 0x000fe20003f04070 */
[----:B------:R-:W-:-:S06]  /*edf0*/  IMAD.MOV.U32 R13, RZ, RZ, R6 ;  /* 0x000000ffff0d7224 */ /* 0x000fcc00078e0006 */
[--C-:B------:R-:W-:Y:S02]  /*ee00*/  @!P6 IMAD.IADD R11, R11, 0x1, -R0.reuse ;  /* 0x000000010b0be824 */ /* 0x100fe400078e0a00 */
[----:B------:R-:W-:Y:S01]  /*ee10*/  @!P3 IMAD.MOV R13, RZ, RZ, -R13 ;  /* 0x000000ffff0db224 */ /* 0x000fe200078e0a0d */
[----:B------:R-:W-:Y:S02]  /*ee20*/  ISETP.GE.AND P5, PT, R22, RZ, PT ;  /* 0x000000ff1600720c */ /* 0x000fe40003fa6270 */
[----:B------:R-:W-:Y:S01]  /*ee30*/  ISETP.GT.U32.AND P6, PT, R0, R11, PT ;  /* 0x0000000b0000720c */ /* 0x000fe20003fc4070 */
[----:B------:R-:W-:Y:S01]  /*ee40*/  @!P0 IMAD.IADD R7, R7, 0x1, -R0 ;  /* 0x0000000107078824 */ /* 0x000fe200078e0a00 */
[----:B------:R-:W4:Y:S04]  /*ee50*/  LDL.LU R22, [R1+0x554] ;  /* 0x0005540001167983 */ /* 0x000f280000300800 */
[----:B------:R-:W-:Y:S04]  /*ee60*/  STL [R1+0xb0], R10 ;  /* 0x0000b00a01007387 */ /* 0x000fe80000100800 */
[----:B------:R0:W-:Y:S02]  /*ee70*/  STL [R1+0xac], R13 ;  /* 0x0000ac0d01007387 */ /* 0x0001e40000100800 */
[----:B0-----:R-:W-:-:S04]  /*ee80*/  IMAD.MOV.U32 R13, RZ, RZ, R7 ;  /* 0x000000ffff0d7224 */ /* 0x001fc800078e0007 */
[----:B------:R-:W-:Y:S02]  /*ee90*/  @!P1 IMAD.MOV R13, RZ, RZ, -R13 ;  /* 0x000000ffff0d9224 */ /* 0x000fe400078e0a0d */
[----:B------:R-:W-:Y:S01]  /*eea0*/  @!P6 IMAD.IADD R11, R11, 0x1, -R0 ;  /* 0x000000010b0be824 */ /* 0x000fe200078e0a00 */
[----:B------:R-:W-:Y:S02]  /*eeb0*/  IABS R10, R23 ;  /* 0x00000017000a7213 */ /* 0x000fe40000000000 */
[----:B------:R-:W-:Y:S01]  /*eec0*/  STL [R1+0xa8], R13 ;  /* 0x0000a80d01007387 */ /* 0x000fe20000100800 */
[----:B------:R-:W-:-:S03]  /*eed0*/  ISETP.GE.AND P6, PT, R23, RZ, PT ;  /* 0x000000ff1700720c */ /* 0x000fc60003fc6270 */
[----:B------:R-:W4:Y:S01]  /*eee0*/  LDL.LU R23, [R1+0x560] ;  /* 0x0005600001177983 */ /* 0x000f220000300800 */
[----:B------:R-:W-:Y:S02]  /*eef0*/  ISETP.GT.U32.AND P4, PT, R0, R2, PT ;  /* 0x000000020000720c */ /* 0x000fe40003f84070 */
[----:B------:R-:W-:-:S05]  /*ef00*/  IABS R4, R20 ;  /* 0x0000001400047213 */ /* 0x000fca0000000000 */
[----:B------:R-:W-:-:S04]  /*ef10*/  IMAD.HI.U32 R8, R3, R4, RZ ;  /* 0x0000000403087227 */ /* 0x000fc800078e00ff */
[----:B------:R-:W-:Y:S02]  /*ef20*/  IMAD.MOV R8, RZ, RZ, -R8 ;  /* 0x000000ffff087224 */ /* 0x000fe400078e0a08 */
[----:B------:R-:W-:Y:S02]  /*ef30*/  @!P4 IMAD.IADD R2, R2, 0x1, -R0 ;  /* 0x000000010202c824 */ /* 0x000fe400078e0a00 */
[----:B------:R-:W-:-:S04]  /*ef40*/  IMAD.HI.U32 R12, R3, R10, RZ ;  /* 0x0000000a030c7227 */ /* 0x000fc800078e00ff */
[C---:B------:R-:W-:Y:S01]  /*ef50*/  IMAD R4, R0.reuse, R8, R4 ;  /* 0x0000000800047224 */ /* 0x040fe200078e0204 */
[----:B------:R-:W-:Y:S01]  /*ef60*/  ISETP.GT.U32.AND P4, PT, R0, R2, PT ;  /* 0x000000020000720c */ /* 0x000fe20003f84070 */
[----:B------:R-:W-:-:S03]  /*ef70*/  IMAD.MOV R12, RZ, RZ, -R12 ;  /* 0x000000ffff0c7224 */ /* 0x000fc600078e0a0c */
[C---:B------:R-:W-:Y:S01]  /*ef80*/  ISETP.GT.U32.AND P3, PT, R0.reuse, R4, PT ;  /* 0x000000040000720c */ /* 0x040fe20003f64070 */
[----:B------:R-:W-:-:S05]  /*ef90*/  IMAD R10, R0, R12, R10 ;  /* 0x0000000c000a7224 */ /* 0x000fca00078e020a */
[----:B------:R-:W-:-:S03]  /*efa0*/  ISETP.GT.U32.AND P0, PT, R0, R10, PT ;  /* 0x0000000a0000720c */ /* 0x000fc60003f04070 */
[----:B------:R-:W-:-:S04]  /*efb0*/  @!P4 IMAD.IADD R2, R2, 0x1, -R0 ;  /* 0x000000010202c824 */ /* 0x000fc800078e0a00 */
[----:B------:R-:W-:Y:S02]  /*efc0*/  @!P3 IMAD.IADD R4, R4, 0x1, -R0 ;  /* 0x000000010404b824 */ /* 0x000fe400078e0a00 */
[----:B------:R-:W-:-:S03]  /*efd0*/  IMAD.MOV.U32 R12, RZ, RZ, R2 ;  /* 0x000000ffff0c7224 */ /* 0x000fc600078e0002 */
[----:B------:R-:W-:Y:S01]  /*efe0*/  ISETP.GT.U32.AND P3, PT, R0, R4, PT ;  /* 0x000000040000720c */ /* 0x000fe20003f64070 */
[----:B------:R-:W-:Y:S02]  /*eff0*/  @!P5 IMAD.MOV R12, RZ, RZ, -R12 ;  /* 0x000000ffff0cd224 */ /* 0x000fe400078e0a0c */
[----:B------:R-:W-:Y:S02]  /*f000*/  @!P0 IMAD.IADD R10, R10, 0x1, -R0 ;  /* 0x000000010a0a8824 */ /* 0x000fe400078e0a00 */
[----:B------:R-:W-:Y:S01]  /*f010*/  @!P2 IMAD.MOV R11, RZ, RZ, -R11 ;  /* 0x000000ffff0ba224 */ /* 0x000fe200078e0a0b */
[----:B------:R-:W-:-:S07]  /*f020*/  ISETP.GE.AND P1, PT, R20, RZ, PT ;  /* 0x000000ff1400720c */ /* 0x000fce0003f26270 */
[----:B------:R-:W-:Y:S01]  /*f030*/  @!P3 IMAD.IADD R4, R4, 0x1, -R0 ;  /* 0x000000010404b824 */ /* 0x000fe200078e0a00 */
[----:B--2---:R-:W-:Y:S02]  /*f040*/  IABS R8, R16 ;  /* 0x0000001000087213 */ /* 0x004fe40000000000 */
[----:B------:R-:W-:Y:S02]  /*f050*/  ISETP.GE.AND P0, PT, R16, RZ, PT ;  /* 0x000000ff1000720c */ /* 0x000fe40003f06270 */
[----:B------:R-:W2:Y:S01]  /*f060*/  LDL.LU R16, [R1+0x564] ;  /* 0x0005640001107983 */ /* 0x000ea20000300800 */
[----:B---3--:R-:W-:Y:S02]  /*f070*/  IABS R9, R18 ;  /* 0x0000001200097213 */ /* 0x008fe40000000000 */
[----:B------:R-:W-:Y:S01]  /*f080*/  ISETP.GE.AND P2, PT, R18, RZ, PT ;  /* 0x000000ff1200720c */ /* 0x000fe20003f46270 */
[----:B------:R0:W-:Y:S01]  /*f090*/  STL [R1+0xa4], R12 ;  /* 0x0000a40c01007387 */ /* 0x0001e20000100800 */
[----:B------:R-:W-:-:S03]  /*f0a0*/  IMAD.HI.U32 R6, R3, R8, RZ ;  /* 0x0000000803067227 */ /* 0x000fc600078e00ff */
[----:B------:R1:W-:Y:S04]  /*f0b0*/  STL [R1+0xa0], R11 ;  /* 0x0000a00b01007387 */ /* 0x0003e80000100800 */
[----:B------:R-:W3:Y:S01]  /*f0c0*/  LDL.LU R18, [R1+0x558] ;  /* 0x0005580001127983 */ /* 0x000ee20000300800 */
[----:B------:R-:W-:Y:S02]  /*f0d0*/  IMAD.MOV R6, RZ, RZ, -R6 ;  /* 0x000000ffff067224 */ /* 0x000fe400078e0a06 */
[----:B0-----:R-:W-:Y:S02]  /*f0e0*/  IMAD.MOV.U32 R12, RZ, RZ, R4 ;  /* 0x000000ffff0c7224 */ /* 0x001fe400078e0004 */
[----:B------:R-:W-:Y:S02]  /*f0f0*/  IMAD R8, R0, R6, R8 ;  /* 0x0000000600087224 */ /* 0x000fe400078e0208 */
[----:B------:R-:W-:-:S03]  /*f100*/  @!P1 IMAD.MOV R12, RZ, RZ, -R12 ;  /* 0x000000ffff0c9224 */ /* 0x000fc600078e0a0c */
[----:B------:R-:W-:Y:S02]  /*f110*/  ISETP.GT.U32.AND P4, PT, R0, R8, PT ;  /* 0x000000080000720c */ /* 0x000fe40003f84070 */
[----:B----4-:R-:W-:Y:S02]  /*f120*/  IABS R7, R19 ;  /* 0x0000001300077213 */ /* 0x010fe40000000000 */
[----:B------:R-:W-:Y:S02]  /*f130*/  ISETP.GE.AND P1, PT, R19, RZ, PT ;  /* 0x000000ff1300720c */ /* 0x000fe40003f26270 */
[----:B------:R-:W4:Y:S04]  /*f140*/  LDL.LU R19, [R1+0x55c] ;  /* 0x00055c0001137983 */ /* 0x000f280000300800 */
[----:B------:R-:W-:Y:S04]  /*f150*/  STL [R1+0x9c], R12 ;  /* 0x00009c0c01007387 */ /* 0x000fe80000100800 */
[----:B------:R-:W4:Y:S01]  /*f160*/  LDL.LU R24, [R1+0x568] ;  /* 0x0005680001187983 */ /* 0x000f220000300800 */
[----:B------:R-:W-:-:S03]  /*f170*/  @!P4 IMAD.IADD R8, R8, 0x1, -R0 ;  /* 0x000000010808c824 */ /* 0x000fc600078e0a00 */
[----:B------:R-:W4:Y:S02]  /*f180*/  LDL.LU R20, [R1+0x56c] ;  /* 0x00056c0001147983 */ /* 0x000f240000300800 */
[C---:B------:R-:W-:Y:S02]  /*f190*/  ISETP.GT.U32.AND P5, PT, R0.reuse, R8, PT ;  /* 0x000000080000720c */ /* 0x040fe40003fa4070 */
[----:B------:R-:W-:Y:S01]  /*f1a0*/  ISETP.GT.U32.AND P4, PT, R0, R10, PT ;  /* 0x0000000a0000720c */ /* 0x000fe20003f84070 */
[----:B------:R-:W-:-:S10]  /*f1b0*/  IMAD.HI.U32 R2, R3, R7, RZ ;  /* 0x0000000703027227 */ /* 0x000fd400078e00ff */
[--C-:B------:R-:W-:Y:S02]  /*f1c0*/  @!P5 IMAD.IADD R8, R8, 0x1, -R0.reuse ;  /* 0x000000010808d824 */ /* 0x100fe400078e0a00 */
[----:B------:R-:W-:Y:S02]  /*f1d0*/  @!P4 IMAD.IADD R10, R10, 0x1, -R0 ;  /* 0x000000010a0ac824 */ /* 0x000fe400078e0a00 */
[----:B-1----:R-:W-:Y:S02]  /*f1e0*/  IMAD.MOV.U32 R11, RZ, RZ, R8 ;  /* 0x000000ffff0b7224 */ /* 0x002fe400078e0008 */
[----:B------:R-:W-:Y:S02]  /*f1f0*/  @!P6 IMAD.MOV R10, RZ, RZ, -R10 ;  /* 0x000000ffff0ae224 */ /* 0x000fe400078e0a0a */
[----:B------:R-:W-:Y:S02]  /*f200*/  IMAD.MOV R2, RZ, RZ, -R2 ;  /* 0x000000ffff027224 */ /* 0x000fe400078e0a02 */
[----:B------:R-:W-:Y:S01]  /*f210*/  @!P0 IMAD.MOV R11, RZ, RZ, -R11 ;  /* 0x000000ffff0b8224 */ /* 0x000fe200078e0a0b */
[----:B------:R-:W-:Y:S01]  /*f220*/  STL [R1+0x98], R10 ;  /* 0x0000980a01007387 */ /* 0x000fe20000100800 */
[----:B------:R-:W-:-:S03]  /*f230*/  IMAD R7, R0, R2, R7 ;  /* 0x0000000200077224 */ /* 0x000fc600078e0207 */
[----:B------:R4:W-:Y:S01]  /*f240*/  STL [R1+0x94], R11 ;  /* 0x0000940b01007387 */ /* 0x0009e20000100800 */
[----:B------:R-:W-:Y:S02]  /*f250*/  IABS R2, R23 ;  /* 0x0000001700027213 */ /* 0x000fe40000000000 */
[----:B------:R-:W-:Y:S02]  /*f260*/  ISETP.GE.AND P6, PT, R23, RZ, PT ;  /* 0x000000ff1700720c */ /* 0x000fe40003fc6270 */
[----:B------:R-:W4:Y:S01]  /*f270*/  LDL.LU R23, [R1+0x570] ;  /* 0x0005700001177983 */ /* 0x000f220000300800 */
[----:B------:R-:W-:Y:S01]  /*f280*/  IMAD.HI.U32 R6, R3, R9, RZ ;  /* 0x0000000903067227 */ /* 0x000fe200078e00ff */
[----:B------:R-:W-:Y:S02]  /*f290*/  ISETP.GT.U32.AND P5, PT, R0, R7, PT ;  /* 0x000000070000720c */ /* 0x000fe40003fa4070 */
[----:B------:R-:W4:Y:S01]  /*f2a0*/  LDL.LU R17, [R1+0x574] ;  /* 0x0005740001117983 */ /* 0x000f220000300800 */
[----:B------:R-:W-:-:S04]  /*f2b0*/  IMAD.MOV R6, RZ, RZ, -R6 ;  /* 0x000000ffff067224 */ /* 0x000fc800078e0a06 */
[----:B------:R-:W-:-:S05]  /*f2c0*/  IMAD R9, R0, R6, R9 ;  /* 0x0000000600097224 */ /* 0x000fca00078e0209 */
[----:B------:R-:W-:Y:S02]  /*f2d0*/  ISETP.GT.U32.AND P3, PT, R0, R9, PT ;  /* 0x000000090000720c */ /* 0x000fe40003f64070 */
[----:B------:R-:W-:-:S05]  /*f2e0*/  IABS R6, R22 ;  /* 0x0000001600067213 */ /* 0x000fca0000000000 */
[----:B------:R-:W-:-:S06]  /*f2f0*/  IMAD.HI.U32 R4, R3, R6, RZ ;  /* 0x0000000603047227 */ /* 0x000fcc00078e00ff */
[----:B------:R-:W-:-:S05]  /*f300*/  @!P3 IMAD.IADD R9, R9, 0x1, -R0 ;  /* 0x000000010909b824 */ /* 0x000fca00078e0a00 */
[----:B------:R-:W-:Y:S01]  /*f310*/  ISETP.GT.U32.AND P3, PT, R0, R9, PT ;  /* 0x000000090000720c */ /* 0x000fe20003f64070 */
[----:B------:R-:W-:-:S04]  /*f320*/  IMAD.MOV R4, RZ, RZ, -R4 ;  /* 0x000000ffff047224 */ /* 0x000fc800078e0a04 */
[----:B------:R-:W-:-:S08]  /*f330*/  IMAD R6, R0, R4, R6 ;  /* 0x0000000400067224 */ /* 0x000fd000078e0206 */
[--C-:B------:R-:W-:Y:S01]  /*f340*/  @!P3 IMAD.IADD R9, R9, 0x1, -R0.reuse ;  /* 0x000000010909b824 */ /* 0x100fe200078e0a00 */
[----:B------:R-:W-:Y:S01]  /*f350*/  ISETP.GT.U32.AND P3, PT, R0, R6, PT ;  /* 0x000000060000720c */ /* 0x000fe20003f64070 */
[----:B------:R-:W-:-:S05]  /*f360*/  @!P5 IMAD.IADD R7, R7, 0x1, -R0 ;  /* 0x000000010707d824 */ /* 0x000fca00078e0a00 */
[----:B------:R-:W-:-:S07]  /*f370*/  ISETP.GT.U32.AND P5, PT, R0, R7, PT ;  /* 0x000000070000720c */ /* 0x000fce0003fa4070 */
[----:B------:R-:W-:-:S05]  /*f380*/  @!P3 IMAD.IADD R6, R6, 0x1, -R0 ;  /* 0x000000010606b824 */ /* 0x000fca00078e0a00 */
[----:B------:R-:W-:Y:S01]  /*f390*/  ISETP.GT.U32.AND P3, PT, R0, R6, PT ;  /* 0x000000060000720c */ /* 0x000fe20003f64070 */
[----:B------:R-:W-:Y:S01]  /*f3a0*/  IMAD.HI.U32 R4, R3, R2, RZ ;  /* 0x0000000203047227 */ /* 0x000fe200078e00ff */
[----:B------:R-:W-:Y:S02]  /*f3b0*/  ISETP.GE.AND P4, PT, R22, RZ, PT ;  /* 0x000000ff1600720c */ /* 0x000fe40003f86270 */
[----:B------:R-:W4:Y:S01]  /*f3c0*/  LDL.LU R22, [R1+0x578] ;  /* 0x0005780001167983 */ /* 0x000f220000300800 */
[----:B------:R-:W-:Y:S02]  /*f3d0*/  IMAD.MOV R4, RZ, RZ, -R4 ;  /* 0x000000ffff047224 */ /* 0x000fe400078e0a04 */
[----:B------:R-:W-:Y:S02]  /*f3e0*/  IMAD.MOV.U32 R26, RZ, RZ, R9 ;  /* 0x000000ffff1a7224 */ /* 0x000fe400078e0009 */
[----:B------:R-:W-:-:S04]  /*f3f0*/  @!P5 IMAD.IADD R7, R7, 0x1, -R0 ;  /* 0x000000010707d824 */ /* 0x000fc800078e0a00 */
[----:B------:R-:W-:Y:S02]  /*f400*/  @!P3 IMAD.IADD R6, R6, 0x1, -R0 ;  /* 0x000000010606b824 */ /* 0x000fe400078e0a00 */
[C---:B------:R-:W-:Y:S02]  /*f410*/  IMAD R2, R0.reuse, R4, R2 ;  /* 0x0000000400027224 */ /* 0x040fe400078e0202 */
[----:B------:R-:W-:Y:S02]  /*f420*/  @!P2 IMAD.MOV R26, RZ, RZ, -R26 ;  /* 0x000000ffff1aa224 */ /* 0x000fe400078e0a1a */
[----:B------:R-:W-:Y:S01]  /*f430*/  IMAD.MOV.U32 R25, RZ, RZ, R7 ;  /* 0x000000ffff197224 */ /* 0x000fe200078e0007 */
[----:B------:R-:W-:Y:S01]  /*f440*/  ISETP.GT.U32.AND P5, PT, R0, R2, PT ;  /* 0x000000020000720c */ /* 0x000fe20003fa4070 */
[----:B------:R-:W-:Y:S02]  /*f450*/  IMAD.MOV.U32 R21, RZ, RZ, R6 ;  /* 0x000000ffff157224 */ /* 0x000fe400078e0006 */
[----:B------:R-:W-:-:S02]  /*f460*/  @!P1 IMAD.MOV R25, RZ, RZ, -R25 ;  /* 0x000000ffff199224 */ /* 0x000fc400078e0a19 */
[----:B------:R-:W-:Y:S01]  /*f470*/  @!P4 IMAD.MOV R21, RZ, RZ, -R21 ;  /* 0x000000ffff15c224 */ /* 0x000fe200078e0a15 */
[----:B------:R-:W-:Y:S04]  /*f480*/  STL [R1+0x90], R26 ;  /* 0x0000901a01007387 */ /* 0x000fe80000100800 */
[----:B------:R-:W-:Y:S04]  /*f490*/  STL [R1+0x8c], R25 ;  /* 0x00008c1901007387 */ /* 0x000fe80000100800 */
[----:B------:R-:W-:Y:S01]  /*f4a0*/  STL [R1+0x88], R21 ;  /* 0x0000881501007387 */ /* 0x000fe20000100800 */
[----:B------:R-:W-:-:S05]  /*f4b0*/  @!P5 IMAD.IADD R2, R2, 0x1, -R0 ;  /* 0x000000010202d824 */ /* 0x000fca00078e0a00 */
[----:B------:R-:W-:-:S13]  /*f4c0*/  ISETP.GT.U32.AND P5, PT, R0, R2, PT ;  /* 0x000000020000720c */ /* 0x000fda0003fa4070 */
[----:B------:R-:W-:-:S04]  /*f4d0*/  @!P5 IMAD.IADD R2, R2, 0x1, -R0 ;  /* 0x000000010202d824 */ /* 0x000fc800078e0a00 */
[----:B------:R-:W-:Y:S01]  /*f4e0*/  @!P6 IMAD.MOV R2, RZ, RZ, -R2 ;  /* 0x000000ffff02e224 */ /* 0x000fe200078e0a02 */
[----:B--2---:R-:W-:Y:S02]  /*f4f0*/  IABS R13, R16 ;  /* 0x00000010000d7213 */ /* 0x004fe40000000000 */
[----:B------:R-:W-:-:S03]  /*f500*/  ISETP.GE.AND P0, PT, R16, RZ, PT ;  /* 0x000000ff1000720c */ /* 0x000fc60003f06270 */
[----:B------:R-:W-:Y:S01]  /*f510*/  IMAD.HI.U32 R16, R3, R13, RZ ;  /* 0x0000000d03107227 */ /* 0x000fe200078e00ff */
[----:B---3--:R-:W-:-:S03]  /*f520*/  IABS R8, R18 ;  /* 0x0000001200087213 */ /* 0x008fc60000000000 */
[----:B------:R-:W-:Y:S02]  /*f530*/  IMAD.MOV R16, RZ, RZ, -R16 ;  /* 0x000000ffff107224 */ /* 0x000fe400078e0a10 */
[----:B------:R-:W-:-:S04]  /*f540*/  IMAD.HI.U32 R15, R3, R8, RZ ;  /* 0x00000008030f7227 */ /* 0x000fc800078e00ff */
[----:B------:R-:W-:Y:S02]  /*f550*/  IMAD.MOV R15, RZ, RZ, -R15 ;  /* 0x000000ffff0f7224 */ /* 0x000fe400078e0a0f */
[C---:B------:R-:W-:Y:S02]  /*f560*/  IMAD R13, R0.reuse, R16, R13 ;  /* 0x00000010000d7224 */ /* 0x040fe400078e020d */
[----:B------:R-:W-:-:S03]  /*f570*/  IMAD R8, R0, R15, R8 ;  /* 0x0000000f00087224 */ /* 0x000fc600078e0208 */
[C---:B------:R-:W-:Y:S02]  /*f580*/  ISETP.GT.U32.AND P3, PT, R0.reuse, R13, PT ;  /* 0x0000000d0000720c */ /* 0x040fe40003f64070 */
[----:B------:R-:W-:Y:S02]  /*f590*/  ISETP.GT.U32.AND P2, PT, R0, R8, PT ;  /* 0x000000080000720c */ /* 0x000fe40003f44070 */
[----:B----4-:R-:W-:-:S05]  /*f5a0*/  IABS R11, R24 ;  /* 0x00000018000b7213 */ /* 0x010fca0000000000 */
[----:B------:R-:W-:Y:S01]  /*f5b0*/  IMAD.HI.U32 R10, R3, R11, RZ ;  /* 0x0000000b030a7227 */ /* 0x000fe200078e00ff */
[----:B------:R-:W-:-:S03]  /*f5c0*/  IABS R4, R20 ;  /* 0x0000001400047213 */ /* 0x000fc60000000000 */
[----:B------:R-:W-:Y:S01]  /*f5d0*/  @!P3 IMAD.IADD R13, R13, 0x1, -R0 ;  /* 0x000000010d0db824 */ /* 0x000fe200078e0a00 */
[----:B------:R-:W-:Y:S01]  /*f5e0*/  IABS R12, R19 ;  /* 0x00000013000c7213 */ /* 0x000fe20000000000 */
[----:B------:R-:W-:Y:S01]  /*f5f0*/  IMAD.MOV R10, RZ, RZ, -R10 ;  /* 0x000000ffff0a7224 */ /* 0x000fe200078e0a0a */
[----:B------:R-:W-:Y:S01]  /*f600*/  ISETP.GE.AND P3, PT, R19, RZ, PT ;  /* 0x000000ff1300720c */ /* 0x000fe20003f66270 */
[----:B------:R-:W-:Y:S01]  /*f610*/  @!P2 IMAD.IADD R8, R8, 0x1, -R0 ;  /* 0x000000010808a824 */ /* 0x000fe200078e0a00 */
[----:B------:R-:W2:Y:S01]  /*f620*/  LDL.LU R19, [R1+0x57c] ;  /* 0x00057c0001137983 */ /* 0x000ea20000300800 */
[C---:B------:R-:W-:Y:S01]  /*f630*/  IMAD R11, R0.reuse, R10, R11 ;  /* 0x0000000a000b7224 */ /* 0x040fe200078e020b */
[----:B------:R-:W-:Y:S01]  /*f640*/  ISETP.GT.U32.AND P2, PT, R0, R13, PT ;  /* 0x0000000d0000720c */ /* 0x000fe20003f44070 */
[----:B------:R-:W-:-:S04]  /*f650*/  IMAD.HI.U32 R10, R3, R4, RZ ;  /* 0x00000004030a7227 */ /* 0x000fc800078e00ff */
[----:B------:R-:W-:-:S04]  /*f660*/  IMAD.MOV R10, RZ, RZ, -R10 ;  /* 0x000000ffff0a7224 */ /* 0x000fc800078e0a0a */
[----:B------:R-:W-:-:S04]  /*f670*/  IMAD R4, R0, R10, R4 ;  /* 0x0000000a00047224 */ /* 0x000fc800078e0204 */
[--C-:B------:R-:W-:Y:S01]  /*f680*/  @!P2 IMAD.IADD R13, R13, 0x1, -R0.reuse ;  /* 0x000000010d0da824 */ /* 0x100fe200078e0a00 */
[----:B------:R-:W-:Y:S02]  /*f690*/  ISETP.GT.U32.AND P2, PT, R0, R4, PT ;  /* 0x000000040000720c */ /* 0x000fe40003f44070 */
[----:B------:R-:W-:Y:S01]  /*f6a0*/  ISETP.GE.AND P4, PT, R18, RZ, PT ;  /* 0x000000ff1200720c */ /* 0x000fe20003f86270 */
[----:B------:R-:W-:Y:S02]  /*f6b0*/  IMAD.MOV.U32 R18, RZ, RZ, R27 ;  /* 0x000000ffff127224 */ /* 0x000fe400078e001b */
[----:B------:R-:W3:Y:S04]  /*f6c0*/  LDL.LU R27, [R1+0x580] ;  /* 0x00058000011b7983 */ /* 0x000ee80000300800 */
[----:B------:R-:W-:Y:S04]  /*f6d0*/  STL [R1+0x84], R2 ;  /* 0x0000840201007387 */ /* 0x000fe80000100800 */
[----:B------:R-:W-:Y:S01]  /*f6e0*/  @!P2 IMAD.IADD R4, R4, 0x1, -R0 ;  /* 0x000000010404a824 */ /* 0x000fe200078e0a00 */
[----:B------:R-:W-:-:S02]  /*f6f0*/  IABS R6, R23 ;  /* 0x0000001700067213 */ /* 0x000fc40000000000 */
[----:B------:R-:W-:Y:S01]  /*f700*/  ISETP.GE.AND P2, PT, R23, RZ, PT ;  /* 0x000000ff1700720c */ /* 0x000fe20003f46270 */
[----:B------:R-:W-:Y:S02]  /*f710*/  IMAD.MOV.U32 R23, RZ, RZ, R29 ;  /* 0x000000ffff177224 */ /* 0x000fe400078e001d */
[----:B------:R-:W4:Y:S01]  /*f720*/  LDL.LU R29, [R1+0x584] ;  /* 0x00058400011d7983 */ /* 0x000f220000300800 */
[----:B------:R-:W-:Y:S01]  /*f730*/  IMAD.HI.U32 R14, R3, R12, RZ ;  /* 0x0000000c030e7227 */ /* 0x000fe200078e00ff */
[----:B------:R-:W-:-:S03]  /*f740*/  ISETP.GT.U32.AND P5, PT, R0, R11, PT ;  /* 0x0000000b0000720c */ /* 0x000fc60003fa4070 */
[----:B------:R-:W-:-:S04]  /*f750*/  IMAD.MOV R14, RZ, RZ, -R14 ;  /* 0x000000ffff0e7224 */ /* 0x000fc800078e0a0e */
[----:B------:R-:W-:-:S05]  /*f760*/  IMAD R12, R0, R14, R12 ;  /* 0x0000000e000c7224 */ /* 0x000fca00078e020c */
[----:B------:R-:W-:Y:S01]  /*f770*/  ISETP.GT.U32.AND P1, PT, R0, R12, PT ;  /* 0x0000000c0000720c */ /* 0x000fe20003f24070 */
[----:B------:R-:W-:-:S05]  /*f780*/  @!P5 IMAD.IADD R11, R11, 0x1, -R0 ;  /* 0x000000010b0bd824 */ /* 0x000fca00078e0a00 */
[----:B------:R-:W-:Y:S01]  /*f790*/  ISETP.GT.U32.AND P6, PT, R0, R11, PT ;  /* 0x0000000b0000720c */ /* 0x000fe20003fc4070 */
[----:B------:R-:W-:-:S06]  /*f7a0*/  IMAD.HI.U32 R7, R3, R6, RZ ;  /* 0x0000000603077227 */ /* 0x000fcc00078e00ff */
[----:B------:R-:W-:-:S05]  /*f7b0*/  @!P1 IMAD.IADD R12, R12, 0x1, -R0 ;  /* 0x000000010c0c9824 */ /* 0x000fca00078e0a00 */
[----:B------:R-:W-:Y:S01]  /*f7c0*/  ISETP.GT.U32.AND P5, PT, R0, R12, PT ;  /* 0x0000000c0000720c */ /* 0x000fe20003fa4070 */
[----:B------:R-:W-:Y:S01]  /*f7d0*/  @!P6 IMAD.IADD R11, R11, 0x1, -R0 ;  /* 0x000000010b0be824 */ /* 0x000fe200078e0a00 */
[----:B------:R-:W-:Y:S01]  /*f7e0*/  ISETP.GE.AND P6, PT, R20, RZ, PT ;  /* 0x000000ff1400720c */ /* 0x000fe20003fc6270 */
[----:B------:R-:W-:Y:S01]  /*f7f0*/  IMAD.MOV R7, RZ, RZ, -R7 ;  /* 0x000000ffff077224 */ /* 0x000fe200078e0a07 */
[----:B------:R-:W3:Y:S01]  /*f800*/  LDL.LU R20, [R1+0x588] ;  /* 0x0005880001147983 */ /* 0x000ee20000300800 */
[C---:B------:R-:W-:Y:S02]  /*f810*/  ISETP.GT.U32.AND P1, PT, R0.reuse, R8, PT ;  /* 0x000000080000720c */ /* 0x040fe40003f24070 */
[----:B------:R-:W-:-:S06]  /*f820*/  IMAD R6, R0, R7, R6 ;  /* 0x0000000700067224 */ /* 0x000fcc00078e0206 */
[----:B------:R-:W-:Y:S01]  /*f830*/  @!P5 IMAD.IADD R12, R12, 0x1, -R0 ;  /* 0x000000010c0cd824 */ /* 0x000fe200078e0a00 */
[----:B------:R-:W-:Y:S01]  /*f840*/  ISETP.GT.U32.AND P5, PT, R0, R6, PT ;  /* 0x000000060000720c */ /* 0x000fe20003fa4070 */
[----:B------:R-:W-:-:S03]  /*f850*/  @!P0 IMAD.MOV R13, RZ, RZ, -R13 ;  /* 0x000000ffff0d8224 */ /* 0x000fc600078e0a0d */
[----:B------:R-:W-:Y:S01]  /*f860*/  @!P1 IMAD.IADD R8, R8, 0x1, -R0 ;  /* 0x0000000108089824 */ /* 0x000fe200078e0a00 */
[----:B------:R-:W-:Y:S02]  /*f870*/  ISETP.GE.AND P1, PT, R24, RZ, PT ;  /* 0x000000ff1800720c */ /* 0x000fe40003f26270 */
[----:B------:R-:W-:Y:S01]  /*f880*/  ISETP.GT.U32.AND P0, PT, R0, R4, PT ;  /* 0x000000040000720c */ /* 0x000fe20003f04070 */
[----:B------:R-:W-:-:S05]  /*f890*/  IMAD.MOV.U32 R15, RZ, RZ, R8 ;  /* 0x000000ffff0f7224 */ /* 0x000fca00078e0008 */
[----:B------:R-:W-:Y:S02]  /*f8a0*/  @!P5 IMAD.IADD R6, R6, 0x1, -R0 ;  /* 0x000000010606d824 */ /* 0x000fe400078e0a00 */
[----:B------:R-:W-:-:S03]  /*f8b0*/  @!P4 IMAD.MOV R15, RZ, RZ, -R15 ;  /* 0x000000ffff0fc224 */ /* 0x000fc600078e0a0f */
[----:B------:R-:W-:Y:S01]  /*f8c0*/  ISETP.GT.U32.AND P4, PT, R0, R6, PT ;  /* 0x000000060000720c */ /* 0x000fe20003f84070 */
[----:B------:R-:W-:Y:S01]  /*f8d0*/  @!P3 IMAD.MOV R12, RZ, RZ, -R12 ;  /* 0x000000ffff0cb224 */ /* 0x000fe200078e0a0c */
[----:B------:R-:W-:Y:S01]  /*f8e0*/  IABS R10, R17 ;  /* 0x00000011000a7213 */ /* 0x000fe20000000000 */
[----:B------:R-:W-:Y:S01]  /*f8f0*/  @!P1 IMAD.MOV R11, RZ, RZ, -R11 ;  /* 0x000000ffff0b9224 */ /* 0x000fe200078e0a0b */
[----:B------:R-:W-:Y:S01]  /*f900*/  STL [R1+0x80], R13 ;  /* 0x0000800d01007387 */ /* 0x000fe20000100800 */
[----:B------:R-:W-:-:S03]  /*f910*/  @!P0 IMAD.IADD R4, R4, 0x1, -R0 ;  /* 0x0000000104048824 */ /* 0x000fc600078e0a00 */
[----:B------:R-:W-:Y:S01]  /*f920*/  STL [R1+0x7c], R15 ;  /* 0x00007c0f01007387 */ /* 0x000fe20000100800 */
[----:B------:R-:W-:-:S03]  /*f930*/  IMAD.HI.U32 R9, R3, R10, RZ ;  /* 0x0000000a03097227 */ /* 0x000fc600078e00ff */
[----:B------:R-:W-:Y:S01]  /*f940*/  STL [R1+0x78], R12 ;  /* 0x0000780c01007387 */ /* 0x000fe20000100800 */
[----:B------:R-:W-:-:S03]  /*f950*/  @!P4 IMAD.IADD R6, R6, 0x1, -R0 ;  /* 0x000000010606c824 */ /* 0x000fc600078e0a00 */
[----:B------:R0:W-:Y:S01]  /*f960*/  STL [R1+0x74], R11 ;  /* 0x0000740b01007387 */ /* 0x0001e20000100800 */
[----:B------:R-:W-:Y:S02]  /*f970*/  IMAD.MOV R9, RZ, RZ, -R9 ;  /* 0x000000ffff097224 */ /* 0x000fe400078e0a09 */
[----:B------:R-:W-:Y:S02]  /*f980*/  @!P2 IMAD.MOV R6, RZ, RZ, -R6 ;  /* 0x000000ffff06a224 */ /* 0x000fe400078e0a06 */
[----:B0-----:R-:W-:-:S04]  /*f990*/  IMAD.MOV.U32 R11, RZ, RZ, R4 ;  /* 0x000000ffff0b7224 */ /* 0x001fc800078e0004 */
[----:B------:R-:W-:Y:S01]  /*f9a0*/  @!P6 IMAD.MOV R11, RZ, RZ, -R11 ;  /* 0x000000ffff0be224 */ /* 0x000fe200078e0a0b */
[----:B------:R-:W-:Y:S01]  /*f9b0*/  IABS R2, R22 ;  /* 0x0000001600027213 */ /* 0x000fe20000000000 */
[----:B------:R-:W-:Y:S01]  /*f9c0*/  IMAD R10, R0, R9, R10 ;  /* 0x00000009000a7224 */ /* 0x000fe200078e020a */
[----:B------:R-:W-:Y:S01]  /*f9d0*/  ISETP.GE.AND P0, PT, R22, RZ, PT ;  /* 0x000000ff1600720c */ /* 0x000fe20003f06270 */
[----:B------:R-:W-:Y:S01]  /*f9e0*/  IMAD.MOV.U32 R22, RZ, RZ, R18 ;  /* 0x000000ffff167224 */ /* 0x000fe200078e0012 */
[----:B------:R0:W-:Y:S01]  /*f9f0*/  STL [R1+0x6c], R11 ;  /* 0x00006c0b01007387 */ /* 0x0001e20000100800 */
[----:B------:R-:W-:-:S03]  /*fa00*/  IMAD.MOV.U32 R18, RZ, RZ, R23 ;  /* 0x000000ffff127224 */ /* 0x000fc600078e0017 */
[----:B------:R1:W-:Y:S01]  /*fa10*/  STL [R1+0x68], R6 ;  /* 0x0000680601007387 */ /* 0x0003e20000100800 */
[----:B------:R-:W-:-:S03]  /*fa20*/  ISETP.GT.U32.AND P5, PT, R0, R10, PT ;  /* 0x0000000a0000720c */ /* 0x000fc60003fa4070 */
[----:B------:R-:W3:Y:S01]  /*fa30*/  LDL.LU R23, [R1+0x5a0] ;  /* 0x0005a00001177983 */ /* 0x000ee20000300800 */
[----:B------:R-:W-:-:S04]  /*fa40*/  IMAD.HI.U32 R14, R3, R2, RZ ;  /* 0x00000002030e7227 */ /* 0x000fc800078e00ff */
[----:B------:R-:W-:-:S04]  /*fa50*/  IMAD.MOV R14, RZ, RZ, -R14 ;  /* 0x000000ffff0e7224 */ /* 0x000fc800078e0a0e */
[----:B------:R-:W-:Y:S02]  /*fa60*/  IMAD R2, R0, R14, R2 ;  /* 0x0000000e00027224 */ /* 0x000fe400078e0202 */
[----:B------:R-:W-:-:S03]  /*fa70*/  @!P5 IMAD.IADD R10, R10, 0x1, -R0 ;  /* 0x000000010a0ad824 */ /* 0x000fc600078e0a00 */
[----:B------:R-:W-:-:S13]  /*fa80*/  ISETP.GT.U32.AND P3, PT, R0, R2, PT ;  /* 0x000000020000720c */ /* 0x000fda0003f64070 */
[----:B------:R-:W-:-:S05]  /*fa90*/  @!P3 IMAD.IADD R2, R2, 0x1, -R0 ;  /* 0x000000010202b824 */ /* 0x000fca00078e0a00 */
[----:B------:R-:W-:-:S13]  /*faa0*/  ISETP.GT.U32.AND P3, PT, R0, R2, PT ;  /* 0x000000020000720c */ /* 0x000fda0003f64070 */
[----:B------:R-:W-:Y:S01]  /*fab0*/  @!P3 IMAD.IADD R2, R2, 0x1, -R0 ;  /* 0x000000010202b824 */ /* 0x000fe200078e0a00 */
[----:B--2---:R-:W-:Y:S02]  /*fac0*/  IABS R7, R19 ;  /* 0x0000001300077213 */ /* 0x004fe40000000000 */
[----:B------:R-:W-:Y:S02]  /*fad0*/  ISETP.GE.AND P5, PT, R19, RZ, PT ;  /* 0x000000ff1300720c */ /* 0x000fe40003fa6270 */
[----:B------:R-:W2:Y:S01]  /*fae0*/  LDL.LU R19, [R1+0x594] ;  /* 0x0005940001137983 */ /* 0x000ea20000300800 */
[----:B----4-:R-:W-:Y:S02]  /*faf0*/  IABS R4, R29 ;  /* 0x0000001d00047213 */ /* 0x010fe40000000000 */
[----:B------:R-:W-:Y:S02]  /*fb00*/  ISETP.GE.AND P3, PT, R29, RZ, PT ;  /* 0x000000ff1d00720c */ /* 0x000fe40003f66270 */
[----:B------:R-:W4:Y:S01]  /*fb10*/  LDL.LU R29, [R1+0x598] ;  /* 0x00059800011d7983 */ /* 0x000f220000300800 */
[----:B------:R-:W-:Y:S01]  /*fb20*/  IMAD.HI.U32 R8, R3, R7, RZ ;  /* 0x0000000703087227 */ /* 0x000fe200078e00ff */
[----:B---3--:R-:W-:-:S03]  /*fb30*/  IABS R9, R27 ;  /* 0x0000001b00097213 */ /* 0x008fc60000000000 */
[----:B------:R-:W-:-:S04]  /*fb40*/  IMAD.MOV R8, RZ, RZ, -R8 ;  /* 0x000000ffff087224 */ /* 0x000fc800078e0a08 */
[----:B------:R-:W-:Y:S02]  /*fb50*/  IMAD R7, R0, R8, R7 ;  /* 0x0000000800077224 */ /* 0x000fe400078e0207 */
[----:B------:R-:W-:-:S04]  /*fb60*/  IMAD.HI.U32 R8, R3, R9, RZ ;  /* 0x0000000903087227 */ /* 0x000fc800078e00ff */
[----:B------:R-:W-:-:S04]  /*fb70*/  IMAD.MOV R8, RZ, RZ, -R8 ;  /* 0x000000ffff087224 */ /* 0x000fc800078e0a08 */
[C---:B------:R-:W-:Y:S01]  /*fb80*/  IMAD R9, R0.reuse, R8, R9 ;  /* 0x0000000800097224 */ /* 0x040fe200078e0209 */
[C---:B------:R-:W-:Y:S02]  /*fb90*/  ISETP.GT.U32.AND P4, PT, R0.reuse, R7, PT ;  /* 0x000000070000720c */ /* 0x040fe40003f84070 */
[C---:B------:R-:W-:Y:S02]  /*fba0*/  ISETP.GT.U32.AND P6, PT, R0.reuse, R10, PT ;  /* 0x0000000a0000720c */ /* 0x040fe40003fc4070 */
[----:B------:R-:W-:Y:S02]  /*fbb0*/  ISETP.GT.U32.AND P2, PT, R0, R9, PT ;  /* 0x000000090000720c */ /* 0x000fe40003f44070 */
[----:B------:R-:W-:Y:S01]  /*fbc0*/  ISETP.GE.AND P1, PT, R17, RZ, PT ;  /* 0x000000ff1100720c */ /* 0x000fe20003f26270 */
[----:B0-----:R-:W-:Y:S01]  /*fbd0*/  IMAD.HI.U32 R11, R3, R4, RZ ;  /* 0x00000004030b7227 */ /* 0x001fe200078e00ff */
[----:B------:R-:W-:-:S05]  /*fbe0*/  IABS R8, R20 ;  /* 0x0000001400087213 */ /* 0x000fca0000000000 */
[--C-:B------:R-:W-:Y:S02]  /*fbf0*/  @!P4 IMAD.IADD R7, R7, 0x1, -R0.reuse ;  /* 0x000000010707c824 */ /* 0x100fe400078e0a00 */
[--C-:B------:R-:W-:Y:S02]  /*fc00*/  @!P6 IMAD.IADD R10, R10, 0x1, -R0.reuse ;  /* 0x000000010a0ae824 */ /* 0x100fe400078e0a00 */
[----:B------:R-:W-:Y:S01]  /*fc10*/  @!P2 IMAD.IADD R9, R9, 0x1, -R0 ;  /* 0x000000010909a824 */ /* 0x000fe200078e0a00 */
[C---:B------:R-:W-:Y:S01]  /*fc20*/  ISETP.GT.U32.AND P4, PT, R0.reuse, R7, PT ;  /* 0x000000070000720c */ /* 0x040fe20003f84070 */
[----:B------:R-:W-:Y:S02]  /*fc30*/  @!P1 IMAD.MOV R10, RZ, RZ, -R10 ;  /* 0x000000ffff0a9224 */ /* 0x000fe400078e0a0a */
[----:B-1----:R-:W-:Y:S01]  /*fc40*/  IMAD.HI.U32 R6, R3, R8, RZ ;  /* 0x0000000803067227 */ /* 0x002fe200078e00ff */
[----:B------:R-:W-:Y:S02]  /*fc50*/  ISETP.GT.U32.AND P1, PT, R0, R9, PT ;  /* 0x000000090000720c */ /* 0x000fe40003f24070 */
[----:B------:R-:W-:Y:S01]  /*fc60*/  ISETP.GE.AND P6, PT, R27, RZ, PT ;  /* 0x000000ff1b00720c */ /* 0x000fe20003fc6270 */
[----:B------:R-:W-:Y:S01]  /*fc70*/  IMAD.MOV R11, RZ, RZ, -R11 ;  /* 0x000000ffff0b7224 */ /* 0x000fe200078e0a0b */
[----:B------:R-:W-:Y:S01]  /*fc80*/  IABS R27, R22 ;  /* 0x00000016001b7213 */ /* 0x000fe20000000000 */
[----:B------:R-:W-:-:S02]  /*fc90*/  IMAD.MOV R6, RZ, RZ, -R6 ;  /* 0x000000ffff067224 */ /* 0x000fc400078e0a06 */
[C---:B------:R-:W-:Y:S02]  /*fca0*/  IMAD R4, R0.reuse, R11, R4 ;  /* 0x0000000b00047224 */ /* 0x040fe400078e0204 */
[C---:B------:R-:W-:Y:S02]  /*fcb0*/  IMAD R8, R0.reuse, R6, R8 ;  /* 0x0000000600087224 */ /* 0x040fe400078e0208 */
[----:B------:R-:W-:Y:S01]  /*fcc0*/  IMAD.HI.U32 R6, R3, R27, RZ ;  /* 0x0000001b03067227 */ /* 0x000fe200078e00ff */
[----:B------:R0:W-:Y:S03]  /*fcd0*/  STL [R1+0x60], R10 ;  /* 0x0000600a01007387 */ /* 0x0001e60000100800 */
[----:B------:R-:W-:Y:S01]  /*fce0*/  @!P4 IMAD.IADD R7, R7, 0x1, -R0 ;  /* 0x000000010707c824 */ /* 0x000fe200078e0a00 */
[----:B------:R-:W-:Y:S01]  /*fcf0*/  ISETP.GT.U32.AND P4, PT, R0, R4, PT ;  /* 0x000000040000720c */ /* 0x000fe20003f84070 */
[----:B------:R-:W3:Y:S01]  /*fd00*/  LDL.LU R17, [R1+0x59c] ;  /* 0x00059c0001117983 */ /* 0x000ee20000300800 */
[----:B------:R-:W-:-:S02]  /*fd10*/  IMAD.MOV R6, RZ, RZ, -R6 ;  /* 0x000000ffff067224 */ /* 0x000fc400078e0a06 */
[----:B------:R-:W-:Y:S02]  /*fd20*/  @!P1 IMAD.IADD R9, R9, 0x1, -R0 ;  /* 0x0000000109099824 */ /* 0x000fe400078e0a00 */
[----:B0-----:R-:W-:Y:S02]  /*fd30*/  IMAD.MOV.U32 R10, RZ, RZ, R2 ;  /* 0x000000ffff0a7224 */ /* 0x001fe400078e0002 */
[----:B------:R-:W-:Y:S02]  /*fd40*/  IMAD R27, R0, R6, R27 ;  /* 0x00000006001b7224 */ /* 0x000fe400078e021b */
[----:B------:R-:W-:Y:S02]  /*fd50*/  @!P0 IMAD.MOV R10, RZ, RZ, -R10 ;  /* 0x000000ffff0a8224 */ /* 0x000fe400078e0a0a */
[----:B------:R-:W-:Y:S01]  /*fd60*/  IMAD.MOV.U32 R11, RZ, RZ, R9 ;  /* 0x000000ffff0b7224 */ /* 0x000fe200078e0009 */
[----:B------:R-:W-:Y:S02]  /*fd70*/  ISETP.GE.AND P2, PT, R20, RZ, PT ;  /* 0x000000ff1400720c */ /* 0x000fe40003f46270 */
[C---:B------:R-:W-:Y:S01]  /*fd80*/  ISETP.GT.U32.AND P0, PT, R0.reuse, R8, PT ;  /* 0x000000080000720c */ /* 0x040fe20003f04070 */
[----:B------:R0:W-:Y:S01]  /*fd90*/  STL [R1+0x5c], R10 ;  /* 0x00005c0a01007387 */ /* 0x0001e20000100800 */
[----:B------:R-:W-:Y:S01]  /*fda0*/  @!P6 IMAD.MOV R11, RZ, RZ, -R11 ;  /* 0x000000ffff0be224 */ /* 0x000fe200078e0a0b */
[----:B------:R-:W-:-:S02]  /*fdb0*/  ISETP.GT.U32.AND P6, PT, R0, R27, PT ;  /* 0x0000001b0000720c */ /* 0x000fc40003fc4070 */
[----:B------:R-:W3:Y:S01]  /*fdc0*/  LDL.LU R20, [R1+0x5a4] ;  /* 0x0005a40001147983 */ /* 0x000ee20000300800 */
[----:B------:R-:W-:Y:S02]  /*fdd0*/  @!P5 IMAD.MOV R7, RZ, RZ, -R7 ;  /* 0x000000ffff07d224 */ /* 0x000fe400078e0a07 */
[--C-:B------:R-:W-:Y:S01]  /*fde0*/  @!P4 IMAD.IADD R4, R4, 0x1, -R0.reuse ;  /* 0x000000010404c824 */ /* 0x100fe200078e0a00 */
[----:B------:R-:W-:Y:S02]  /*fdf0*/  IABS R2, R18 ;  /* 0x0000001200027213 */ /* 0x000fe40000000000 */
[----:B------:R2:W-:Y:S01]  /*fe00*/  STL [R1+0x58], R7 ;  /* 0x0000580701007387 */ /* 0x0005e20000100800 */
[----:B------:R-:W-:Y:S02]  /*fe10*/  ISETP.GE.AND P1, PT, R18, RZ, PT ;  /* 0x000000ff1200720c */ /* 0x000fe40003f26270 */
[----:B------:R-:W-:Y:S01]  /*fe20*/  ISETP.GT.U32.AND P4, PT, R0, R4, PT ;  /* 0x000000040000720c */ /* 0x000fe20003f84070 */
[----:B------:R1:W-:Y:S01]  /*fe30*/  STL [R1+0x38], R11 ;  /* 0x0000380b01007387 */ /* 0x0003e20000100800 */
[----:B------:R-:W-:-:S03]  /*fe40*/  @!P0 IMAD.IADD R8, R8, 0x1, -R0 ;  /* 0x0000000108088824 */ /* 0x000fc600078e0a00 */
[----:B------:R-:W3:Y:S01]  /*fe50*/  LDL.LU R18, [R1+0x5a8] ;  /* 0x0005a80001127983 */ /* 0x000ee20000300800 */
[----:B------:R-:W-:Y:S01]  /*fe60*/  @!P6 IMAD.IADD R27, R27, 0x1, -R0 ;  /* 0x000000011b1be824 */ /* 0x000fe200078e0a00 */
[----:B------:R-:W-:-:S04]  /*fe70*/  ISETP.GT.U32.AND P0, PT, R0, R8, PT ;  /* 0x000000080000720c */ /* 0x000fc80003f04070 */
[----:B------:R-:W-:Y:S02]  /*fe80*/  ISETP.GT.U32.AND P6, PT, R0, R27, PT ;  /* 0x0000001b0000720c */ /* 0x000fe40003fc4070 */
[----:B------:R-:W-:Y:S01]  /*fe90*/  ISETP.GE.AND P5, PT, R22, RZ, PT ;  /* 0x000000ff1600720c */ /* 0x000fe20003fa6270 */
[----:B------:R-:W-:Y:S01]  /*fea0*/  @!P4 IMAD.IADD R4, R4, 0x1, -R0 ;  /* 0x000000010404c824 */ /* 0x000fe200078e0a00 */
[----:B------:R-:W-:Y:S02]  /*feb0*/  IABS R6, R23 ;  /* 0x0000001700067213 */ /* 0x000fe40000000000 */
[----:B------:R-:W-:Y:S02]  /*fec0*/  ISETP.GE.AND P4, PT, R23, RZ, PT ;  /* 0x000000ff1700720c */ /* 0x000fe40003f86270 */
[----:B------:R-:W3:Y:S01]  /*fed0*/  LDL.LU R23, [R1+0x5ac] ;  /* 0x0005ac0001177983 */ /* 0x000ee20000300800 */
[----:B------:R-:W-:Y:S02]  /*fee0*/  IMAD.MOV.U32 R15, RZ, RZ, R4 ;  /* 0x000000ffff0f7224 */ /* 0x000fe400078e0004 */
[----:B------:R-:W-:Y:S01]  /*fef0*/  @!P0 IMAD.IADD R8, R8, 0x1, -R0 ;  /* 0x0000000108088824 */ /* 0x000fe200078e0a00 */
[----:B------:R-:W3:Y:S01]  /*ff00*/  LDL.LU R22, [R1+0x5b0] ;  /* 0x0005b00001167983 */ /* 0x000ee20000300800 */
[----:B0-----:R-:W-:-:S04]  /*ff10*/  IMAD.HI.U32 R10, R3, R2, RZ ;  /* 0x00000002030a7227 */ /* 0x001fc800078e00ff */
[----:B------:R-:W-:Y:S02]  /*ff20*/  @!P6 IMAD.IADD R27, R27, 0x1, -R0 ;  /* 0x000000011b1be824 */ /* 0x000fe400078e0a00 */
[----:B------:R-:W-:Y:S02]  /*ff30*/  @!P3 IMAD.MOV R15, RZ, RZ, -R15 ;  /* 0x000000ffff0fb224 */ /* 0x000fe400078e0a0f */
[----:B------:R-:W-:Y:S02]  /*ff40*/  @!P2 IMAD.MOV R8, RZ, RZ, -R8 ;  /* 0x000000ffff08a224 */ /* 0x000fe400078e0a08 */
[----:B------:R-:W-:Y:S02]  /*ff50*/  IMAD.MOV R10, RZ, RZ, -R10 ;  /* 0x000000ffff0a7224 */ /* 0x000fe400078e0a0a */
[----:B------:R-:W-:Y:S01]  /*ff60*/  @!P5 IMAD.MOV R27, RZ, RZ, -R27 ;  /* 0x000000ffff1bd224 */ /* 0x000fe200078e0a1b */
[----:B------:R-:W-:Y:S01]  /*ff70*/  STL [R1+0x4], R15 ;  /* 0x0000040f01007387 */ /* 0x000fe20000100800 */
[----:B------:R-:W-:-:S03]  /*ff80*/  IMAD R2, R0, R10, R2 ;  /* 0x0000000a00027224 */ /* 0x000fc600078e0202 */
[----:B------:R0:W-:Y:S04]  /*ff90*/  STL [R1], R8 ;  /* 0x0000000801007387 */ /* 0x0001e80000100800 */
[----:B------:R-:W-:Y:S01]  /*ffa0*/  STL [R1+0x2e18], R27 ;  /* 0x002e181b01007387 */ /* 0x000fe20000100800 */
[----:B------:R-:W-:Y:S01]  /*ffb0*/  ISETP.GT.U32.AND P0, PT, R0, R2, PT ;  /* 0x000000020000720c */ /* 0x000fe20003f04070 */
[----:B------:R-:W-:-:S04]  /*ffc0*/  IMAD.HI.U32 R14, R3, R6, RZ ;  /* 0x00000006030e7227 */ /* 0x000fc800078e00ff */
[----:B------:R-:W-:-:S04]  /*ffd0*/  IMAD.MOV R14, RZ, RZ, -R14 ;  /* 0x000000ffff0e7224 */ /* 0x000fc800078e0a0e */
[----:B------:R-:W-:-:S04]  /*ffe0*/  IMAD R6, R0, R14, R6 ;  /* 0x0000000e00067224 */ /* 0x000fc800078e0206 */
[----:B------:R-:W-:Y:S01]  /*fff0*/  @!P0 IMAD.IADD R2, R2, 0x1, -R0 ;  /* 0x0000000102028824 */ /* 0x000fe200078e0a00 */
        /* <DEDUP_REMOVED lines=8> */
[----:B-1----:R-:W-:-:S04]  /*10080*/  IMAD.HI.U32 R11, R3, R9, RZ ;  /* 0x00000009030b7227 */ /* 0x002fc800078e00ff */
[----:B------:R-:W-:-:S04]  /*10090*/  IMAD.HI.U32 R13, R3, R7, RZ ;  /* 0x00000007030d7227 */ /* 0x000fc800078e00ff */
[----:B------:R-:W-:Y:S02]  /*100a0*/  IMAD.MOV R11, RZ, RZ, -R11 ;  /* 0x000000ffff0b7224 */ /* 0x000fe400078e0a0b */
[----:B------:R-:W-:Y:S02]  /*100b0*/  IMAD.MOV R13, RZ, RZ, -R13 ;  /* 0x000000ffff0d7224 */ /* 0x000fe400078e0a0d */
[C---:B------:R-:W-:Y:S02]  /*100c0*/  IMAD R9, R0.reuse, R11, R9 ;  /* 0x0000000b00097224 */ /* 0x040fe400078e0209 */
[C---:B------:R-:W-:Y:S01]  /*100d0*/  IMAD R7, R0.reuse, R13, R7 ;  /* 0x0000000d00077224 */ /* 0x040fe200078e0207 */
[C---:B------:R-:W-:Y:S02]  /*100e0*/  ISETP.GT.U32.AND P3, PT, R0.reuse, R2, PT ;  /* 0x000000020000720c */ /* 0x040fe40003f64070 */
[C---:B------:R-:W-:Y:S02]  /*100f0*/  ISETP.GT.U32.AND P5, PT, R0.reuse, R9, PT ;  /* 0x000000090000720c */ /* 0x040fe40003fa4070 */
[----:B------:R-:W-:-:S09]  /*10100*/  ISETP.GT.U32.AND P6, PT, R0, R7, PT ;  /* 0x000000070000720c */ /* 0x000fd20003fc4070 */
[--C-:B------:R-:W-:Y:S02]  /*10110*/  @!P3 IMAD.IADD R2, R2, 0x1, -R0.reuse ;  /* 0x000000010202b824 */ /* 0x100fe400078e0a00 */
[--C-:B------:R-:W-:Y:S02]  /*10120*/  @!P5 IMAD.IADD R9, R9, 0x1, -R0.reuse ;  /* 0x000000010909d824 */ /* 0x100fe400078e0a00 */
[----:B------:R-:W-:Y:S01]  /*10130*/  @!P6 IMAD.IADD R7, R7, 0x1, -R0 ;  /* 0x000000010707e824 */ /* 0x000fe200078e0a00 */
[----:B------:R-:W-:Y:S02]  /*10140*/  ISETP.GT.U32.AND P6, PT, R0, R6, PT ;  /* 0x000000060000720c */ /* 0x000fe40003fc4070 */
[----:B---3--:R-:W-:-:S05]  /*10150*/  IABS R10, R17 ;  /* 0x00000011000a7213 */ /* 0x008fca0000000000 */
[----:B------:R-:W-:-:S04]  /*10160*/  IMAD.HI.U32 R11, R3, R10, RZ ;  /* 0x0000000a030b7227 */ /* 0x000fc800078e00ff */
[----:B------:R-:W-:-:S04]  /*10170*/  IMAD.MOV R11, RZ, RZ, -R11 ;  /* 0x000000ffff0b7224 */ /* 0x000fc800078e0a0b */
[----:B------:R-:W-:Y:S01]  /*10180*/  IMAD R10, R0, R11, R10 ;  /* 0x0000000b000a7224 */ /* 0x000fe200078e020a */
[----:B------:R-:W-:-:S05]  /*10190*/  IABS R12, R20 ;  /* 0x00000014000c7213 */ /* 0x000fca0000000000 */
[----:B------:R-:W-:Y:S01]  /*101a0*/  IMAD.HI.U32 R4, R3, R12, RZ ;  /* 0x0000000c03047227 */ /* 0x000fe200078e00ff */
[----:B------:R-:W-:-:S03]  /*101b0*/  ISETP.GT.U32.AND P3, PT, R0, R10, PT ;  /* 0x0000000a0000720c */ /* 0x000fc60003f64070 */
[----:B------:R-:W-:Y:S02]  /*101c0*/  IMAD.MOV R4, RZ, RZ, -R4 ;  /* 0x000000ffff047224 */ /* 0x000fe400078e0a04 */
[----:B------:R-:W-:Y:S01]  /*101d0*/  @!P1 IMAD.MOV R2, RZ, RZ, -R2 ;  /* 0x000000ffff029224 */ /* 0x000fe200078e0a02 */
[----:B------:R-:W-:Y:S01]  /*101e0*/  IABS R13, R18 ;  /* 0x00000012000d7213 */ /* 0x000fe20000000000 */
[C---:B------:R-:W-:Y:S01]  /*101f0*/  IMAD R12, R0.reuse, R4, R12 ;  /* 0x00000004000c7224 */ /* 0x040fe200078e020c */
[----:B------:R-:W-:-:S03]  /*10200*/  ISETP.GT.U32.AND P1, PT, R0, R9, PT ;  /* 0x000000090000720c */ /* 0x000fc60003f24070 */
[----:B------:R-:W-:Y:S01]  /*10210*/  IMAD.HI.U32 R4, R3, R13, RZ ;  /* 0x0000000d03047227 */ /* 0x000fe200078e00ff */
[----:B------:R-:W-:Y:S01]  /*10220*/  ISETP.GT.U32.AND P5, PT, R0, R7, PT ;  /* 0x000000070000720c */ /* 0x000fe20003fa4070 */
[----:B------:R-:W-:Y:S02]  /*10230*/  STL [R1+0x2e1c], R2 ;  /* 0x002e1c0201007387 */ /* 0x000fe40000100800 */
[----:B------:R-:W-:Y:S02]  /*10240*/  IMAD.MOV R4, RZ, RZ, -R4 ;  /* 0x000000ffff047224 */ /* 0x000fe400078e0a04 */
[----:B------:R-:W3:Y:S01]  /*10250*/  LDL.LU R21, [R1+0x5bc] ;  /* 0x0005bc0001157983 */ /* 0x000ee20000300800 */
[--C-:B------:R-:W-:Y:S02]  /*10260*/  @!P3 IMAD.IADD R10, R10, 0x1, -R0.reuse ;  /* 0x000000010a0ab824 */ /* 0x100fe400078e0a00 */
[----:B------:R-:W-:Y:S01]  /*10270*/  IMAD R13, R0, R4, R13 ;  /* 0x00000004000d7224 */ /* 0x000fe200078e020d */
[----:B------:R-:W-:Y:S01]  /*10280*/  IABS R14, R23 ;  /* 0x00000017000e7213 */ /* 0x000fe20000000000 */
[--C-:B------:R-:W-:Y:S01]  /*10290*/  @!P6 IMAD.IADD R6, R6, 0x1, -R0.reuse ;  /* 0x000000010606e824 */ /* 0x100fe200078e0a00 */
[C---:B------:R-:W-:Y:S01]  /*102a0*/  ISETP.GT.U32.AND P6, PT, R0.reuse, R12, PT ;  /* 0x0000000c0000720c */ /* 0x040fe20003fc4070 */
[----:B------:R-:W-:Y:S01]  /*102b0*/  @!P1 IMAD.IADD R9, R9, 0x1, -R0 ;  /* 0x0000000109099824 */ /* 0x000fe200078e0a00 */
[----:B------:R-:W-:-:S02]  /*102c0*/  ISETP.GT.U32.AND P3, PT, R0, R10, PT ;  /* 0x0000000a0000720c */ /* 0x000fc40003f64070 */
[----:B------:R-:W-:Y:S01]  /*102d0*/  ISETP.GT.U32.AND P1, PT, R0, R13, PT ;  /* 0x0000000d0000720c */ /* 0x000fe20003f24070 */
[----:B0-----:R-:W-:Y:S01]  /*102e0*/  IMAD.HI.U32 R8, R3, R14, RZ ;  /* 0x0000000e03087227 */ /* 0x001fe200078e00ff */
[----:B------:R-:W-:-:S03]  /*102f0*/  IABS R15, R22 ;  /* 0x00000016000f7213 */ /* 0x000fc60000000000 */
[----:B------:R-:W-:Y:S01]  /*10300*/  @!P5 IMAD.IADD R7, R7, 0x1, -R0 ;  /* 0x000000010707d824 */ /* 0x000fe200078e0a00 */
[----:B------:R-:W-:Y:S01]  /*10310*/  ISETP.GE.AND P5, PT, R17, RZ, PT ;  /* 0x000000ff1100720c */ /* 0x000fe20003fa6270 */
[----:B------:R-:W-:Y:S02]  /*10320*/  IMAD.MOV R8, RZ, RZ, -R8 ;  /* 0x000000ffff087224 */ /* 0x000fe400078e0a08 */
[----:B------:R-:W-:-:S04]  /*10330*/  IMAD.HI.U32 R4, R3, R15, RZ ;  /* 0x0000000f03047227 */ /* 0x000fc800078e00ff */
[----:B------:R-:W-:Y:S02]  /*10340*/  @!P6 IMAD.IADD R12, R12, 0x1, -R0 ;  /* 0x000000010c0ce824 */ /* 0x000fe400078e0a00 */
[----:B------:R-:W-:Y:S02]  /*10350*/  IMAD R14, R0, R8, R14 ;  /* 0x00000008000e7224 */ /* 0x000fe400078e020e */
[----:B------:R-:W-:Y:S02]  /*10360*/  @!P4 IMAD.MOV R6, RZ, RZ, -R6 ;  /* 0x000000ffff06c224 */ /* 0x000fe400078e0a06 */
[----:B------:R-:W-:Y:S02]  /*10370*/  @!P2 IMAD.MOV R7, RZ, RZ, -R7 ;  /* 0x000000ffff07a224 */ /* 0x000fe400078e0a07 */
[--C-:B------:R-:W-:Y:S02]  /*10380*/  @!P3 IMAD.IADD R10, R10, 0x1, -R0.reuse ;  /* 0x000000010a0ab824 */ /* 0x100fe400078e0a00 */
[----:B------:R-:W-:-:S02]  /*10390*/  @!P1 IMAD.IADD R13, R13, 0x1, -R0 ;  /* 0x000000010d0d9824 */ /* 0x000fc400078e0a00 */
[----:B------:R-:W-:Y:S01]  /*103a0*/  @!P0 IMAD.MOV R9, RZ, RZ, -R9 ;  /* 0x000000ffff098224 */ /* 0x000fe200078e0a09 */
[C---:B------:R-:W-:Y:S01]  /*103b0*/  ISETP.GT.U32.AND P1, PT, R0.reuse, R12, PT ;  /* 0x0000000c0000720c */ /* 0x040fe20003f24070 */
[----:B------:R-:W-:Y:S01]  /*103c0*/  IMAD.MOV R4, RZ, RZ, -R4 ;  /* 0x000000ffff047224 */ /* 0x000fe200078e0a04 */
[C---:B------:R-:W-:Y:S01]  /*103d0*/  ISETP.GT.U32.AND P2, PT, R0.reuse, R14, PT ;  /* 0x0000000e0000720c */ /* 0x040fe20003f44070 */
[----:B------:R-:W-:Y:S01]  /*103e0*/  STL [R1+0x2e20], R6 ;  /* 0x002e200601007387 */ /* 0x000fe20000100800 */
[----:B------:R-:W-:Y:S01]  /*103f0*/  @!P5 IMAD.MOV R10, RZ, RZ, -R10 ;  /* 0x000000ffff0ad224 */ /* 0x000fe200078e0a0a */
[C---:B------:R-:W-:Y:S01]  /*10400*/  ISETP.GT.U32.AND P4, PT, R0.reuse, R13, PT ;  /* 0x0000000d0000720c */ /* 0x040fe20003f84070 */
[----:B------:R-:W-:Y:S01]  /*10410*/  IMAD R15, R0, R4, R15 ;  /* 0x00000004000f7224 */ /* 0x000fe200078e020f */
[----:B------:R-:W-:Y:S01]  /*10420*/  STL [R1+0x2e24], R7 ;  /* 0x002e240701007387 */ /* 0x000fe20000100800 */
[----:B------:R-:W-:Y:S02]  /*10430*/  ISETP.GE.AND P0, PT, R23, RZ, PT ;  /* 0x000000ff1700720c */ /* 0x000fe40003f06270 */
[----:B------:R-:W-:Y:S01]  /*10440*/  ISETP.GE.AND P3, PT, R20, RZ, PT ;  /* 0x000000ff1400720c */ /* 0x000fe20003f66270 */
[----:B------:R-:W-:Y:S04]  /*10450*/  STL [R1+0x2e28], R9 ;  /* 0x002e280901007387 */ /* 0x000fe80000100800 */
[----:B------:R-:W3:Y:S01]  /*10460*/  LDL.LU R23, [R1+0x5c0] ;  /* 0x0005c00001177983 */ /* 0x000ee20000300800 */
[----:B------:R-:W-:-:S03]  /*10470*/  ISETP.GT.U32.AND P5, PT, R0, R15, PT ;  /* 0x0000000f0000720c */ /* 0x000fc60003fa4070 */
[----:B------:R-:W-:Y:S04]  /*10480*/  STL [R1+0x2e2c], R10 ;  /* 0x002e2c0a01007387 */ /* 0x000fe80000100800 */
[----:B------:R-:W3:Y:S01]  /*10490*/  LDL.LU R24, [R1+0x5c4] ;  /* 0x0005c40001187983 */ /* 0x000ee20000300800 */
[----:B------:R-:W-:Y:S01]  /*104a0*/  ISETP.GE.AND P6, PT, R18, RZ, PT ;  /* 0x000000ff1200720c */ /* 0x000fe20003fc6270 */
[--C-:B------:R-:W-:Y:S02]  /*104b0*/  @!P1 IMAD.IADD R12, R12, 0x1, -R0.reuse ;  /* 0x000000010c0c9824 */ /* 0x100fe400078e0a00 */
[--C-:B------:R-:W-:Y:S02]  /*104c0*/  @!P2 IMAD.IADD R14, R14, 0x1, -R0.reuse ;  /* 0x000000010e0ea824 */ /* 0x100fe400078e0a00 */
[----:B------:R-:W-:-:S02]  /*104d0*/  @!P4 IMAD.IADD R13, R13, 0x1, -R0 ;  /* 0x000000010d0dc824 */ /* 0x000fc400078e0a00 */
[----:B------:R-:W-:Y:S01]  /*104e0*/  @!P3 IMAD.MOV R12, RZ, RZ, -R12 ;  /* 0x000000ffff0cb224 */ /* 0x000fe200078e0a0c */
[----:B------:R-:W-:Y:S01]  /*104f0*/  ISETP.GT.U32.AND P2, PT, R0, R14, PT ;  /* 0x0000000e0000720c */ /* 0x000fe20003f44070 */
[----:B------:R-:W-:-:S03]  /*10500*/  @!P5 IMAD.IADD R15, R15, 0x1, -R0 ;  /* 0x000000010f0fd824 */ /* 0x000fc600078e0a00 */
[----:B------:R-:W-:Y:S01]  /*10510*/  STL [R1+0x2e30], R12 ;  /* 0x002e300c01007387 */ /* 0x000fe20000100800 */
[----:B------:R-:W-:Y:S01]  /*10520*/  @!P6 IMAD.MOV R13, RZ, RZ, -R13 ;  /* 0x000000ffff0de224 */ /* 0x000fe200078e0a0d */
[----:B------:R-:W-:Y:S02]  /*10530*/  ISETP.GT.U32.AND P3, PT, R0, R15, PT ;  /* 0x0000000f0000720c */ /* 0x000fe40003f64070 */
[----:B------:R-:W-:-:S05]  /*10540*/  ISETP.GE.AND P1, PT, R22, RZ, PT ;  /* 0x000000ff1600720c */ /* 0x000fca0003f26270 */
[----:B------:R-:W-:-:S04]  /*10550*/  @!P2 IMAD.IADD R14, R14, 0x1, -R0 ;  /* 0x000000010e0ea824 */ /* 0x000fc800078e0a00 */
[----:B------:R-:W-:Y:S02]  /*10560*/  @!P0 IMAD.MOV R14, RZ, RZ, -R14 ;  /* 0x000000ffff0e8224 */ /* 0x000fe400078e0a0e */
[----:B------:R-:W-:-:S04]  /*10570*/  @!P3 IMAD.IADD R15, R15, 0x1, -R0 ;  /* 0x000000010f0fb824 */ /* 0x000fc800078e0a00 */
[----:B------:R-:W-:Y:S01]  /*10580*/  @!P1 IMAD.MOV R15, RZ, RZ, -R15 ;  /* 0x000000ffff0f9224 */ /* 0x000fe200078e0a0f */
[----:B--2---:R-:W-:-:S05]  /*10590*/  IABS R17, R19 ;  /* 0x0000001300117213 */ /* 0x004fca0000000000 */
[----:B------:R-:W-:-:S04]  /*105a0*/  IMAD.HI.U32 R4, R3, R17, RZ ;  /* 0x0000001103047227 */ /* 0x000fc800078e00ff */
[----:B------:R-:W-:-:S04]  /*105b0*/  IMAD.MOV R4, RZ, RZ, -R4 ;  /* 0x000000ffff047224 */ /* 0x000fc800078e0a04 */
[----:B------:R-:W-:-:S05]  /*105c0*/  IMAD R17, R0, R4, R17 ;  /* 0x0000000400117224 */ /* 0x000fca00078e0211 */
[----:B------:R-:W-:Y:S02]  /*105d0*/  ISETP.GT.U32.AND P4, PT, R0, R17, PT ;  /* 0x000000110000720c */ /* 0x000fe40003f84070 */
[----:B------:R-:W-:Y:S02]  /*105e0*/  ISETP.GE.AND P5, PT, R19, RZ, PT ;  /* 0x000000ff1300720c */ /* 0x000fe40003fa6270 */
[----:B------:R-:W2:Y:S04]  /*105f0*/  LDL.LU R19, [R1+0x5c8] ;  /* 0x0005c80001137983 */ /* 0x000ea80000300800 */
[----:B------:R0:W-:Y:S05]  /*10600*/  STL [R1+0x2e34], R13 ;  /* 0x002e340d01007387 */ /* 0x0001ea0000100800 */
[----:B------:R-:W-:Y:S01]  /*10610*/  @!P4 IMAD.IADD R17, R17, 0x1, -R0 ;  /* 0x000000011111c824 */ /* 0x000fe200078e0a00 */
[----:B----4-:R-:W-:-:S02]  /*10620*/  IABS R18, R29 ;  /* 0x0000001d00127213 */ /* 0x010fc40000000000 */
[----:B------:R-:W-:Y:S02]  /*10630*/  ISETP.GE.AND P4, PT, R29, RZ, PT ;  /* 0x000000ff1d00720c */ /* 0x000fe40003f86270 */
[----:B------:R-:W4:Y:S01]  /*10640*/  LDL.LU R29, [R1+0x5cc] ;  /* 0x0005cc00011d7983 */ /* 0x000f220000300800 */
[----:B------:R-:W-:-:S03]  /*10650*/  ISETP.GT.U32.AND P6, PT, R0, R17, PT ;  /* 0x000000110000720c */ /* 0x000fc60003fc4070 */
[----:B------:R1:W-:Y:S04]  /*10660*/  STL [R1+0x2e38], R14 ;  /* 0x002e380e01007387 */ /* 0x0003e80000100800 */
[----:B0-----:R-:W4:Y:S04]  /*10670*/  LDL.LU R13, [R1+0x5d0] ;  /* 0x0005d000010d7983 */ /* 0x001f280000300800 */
[----:B------:R-:W-:Y:S02]  /*10680*/  STL [R1+0x2e3c], R15 ;  /* 0x002e3c0f01007387 */ /* 0x000fe40000100800 */
[----:B------:R-:W-:-:S02]  /*10690*/  @!P6 IMAD.IADD R17, R17, 0x1, -R0 ;  /* 0x000000011111e824 */ /* 0x000fc400078e0a00 */
[----:B------:R-:W4:Y:S02]  /*106a0*/  LDL.LU R10, [R1+0x5d4] ;  /* 0x0005d400010a7983 */ /* 0x000f240000300800 */
[----:B------:R-:W-:-:S05]  /*106b0*/  @!P5 IMAD.MOV R17, RZ, RZ, -R17 ;  /* 0x000000ffff11d224 */ /* 0x000fca00078e0a11 */
[----:B------:R-:W-:Y:S04]  /*106c0*/  STL [R1+0x2e40], R17 ;  /* 0x002e401101007387 */ /* 0x000fe80000100800 */
[----:B------:R-:W4:Y:S04]  /*106d0*/  LDL.LU R9, [R1+0x5d8] ;  /* 0x0005d80001097983 */ /* 0x000f280000300800 */
[----:B------:R-:W4:Y:S04]  /*106e0*/  LDL.LU R27, [R1+0x5dc] ;  /* 0x0005dc00011b7983 */ /* 0x000f280000300800 */
[----:B------:R-:W4:Y:S04]  /*106f0*/  LDL.LU R6, [R1+0x5e0] ;  /* 0x0005e00001067983 */ /* 0x000f280000300800 */
[----:B------:R-:W4:Y:S04]  /*10700*/  LDL.LU R2, [R1+0x5e4] ;  /* 0x0005e40001027983 */ /* 0x000f280000300800 */
[----:B------:R-:W4:Y:S01]  /*10710*/  LDL.LU R7, [R1+0x5e8] ;  /* 0x0005e80001077983 */ /* 0x000f220000300800 */
[----:B------:R-:W-:-:S04]  /*10720*/  IMAD.HI.U32 R4, R3, R18, RZ ;  /* 0x0000001203047227 */ /* 0x000fc800078e00ff */
[----:B------:R-:W-:-:S04]  /*10730*/  IMAD.MOV R4, RZ, RZ, -R4 ;  /* 0x000000ffff047224 */ /* 0x000fc800078e0a04 */
[----:B------:R-:W-:-:S05]  /*10740*/  IMAD R18, R0, R4, R18 ;  /* 0x0000000400127224 */ /* 0x000fca00078e0212 */
[----:B------:R-:W-:-:S13]  /*10750*/  ISETP.GT.U32.AND P2, PT, R0, R18, PT ;  /* 0x000000120000720c */ /* 0x000fda0003f44070 */
[----:B------:R-:W-:Y:S01]  /*10760*/  @!P2 IMAD.IADD R18, R18, 0x1, -R0 ;  /* 0x000000011212a824 */ /* 0x000fe200078e0a00 */
[----:B---3--:R-:W-:-:S05]  /*10770*/  IABS R20, R21 ;  /* 0x0000001500147213 */ /* 0x008fca0000000000 */
[----:B------:R-:W-:-:S04]  /*10780*/  IMAD.HI.U32 R4, R3, R20, RZ ;  /* 0x0000001403047227 */ /* 0x000fc800078e00ff */
[----:B------:R-:W-:-:S04]  /*10790*/  IMAD.MOV R4, RZ, RZ, -R4 ;  /* 0x000000ffff047224 */ /* 0x000fc800078e0a04 */
[----:B------:R-:W-:-:S05]  /*107a0*/  IMAD R20, R0, R4, R20 ;  /* 0x0000000400147224 */ /* 0x000fca00078e0214 */
[C---:B------:R-:W-:Y:S02]  /*107b0*/  ISETP.GT.U32.AND P6, PT, R0.reuse, R20, PT ;  /* 0x000000140000720c */ /* 0x040fe40003fc4070 */
[----:B------:R-:W-:-:S11]  /*107c0*/  ISETP.GT.U32.AND P2, PT, R0, R18, PT ;  /* 0x000000120000720c */ /* 0x000fd60003f44070 */
[----:B------:R-:W-:-:S05]  /*107d0*/  @!P6 IMAD.IADD R20, R20, 0x1, -R0 ;  /* 0x000000011414e824 */ /* 0x000fca00078e0a00 */
[----:B------:R-:W-:Y:S01]  /*107e0*/  ISETP.GT.U32.AND P6, PT, R0, R20, PT ;  /* 0x000000140000720c */ /* 0x000fe20003fc4070 */
[----:B------:R-:W-:Y:S01]  /*107f0*/  @!P2 IMAD.IADD R18, R18, 0x1, -R0 ;  /* 0x000000011212a824 */ /* 0x000fe200078e0a00 */
[----:B------:R-:W-:Y:S02]  /*10800*/  IABS R22, R23 ;  /* 0x0000001700167213 */ /* 0x000fe40000000000 */
[----:B------:R-:W-:-:S03]  /*10810*/  ISETP.GE.AND P3, PT, R23, RZ, PT ;  /* 0x000000ff1700720c */ /* 0x000fc60003f66270 */
[----:B------:R-:W-:Y:S01]  /*10820*/  IMAD.HI.U32 R11, R3, R22, RZ ;  /* 0x00000016030b7227 */ /* 0x000fe200078e00ff */
[----:B------:R-:W-:-:S03]  /*10830*/  IABS R23, R24 ;  /* 0x0000001800177213 */ /* 0x000fc60000000000 */
[----:B------:R-:W-:Y:S02]  /*10840*/  IMAD.MOV R11, RZ, RZ, -R11 ;  /* 0x000000ffff0b7224 */ /* 0x000fe400078e0a0b */
[----:B------:R-:W-:-:S04]  /*10850*/  IMAD.HI.U32 R8, R3, R23, RZ ;  /* 0x0000001703087227 */ /* 0x000fc800078e00ff */
[C---:B------:R-:W-:Y:S02]  /*10860*/  IMAD R22, R0.reuse, R11, R22 ;  /* 0x0000000b00167224 */ /* 0x040fe400078e0216 */
[----:B------:R-:W-:Y:S02]  /*10870*/  IMAD.MOV R8, RZ, RZ, -R8 ;  /* 0x000000ffff087224 */ /* 0x000fe400078e0a08 */
[----:B------:R-:W-:Y:S01]  /*10880*/  @!P4 IMAD.MOV R18, RZ, RZ, -R18 ;  /* 0x000000ffff12c224 */ /* 0x000fe200078e0a12 */
[C---:B------:R-:W-:Y:S01]  /*10890*/  ISETP.GT.U32.AND P4, PT, R0.reuse, R22, PT ;  /* 0x000000160000720c */ /* 0x040fe20003f84070 */
[----:B------:R-:W-:Y:S02]  /*108a0*/  IMAD R23, R0, R8, R23 ;  /* 0x0000000800177224 */ /* 0x000fe400078e0217 */
[----:B------:R-:W-:-:S03]  /*108b0*/  @!P6 IMAD.IADD R20, R20, 0x1, -R0 ;  /* 0x000000011414e824 */ /* 0x000fc600078e0a00 */
[----:B------:R-:W-:Y:S02]  /*108c0*/  ISETP.GT.U32.AND P6, PT, R0, R23, PT ;  /* 0x000000170000720c */ /* 0x000fe40003fc4070 */
[----:B------:R-:W-:-:S05]  /*108d0*/  ISETP.GE.AND P1, PT, R24, RZ, PT ;  /* 0x000000ff1800720c */ /* 0x000fca0003f26270 */
[----:B------:R-:W-:Y:S01]  /*108e0*/  @!P4 IMAD.IADD R22, R22, 0x1, -R0 ;  /* 0x000000011616c824 */ /* 0x000fe200078e0a00 */
[----:B------:R-:W-:-:S05]  /*108f0*/  ISETP.GE.AND P0, PT, R21, RZ, PT ;  /* 0x000000ff1500720c */ /* 0x000fca0003f06270 */
[----:B------:R-:W-:Y:S01]  /*10900*/  @!P6 IMAD.IADD R23, R23, 0x1, -R0 ;  /* 0x000000011717e824 */ /* 0x000fe200078e0a00 */
[----:B------:R-:W-:-:S07]  /*10910*/  ISETP.GT.U32.AND P6, PT, R0, R22, PT ;  /* 0x000000160000720c */ /* 0x000fce0003fc4070 */
[----:B------:R-:W-:Y:S01]  /*10920*/  @!P0 IMAD.MOV R20, RZ, RZ, -R20 ;  /* 0x000000ffff148224 */ /* 0x000fe200078e0a14 */
[----:B------:R-:W-:-:S05]  /*10930*/  ISETP.GT.U32.AND P0, PT, R0, R23, PT ;  /* 0x000000170000720c */ /* 0x000fca0003f04070 */
[----:B------:R-:W-:-:S08]  /*10940*/  @!P6 IMAD.IADD R22, R22, 0x1, -R0 ;  /* 0x000000011616e824 */ /* 0x000fd000078e0a00 */
[----:B------:R-:W-:Y:S01]  /*10950*/  @!P0 IMAD.IADD R23, R23, 0x1, -R0 ;  /* 0x0000000117178824 */ /* 0x000fe200078e0a00 */
[----:B--2---:R-:W-:-:S05]  /*10960*/  IABS R4, R19 ;  /* 0x0000001300047213 */ /* 0x004fca0000000000 */
[----:B------:R-:W-:-:S04]  /*10970*/  IMAD.MOV.U32 R11, RZ, RZ, R4 ;  /* 0x000000ffff0b7224 */ /* 0x000fc800078e0004 */
[----:B------:R-:W-:-:S04]  /*10980*/  IMAD.HI.U32 R24, R3, R11, RZ ;  /* 0x0000000b03187227 */ /* 0x000fc800078e00ff */
[----:B------:R-:W-:Y:S01]  /*10990*/  IMAD.MOV R24, RZ, RZ, -R24 ;  /* 0x000000ffff187224 */ /* 0x000fe200078e0a18 */
[----:B----4-:R-:W-:-:S03]  /*109a0*/  IABS R4, R29 ;  /* 0x0000001d00047213 */ /* 0x010fc60000000000 */
[----:B------:R-:W-:Y:S02]  /*109b0*/  IMAD R24, R0, R24, R11 ;  /* 0x0000001800187224 */ /* 0x000fe400078e020b */
[----:B------:R-:W-:Y:S01]  /*109c0*/  IMAD.MOV.U32 R8, RZ, RZ, R4 ;  /* 0x000000ffff087224 */ /* 0x000fe200078e0004 */
[----:B------:R-:W-:-:S03]  /*109d0*/  IABS R26, R13 ;  /* 0x0000000d001a7213 */ /* 0x000fc60000000000 */
[----:B------:R-:W-:Y:S01]  /*109e0*/  IMAD.HI.U32 R25, R3, R8, RZ ;  /* 0x0000000803197227 */ /* 0x000fe200078e00ff */
[----:B------:R-:W-:-:S03]  /*109f0*/  ISETP.GT.U32.AND P4, PT, R0, R24, PT ;  /* 0x000000180000720c */ /* 0x000fc60003f84070 */
[----:B------:R-:W-:Y:S02]  /*10a00*/  IMAD.MOV R25, RZ, RZ, -R25 ;  /* 0x000000ffff197224 */ /* 0x000fe400078e0a19 */
[----:B------:R-:W-:Y:S01]  /*10a10*/  IMAD.HI.U32 R4, R3, R26, RZ ;  /* 0x0000001a03047227 */ /* 0x000fe200078e00ff */
[----:B------:R-:W-:-:S03]  /*10a20*/  IABS R11, R28 ;  /* 0x0000001c000b7213 */ /* 0x000fc60000000000 */
[C---:B------:R-:W-:Y:S02]  /*10a30*/  IMAD R25, R0.reuse, R25, R8 ;  /* 0x0000001900197224 */ /* 0x040fe400078e0208 */
[----:B------:R-:W-:Y:S01]  /*10a40*/  IMAD.MOV R4, RZ, RZ, -R4 ;  /* 0x000000ffff047224 */ /* 0x000fe200078e0a04 */
[----:B------:R-:W-:Y:S02]  /*10a50*/  IABS R21, R10 ;  /* 0x0000000a00157213 */ /* 0x000fe40000000000 */
[C---:B------:R-:W-:Y:S01]  /*10a60*/  ISETP.GT.U32.AND P6, PT, R0.reuse, R25, PT ;  /* 0x000000190000720c */ /* 0x040fe20003fc4070 */
[----:B------:R-:W-:Y:S02]  /*10a70*/  IMAD R26, R0, R4, R26 ;  /* 0x00000004001a7224 */ /* 0x000fe400078e021a */
[----:B------:R-:W-:-:S04]  /*10a80*/  IMAD.HI.U32 R4, R3, R11, RZ ;  /* 0x0000000b03047227 */ /* 0x000fc800078e00ff */
[----:B------:R-:W-:Y:S02]  /*10a90*/  @!P4 IMAD.IADD R24, R24, 0x1, -R0 ;  /* 0x000000011818c824 */ /* 0x000fe400078e0a00 */
[----:B------:R-:W-:-:S04]  /*10aa0*/  IMAD.HI.U32 R16, R3, R21, RZ ;  /* 0x0000001503107227 */ /* 0x000fc800078e00ff */
[----:B------:R-:W-:Y:S01]  /*10ab0*/  IMAD.MOV R4, RZ, RZ, -R4 ;  /* 0x000000ffff047224 */ /* 0x000fe200078e0a04 */
[----:B------:R-:W-:Y:S01]  /*10ac0*/  IABS R8, R9 ;  /* 0x0000000900087213 */ /* 0x000fe20000000000 */
[----:B------:R-:W-:Y:S01]  /*10ad0*/  IMAD.MOV R16, RZ, RZ, -R16 ;  /* 0x000000ffff107224 */ /* 0x000fe200078e0a10 */
[C---:B------:R-:W-:Y:S01]  /*10ae0*/  ISETP.GT.U32.AND P4, PT, R0.reuse, R24, PT ;  /* 0x000000180000720c */ /* 0x040fe20003f84070 */
[C---:B------:R-:W-:Y:S01]  /*10af0*/  IMAD R4, R0.reuse, R4, R11 ;  /* 0x0000000400047224 */ /* 0x040fe200078e020b */
[C---:B------:R-:W-:Y:S01]  /*10b00*/  ISETP.GT.U32.AND P0, PT, R0.reuse, R26, PT ;  /* 0x0000001a0000720c */ /* 0x040fe20003f04070 */
[C---:B------:R-:W-:Y:S02]  /*10b10*/  IMAD R21, R0.reuse, R16, R21 ;  /* 0x0000001000157224 */ /* 0x040fe400078e0215 */
[----:B------:R-:W-:Y:S01]  /*10b20*/  @!P6 IMAD.IADD R25, R25, 0x1, -R0 ;  /* 0x000000011919e824 */ /* 0x000fe200078e0a00 */
[----:B------:R-:W-:Y:S01]  /*10b30*/  ISETP.GT.U32.AND P6, PT, R0, R4, PT ;  /* 0x000000040000720c */ /* 0x000fe20003fc4070 */
[----:B------:R-:W-:Y:S01]  /*10b40*/  IMAD.HI.U32 R16, R3, R8, RZ ;  /* 0x0000000803107227 */ /* 0x000fe200078e00ff */
[----:B------:R-:W-:-:S02]  /*10b50*/  ISETP.GE.AND P2, PT, R29, RZ, PT ;  /* 0x000000ff1d00720c */ /* 0x000fc40003f46270 */
[----:B------:R-:W-:Y:S01]  /*10b60*/  IABS R29, R27 ;  /* 0x0000001b001d7213 */ /* 0x000fe20000000000 */
[----:B------:R-:W-:Y:S01]  /*10b70*/  IMAD.MOV R16, RZ, RZ, -R16 ;  /* 0x000000ffff107224 */ /* 0x000fe200078e0a10 */
[----:B------:R-:W-:Y:S01]  /*10b80*/  ISETP.GE.AND P5, PT, R19, RZ, PT ;  /* 0x000000ff1300720c */ /* 0x000fe20003fa6270 */
[----:B------:R-:W-:Y:S01]  /*10b90*/  @!P4 IMAD.IADD R24, R24, 0x1, -R0 ;  /* 0x000000011818c824 */ /* 0x000fe200078e0a00 */
[C---:B------:R-:W-:Y:S01]  /*10ba0*/  ISETP.GT.U32.AND P4, PT, R0.reuse, R21, PT ;  /* 0x000000150000720c */ /* 0x040fe20003f84070 */
[----:B------:R-:W-:Y:S02]  /*10bb0*/  IMAD R8, R0, R16, R8 ;  /* 0x0000001000087224 */ /* 0x000fe400078e0208 */
[----:B------:R-:W-:-:S04]  /*10bc0*/  IMAD.HI.U32 R19, R3, R29, RZ ;  /* 0x0000001d03137227 */ /* 0x000fc800078e00ff */
[--C-:B------:R-:W-:Y:S01]  /*10bd0*/  @!P0 IMAD.IADD R26, R26, 0x1, -R0.reuse ;  /* 0x000000011a1a8824 */ /* 0x100fe200078e0a00 */
[----:B------:R-:W-:Y:S01]  /*10be0*/  ISETP.GT.U32.AND P0, PT, R0, R8, PT ;  /* 0x000000080000720c */ /* 0x000fe20003f04070 */
[----:B------:R-:W-:Y:S01]  /*10bf0*/  @!P6 IMAD.IADD R4, R4, 0x1, -R0 ;  /* 0x000000010404e824 */ /* 0x000fe200078e0a00 */
[----:B------:R-:W-:Y:S01]  /*10c00*/  ISETP.GT.U32.AND P6, PT, R0, R25, PT ;  /* 0x000000190000720c */ /* 0x000fe20003fc4070 */
[----:B------:R-:W-:-:S04]  /*10c10*/  IMAD.MOV R19, RZ, RZ, -R19 ;  /* 0x000000ffff137224 */ /* 0x000fc800078e0a13 */
[----:B------:R-:W-:Y:S01]  /*10c20*/  IMAD R29, R0, R19, R29 ;  /* 0x00000013001d7224 */ /* 0x000fe200078e021d */
[----:B------:R-:W-:Y:S01]  /*10c30*/  IABS R11, R6 ;  /* 0x00000006000b7213 */ /* 0x000fe20000000000 */
[----:B------:R-:W-:-:S03]  /*10c40*/  @!P4 IMAD.IADD R21, R21, 0x1, -R0 ;  /* 0x000000011515c824 */ /* 0x000fc600078e0a00 */
[----:B------:R-:W-:Y:S01]  /*10c50*/  ISETP.GT.U32.AND P4, PT, R0, R29, PT ;  /* 0x0000001d0000720c */ /* 0x000fe20003f84070 */
[--C-:B------:R-:W-:Y:S01]  /*10c60*/  @!P0 IMAD.IADD R8, R8, 0x1, -R0.reuse ;  /* 0x0000000108088824 */ /* 0x100fe200078e0a00 */
[----:B------:R-:W-:Y:S01]  /*10c70*/  ISETP.GT.U32.AND P0, PT, R0, R26, PT ;  /* 0x0000001a0000720c */ /* 0x000fe20003f04070 */
[----:B------:R-:W-:Y:S02]  /*10c80*/  @!P6 IMAD.IADD R25, R25, 0x1, -R0 ;  /* 0x000000011919e824 */ /* 0x000fe400078e0a00 */
[----:B-1----:R-:W-:Y:S01]  /*10c90*/  IMAD.HI.U32 R14, R3, R11, RZ ;  /* 0x0000000b030e7227 */ /* 0x002fe200078e00ff */
[----:B------:R-:W-:-:S03]  /*10ca0*/  IABS R12, R7 ;  /* 0x00000007000c7213 */ /* 0x000fc60000000000 */
[----:B------:R-:W-:Y:S01]  /*10cb0*/  @!P2 IMAD.MOV R25, RZ, RZ, -R25 ;  /* 0x000000ffff19a224 */ /* 0x000fe200078e0a19 */
[----:B------:R-:W-:Y:S01]  /*10cc0*/  ISETP.GE.AND P2, PT, R27, RZ, PT ;  /* 0x000000ff1b00720c */ /* 0x000fe20003f46270 */
[----:B------:R-:W-:Y:S01]  /*10cd0*/  IMAD.MOV R14, RZ, RZ, -R14 ;  /* 0x000000ffff0e7224 */ /* 0x000fe200078e0a0e */
[----:B------:R-:W0:Y:S01]  /*10ce0*/  S2R R27, SR_TID.X ;  /* 0x00000000001b7919 */ /* 0x000e220000002100 */
[----:B------:R-:W-:Y:S01]  /*10cf0*/  IABS R16, R2 ;  /* 0x0000000200107213 */ /* 0x000fe20000000000 */
[----:B------:R-:W-:Y:S02]  /*10d00*/  @!P4 IMAD.IADD R29, R29, 0x1, -R0 ;  /* 0x000000011d1dc824 */ /* 0x000fe400078e0a00 */
[C---:B------:R-:W-:Y:S02]  /*10d10*/  IMAD R11, R0.reuse, R14, R11 ;  /* 0x0000000e000b7224 */ /* 0x040fe400078e020b */
[----:B------:R-:W-:Y:S01]  /*10d20*/  IMAD.MOV.U32 R19, RZ, RZ, R12 ;  /* 0x000000ffff137224 */ /* 0x000fe200078e000c */
[C---:B------:R-:W-:Y:S01]  /*10d30*/  ISETP.GT.U32.AND P4, PT, R0.reuse, R29, PT ;  /* 0x0000001d0000720c */ /* 0x040fe20003f84070 */
[----:B------:R-:W-:Y:S01]  /*10d40*/  @!P5 IMAD.MOV R24, RZ, RZ, -R24 ;  /* 0x000000ffff18d224 */ /* 0x000fe200078e0a18 */
[----:B------:R-:W-:Y:S01]  /*10d50*/  ISETP.GT.U32.AND P5, PT, R0, R8, PT ;  /* 0x000000080000720c */ /* 0x000fe20003fa4070 */
[----:B------:R-:W-:Y:S01]  /*10d60*/  @!P0 IMAD.IADD R26, R26, 0x1, -R0 ;  /* 0x000000011a1a8824 */ /* 0x000fe200078e0a00 */
[----:B------:R-:W-:Y:S01]  /*10d70*/  ISETP.GT.U32.AND P0, PT, R0, R11, PT ;  /* 0x0000000b0000720c */ /* 0x000fe20003f04070 */
[----:B------:R-:W-:Y:S01]  /*10d80*/  IMAD.HI.U32 R12, R3, R16, RZ ;  /* 0x00000010030c7227 */ /* 0x000fe200078e00ff */
[----:B------:R-:W-:-:S03]  /*10d90*/  ISETP.GE.AND P6, PT, R13, RZ, PT ;  /* 0x000000ff0d00720c */ /* 0x000fc60003fc6270 */
[----:B------:R-:W-:-:S04]  /*10da0*/  IMAD.HI.U32 R3, R3, R19, RZ ;  /* 0x0000001303037227 */ /* 0x000fc800078e00ff */
[----:B------:R-:W-:Y:S02]  /*10db0*/  IMAD.MOV R3, RZ, RZ, -R3 ;  /* 0x000000ffff037224 */ /* 0x000fe400078e0a03 */
[----:B------:R-:W-:Y:S01]  /*10dc0*/  @!P1 IMAD.MOV R23, RZ, RZ, -R23 ;  /* 0x000000ffff179224 */ /* 0x000fe200078e0a17 */
[C---:B------:R-:W-:Y:S01]  /*10dd0*/  ISETP.GT.U32.AND P1, PT, R0.reuse, R4, PT ;  /* 0x000000040000720c */ /* 0x040fe20003f24070 */
[----:B------:R-:W-:Y:S02]  /*10de0*/  IMAD R19, R0, R3, R19 ;  /* 0x0000000300137224 */ /* 0x000fe400078e0213 */
[--C-:B------:R-:W-:Y:S01]  /*10df0*/  @!P5 IMAD.IADD R8, R8, 0x1, -R0.reuse ;  /* 0x000000010808d824 */ /* 0x100fe200078e0a00 */
[----:B------:R-:W-:Y:S01]  /*10e00*/  ISETP.GE.AND P5, PT, R28, RZ, PT ;  /* 0x000000ff1c00720c */ /* 0x000fe20003fa6270 */
[--C-:B------:R-:W-:Y:S01]  /*10e10*/  @!P4 IMAD.IADD R29, R29, 0x1, -R0.reuse ;  /* 0x000000011d1dc824 */ /* 0x100fe200078e0a00 */
[----:B------:R-:W-:Y:S01]  /*10e20*/  ISETP.GT.U32.AND P4, PT, R0, R19, PT ;  /* 0x000000130000720c */ /* 0x000fe20003f84070 */
[----:B------:R-:W-:-:S02]  /*10e30*/  @!P0 IMAD.IADD R11, R11, 0x1, -R0 ;  /* 0x000000010b0b8824 */ /* 0x000fc400078e0a00 */
[----:B------:R-:W-:-:S03]  /*10e40*/  @!P6 IMAD.MOV R26, RZ, RZ, -R26 ;  /* 0x000000ffff1ae224 */ /* 0x000fc600078e0a1a */
[----:B------:R-:W-:Y:S01]  /*10e50*/  ISETP.GT.U32.AND P6, PT, R0, R11, PT ;  /* 0x0000000b0000720c */ /* 0x000fe20003fc4070 */
[----:B------:R-:W-:Y:S01]  /*10e60*/  @!P3 IMAD.MOV R22, RZ, RZ, -R22 ;  /* 0x000000ffff16b224 */ /* 0x000fe200078e0a16 */
[----:B------:R-:W-:Y:S01]  /*10e70*/  STL [R1+0x2e44], R18 ;  /* 0x002e441201007387 */ /* 0x000fe20000100800 */
[----:B------:R-:W-:Y:S01]  /*10e80*/  IMAD.MOV R12, RZ, RZ, -R12 ;  /* 0x000000ffff0c7224 */ /* 0x000fe200078e0a0c */
[----:B0-----:R-:W-:Y:S01]  /*10e90*/  LOP3.LUT R3, R27, 0x7, RZ, 0xc0, !PT ;  /* 0x000000071b037812 */ /* 0x001fe200078ec0ff */
[----:B------:R-:W-:Y:S01]  /*10ea0*/  @!P1 IMAD.IADD R4, R4, 0x1, -R0 ;  /* 0x0000000104049824 */ /* 0x000fe200078e0a00 */
[----:B------:R-:W-:Y:S01]  /*10eb0*/  STL [R1+0x2e48], R20 ;  /* 0x002e481401007387 */ /* 0x000fe20000100800 */
[----:B------:R-:W-:Y:S01]  /*10ec0*/  ISETP.GE.AND P0, PT, R9, RZ, PT ;  /* 0x000000ff0900720c */ /* 0x000fe20003f06270 */
[----:B------:R-:W-:Y:S02]  /*10ed0*/  IMAD R16, R0, R12, R16 ;  /* 0x0000000c00107224 */ /* 0x000fe400078e0210 */
[----:B------:R-:W-:Y:S01]  /*10ee0*/  STL [R1+0x2e4c], R22 ;  /* 0x002e4c1601007387 */ /* 0x000fe20000100800 */
[----:B------:R-:W-:Y:S01]  /*10ef0*/  @!P4 IMAD.IADD R19, R19, 0x1, -R0 ;  /* 0x000000011313c824 */ /* 0x000fe200078e0a00 */
[----:B------:R-:W-:Y:S01]  /*10f00*/  ISETP.GE.AND P4, PT, R6, RZ, PT ;  /* 0x000000ff0600720c */ /* 0x000fe20003f86270 */
[----:B------:R-:W-:Y:S01]  /*10f10*/  @!P5 IMAD.MOV R4, RZ, RZ, -R4 ;  /* 0x000000ffff04d224 */ /* 0x000fe200078e0a04 */
[----:B------:R-:W-:Y:S01]  /*10f20*/  STL [R1+0x2e50], R23 ;  /* 0x002e501701007387 */ /* 0x000fe20000100800 */
[----:B------:R-:W-:-:S02]  /*10f30*/  IMAD.SHL.U32 R6, R27, 0x2, RZ ;  /* 0x000000021b067824 */ /* 0x000fc400078e00ff */
[----:B------:R-:W-:Y:S01]  /*10f40*/  IMAD R9, R3, 0x210, RZ ;  /* 0x0000021003097824 */ /* 0x000fe200078e02ff */
[----:B------:R-:W-:Y:S01]  /*10f50*/  STL [R1+0x2e54], R24 ;  /* 0x002e541801007387 */ /* 0x000fe20000100800 */
[----:B------:R-:W-:-:S03]  /*10f60*/  @!P6 IMAD.IADD R11, R11, 0x1, -R0 ;  /* 0x000000010b0be824 */ /* 0x000fc600078e0a00 */
[----:B------:R-:W-:Y:S01]  /*10f70*/  STL [R1+0x2da8], R28 ;  /* 0x002da81c01007387 */ /* 0x000fe20000100800 */
[----:B------:R-:W-:-:S03]  /*10f80*/  ISETP.GT.U32.AND P1, PT, R0, R16, PT ;  /* 0x000000100000720c */ /* 0x000fc60003f24070 */
[----:B------:R-:W-:Y:S01]  /*10f90*/  STL [R1+0x2e58], R25 ;  /* 0x002e581901007387 */ /* 0x000fe20000100800 */
[----:B------:R-:W-:Y:S01]  /*10fa0*/  ISETP.GE.AND P6, PT, R2, RZ, PT ;  /* 0x000000ff0200720c */ /* 0x000fe20003fc6270 */
[C---:B------:R-:W-:Y:S02]  /*10fb0*/  IMAD.SHL.U32 R2, R27.reuse, 0x100, RZ ;  /* 0x000001001b027824 */ /* 0x040fe400078e00ff */
[----:B------:R-:W-:Y:S01]  /*10fc0*/  STL [R1+0x2e5c], R26 ;  /* 0x002e5c1a01007387 */ /* 0x000fe20000100800 */
[----:B------:R-:W-:-:S03]  /*10fd0*/  LOP3.LUT R27, R27, 0x3f, RZ, 0xc0, !PT ;  /* 0x0000003f1b1b7812 */ /* 0x000fc600078ec0ff */
[----:B------:R0:W-:Y:S01]  /*10fe0*/  STL [R1+0x2e60], R4 ;  /* 0x002e600401007387 */ /* 0x0001e20000100800 */
[----:B------:R-:W-:Y:S02]  /*10ff0*/  @!P0 IMAD.MOV R8, RZ, RZ, -R8 ;  /* 0x000000ffff088224 */ /* 0x000fe400078e0a08 */
[----:B0-----:R-:W-:Y:S01]  /*11000*/  IMAD R4, R3, 0x90, RZ ;  /* 0x0000009003047824 */ /* 0x001fe200078e02ff */
[----:B------:R-:W-:-:S04]  /*11010*/  LOP3.LUT R3, R9, 0x10, R6, 0x78, !PT ;  /* 0x0000001009037812 */ /* 0x000fc800078e7806 */
[----:B------:R-:W-:Y:S02]  /*11020*/  LOP3.LUT R3, R3, 0x1000, R2, 0xf8, !PT ;  /* 0x0000100003037812 */ /* 0x000fe400078ef802 */
[----:B------:R-:W-:Y:S01]  /*11030*/  LOP3.LUT R4, R4, 0x30, R6, 0x78, !PT ;  /* 0x0000003004047812 */ /* 0x000fe200078e7806 */
[----:B------:R-:W-:Y:S02]  /*11040*/  IMAD R4, R27, UR6, RZ ;  /* 0x000000061b047c24 */ /* 0x000fe4000f8e02ff */
[----:B------:R-:W-:Y:S01]  /*11050*/  STL [R1+0x2dac], R3 ;  /* 0x002dac0301007387 */ /* 0x000fe20000100800 */
[----:B------:R-:W-:Y:S01]  /*11060*/  ISETP.GT.U32.AND P3, PT, R0, R21, PT ;  /* 0x000000150000720c */ /* 0x000fe20003f64070 */
[----:B------:R-:W-:Y:S02]  /*11070*/  @!P1 IMAD.IADD R16, R16, 0x1, -R0 ;  /* 0x0000000110109824 */ /* 0x000fe400078e0a00 */
[----:B------:R-:W-:Y:S04]  /*11080*/  STL [R1+0x2e64], R8 ;  /* 0x002e640801007387 */ /* 0x000fe80000100800 */
[----:B------:R0:W-:Y:S04]  /*11090*/  STL [R1+0x438], R4 ;  /* 0x0004380401007387 */ /* 0x0001e80000100800 */
[----:B------:R-:W0:Y:S01]  /*110a0*/  LDL.LU R22, [R1+0x4a8] ;  /* 0x0004a80001167983 */ /* 0x000e220000300800 */
[----:B------:R-:W-:-:S03]  /*110b0*/  ISETP.GT.U32.AND P1, PT, R0, R16, PT ;  /* 0x000000100000720c */ /* 0x000fc60003f24070 */
[----:B------:R-:W2:Y:S04]  /*110c0*/  LDL.LU R20, [R1+0x4a4] ;  /* 0x0004a40001147983 */ /* 0x000ea80000300800 */
[----:B------:R-:W3:Y:S04]  /*110d0*/  LDL.LU R18, [R1+0x4a0] ;  /* 0x0004a00001127983 */ /* 0x000ee80000300800 */
[----:B------:R-:W4:Y:S04]  /*110e0*/  LDL.LU R17, [R1+0x49c] ;  /* 0x00049c0001117983 */ /* 0x000f280000300800 */
[----:B------:R-:W4:Y:S04]  /*110f0*/  LDL.LU R15, [R1+0x490] ;  /* 0x00049000010f7983 */ /* 0x000f280000300800 */
[----:B------:R-:W4:Y:S01]  /*11100*/  LDL.LU R14, [R1+0x488] ;  /* 0x00048800010e7983 */ /* 0x000f220000300800 */
[----:B------:R-:W-:Y:S01]  /*11110*/  @!P3 IMAD.IADD R21, R21, 0x1, -R0 ;  /* 0x000000011515b824 */ /* 0x000fe200078e0a00 */
[----:B------:R-:W-:-:S02]  /*11120*/  ISETP.GE.AND P3, PT, R10, RZ, PT ;  /* 0x000000ff0a00720c */ /* 0x000fc40003f66270 */
[----:B------:R-:W4:Y:S04]  /*11130*/  LDL.LU R13, [R1+0x484] ;  /* 0x00048400010d7983 */ /* 0x000f280000300800 */
[----:B------:R-:W4:Y:S01]  /*11140*/  LDL.LU R12, [R1+0x47c] ;  /* 0x00047c00010c7983 */ /* 0x000f220000300800 */
[----:B------:R-:W-:-:S03]  /*11150*/  @!P1 IMAD.IADD R16, R16, 0x1, -R0 ;  /* 0x0000000110109824 */ /* 0x000fc600078e0a00 */
[----:B------:R-:W4:Y:S01]  /*11160*/  LDL.LU R10, [R1+0x474] ;  /* 0x00047400010a7983 */ /* 0x000f220000300800 */
[----:B------:R-:W-:-:S03]  /*11170*/  ISETP.GE.AND P1, PT, R7, RZ, PT ;  /* 0x000000ff0700720c */ /* 0x000fc60003f26270 */
[----:B------:R-:W4:Y:S04]  /*11180*/  LDL.LU R9, [R1+0x468] ;  /* 0x0004680001097983 */ /* 0x000f280000300800 */
[----:B------:R-:W4:Y:S04]  /*11190*/  LDL.LU R7, [R1+0x28] ;  /* 0x0000280001077983 */ /* 0x000f280000300800 */
[----:B------:R-:W4:Y:S01]  /*111a0*/  LDL.LU R6, [R1+0x24] ;  /* 0x0000240001067983 */ /* 0x000f220000300800 */
[----:B------:R-:W-:Y:S01]  /*111b0*/  ISETP.GT.U32.AND P5, PT, R0, R19, PT ;  /* 0x000000130000720c */ /* 0x000fe20003fa4070 */
[----:B------:R-:W-:Y:S01]  /*111c0*/  @!P2 IMAD.MOV R29, RZ, RZ, -R29 ;  /* 0x000000ffff1da224 */ /* 0x000fe200078e0a1d */
[----:B------:R-:W-:Y:S01]  /*111d0*/  ISETP.NE.AND P0, PT, R5, RZ, PT ;  /* 0x000000ff0500720c */ /* 0x000fe20003f05270 */
[----:B------:R-:W-:Y:S01]  /*111e0*/  @!P4 IMAD.MOV R11, RZ, RZ, -R11 ;  /* 0x000000ffff0bc224 */ /* 0x000fe200078e0a0b */
[----:B------:R-:W-:Y:S01]  /*111f0*/  LOP3.LUT R5, RZ, R5, RZ, 0x33, !PT ;  /* 0x00000005ff057212 */ /* 0x000fe200078e33ff */
[----:B------:R-:W4:Y:S01]  /*11200*/  LDL.LU R2, [R1+0x464] ;  /* 0x0004640001027983 */ /* 0x000f220000300800 */
[----:B------:R-:W-:-:S02]  /*11210*/  @!P6 IMAD.MOV R16, RZ, RZ, -R16 ;  /* 0x000000ffff10e224 */ /* 0x000fc400078e0a10 */
[----:B------:R-:W-:Y:S01]  /*11220*/  @!P3 IMAD.MOV R21, RZ, RZ, -R21 ;  /* 0x000000ffff15b224 */ /* 0x000fe200078e0a15 */
[----:B------:R-:W4:Y:S04]  /*11230*/  LDL.LU R27, [R1+0x460] ;  /* 0x00046000011b7983 */ /* 0x000f280000300800 */
[----:B------:R-:W-:Y:S01]  /*11240*/  @!P5 IMAD.IADD R19, R19, 0x1, -R0 ;  /* 0x000000011313d824 */ /* 0x000fe200078e0a00 */
[----:B------:R-:W-:-:S03]  /*11250*/  LEA R0, P5, R4, UR10, 0x1 ;  /* 0x0000000a04007c11 */ /* 0x000fc6000f8a08ff */
[----:B------:R-:W-:Y:S02]  /*11260*/  @!P1 IMAD.MOV R19, RZ, RZ, -R19 ;  /* 0x000000ffff139224 */ /* 0x000fe400078e0a13 */
[----:B------:R2:W-:Y:S04]  /*11270*/  STL [R1+0x2e08], R0 ;  /* 0x002e080001007387 */ /* 0x0005e80000100800 */
[----:B------:R-:W-:Y:S04]  /*11280*/  STL [R1+0x2e68], R29 ;  /* 0x002e681d01007387 */ /* 0x000fe80000100800 */
[----:B------:R-:W-:Y:S04]  /*11290*/  STL [R1+0x2e6c], R11 ;  /* 0x002e6c0b01007387 */ /* 0x000fe80000100800 */
[----:B------:R-:W-:Y:S04]  /*112a0*/  STL [R1+0x2e70], R16 ;  /* 0x002e701001007387 */ /* 0x000fe80000100800 */
[----:B------:R-:W-:Y:S04]  /*112b0*/  STL [R1+0x2e74], R19 ;  /* 0x002e741301007387 */ /* 0x000fe80000100800 */
[----:B------:R-:W-:Y:S01]  /*112c0*/  STL [R1+0x2e78], R21 ;  /* 0x002e781501007387 */ /* 0x000fe20000100800 */
[----:B0-----:R-:W-:-:S02]  /*112d0*/  SEL R4, R5, R22, !P0 ;  /* 0x0000001605047207 */ /* 0x001fc40004000000 */
[----:B--2---:R-:W-:-:S03]  /*112e0*/  SEL R0, R5, R20, !P0 ;  /* 0x0000001405007207 */ /* 0x004fc60004000000 */
[----:B------:R4:W-:Y:S01]  /*112f0*/  STL [R1+0x54], R4 ;  /* 0x0000540401007387 */ /* 0x0009e20000100800 */
[----:B---3--:R-:W-:-:S03]  /*11300*/  SEL R3, R5, R18, !P0 ;  /* 0x0000001205037207 */ /* 0x008fc60004000000 */
[----:B------:R0:W-:Y:S04]  /*11310*/  STL [R1+0x50], R0 ;  /* 0x0000500001007387 */ /* 0x0001e80000100800 */
[----:B------:R1:W-:Y:S01]  /*11320*/  STL [R1+0x4c], R3 ;  /* 0x00004c0301007387 */ /* 0x0003e20000100800 */
[C---:B----4-:R-:W-:Y:S02]  /*11330*/  SEL R4, R5.reuse, R17, !P0 ;  /* 0x0000001105047207 */ /* 0x050fe40004000000 */
[----:B0-----:R-:W-:-:S03]  /*11340*/  SEL R0, R5, R15, !P0 ;  /* 0x0000000f05007207 */ /* 0x001fc60004000000 */
[----:B------:R0:W-:Y:S01]  /*11350*/  STL [R1+0x48], R4 ;  /* 0x0000480401007387 */ /* 0x0001e20000100800 */
[----:B-1----:R-:W-:-:S03]  /*11360*/  SEL R3, R5, R14, !P0 ;  /* 0x0000000e05037207 */ /* 0x002fc60004000000 */
[----:B------:R1:W-:Y:S04]  /*11370*/  STL [R1+0x44], R0 ;  /* 0x0000440001007387 */ /* 0x0003e80000100800 */
[----:B------:R2:W-:Y:S01]  /*11380*/  STL [R1+0x40], R3 ;  /* 0x0000400301007387 */ /* 0x0005e20000100800 */
[C---:B0-----:R-:W-:Y:S02]  /*11390*/  SEL R4, R5.reuse, R13, !P0 ;  /* 0x0000000d05047207 */ /* 0x041fe40004000000 */
[----:B-1----:R-:W-:-:S03]  /*113a0*/  SEL R0, R5, R12, !P0 ;  /* 0x0000000c05007207 */ /* 0x002fc60004000000 */
[----:B------:R0:W-:Y:S01]  /*113b0*/  STL [R1+0x3c], R4 ;  /* 0x00003c0401007387 */ /* 0x0001e20000100800 */
[----:B--2---:R-:W-:-:S03]  /*113c0*/  SEL R3, R5, R10, !P0 ;  /* 0x0000000a05037207 */ /* 0x004fc60004000000 */
[----:B------:R1:W-:Y:S04]  /*113d0*/  STL [R1+0x34], R0 ;  /* 0x0000340001007387 */ /* 0x0003e80000100800 */
[----:B------:R2:W-:Y:S01]  /*113e0*/  STL [R1+0x30], R3 ;  /* 0x0000300301007387 */ /* 0x0005e20000100800 */
[C---:B0-----:R-:W-:Y:S02]  /*113f0*/  SEL R4, R5.reuse, R9, !P0 ;  /* 0x0000000905047207 */ /* 0x041fe40004000000 */
[----:B-1----:R-:W-:-:S03]  /*11400*/  SEL R0, R5, R7, !P0 ;  /* 0x0000000705007207 */ /* 0x002fc60004000000 */
[----:B------:R-:W-:Y:S01]  /*11410*/  STL [R1+0x2c], R4 ;  /* 0x00002c0401007387 */ /* 0x000fe20000100800 */
[----:B--2---:R-:W-:-:S03]  /*11420*/  SEL R3, R5, R6, !P0 ;  /* 0x0000000605037207 */ /* 0x004fc60004000000 */
[----:B------:R0:W-:Y:S04]  /*11430*/  STL [R1+0x28], R0 ;  /* 0x0000280001007387 */ /* 0x0001e80000100800 */
[----:B------:R-:W-:Y:S04]  /*11440*/  STL [R1+0x24], R3 ;  /* 0x0000240301007387 */ /* 0x000fe80000100800 */
[----:B------:R-:W2:Y:S01]  /*11450*/  LDL.LU R21, [R1+0x454] ;  /* 0x0004540001157983 */ /* 0x000ea20000300800 */
[C---:B------:R-:W-:Y:S02]  /*11460*/  SEL R2, R5.reuse, R2, !P0 ;  /* 0x0000000205027207 */ /* 0x040fe40004000000 */
[----:B0-----:R-:W-:-:S03]  /*11470*/  SEL R0, R5, R27, !P0 ;  /* 0x0000001b05007207 */ /* 0x001fc60004000000 */
[----:B------:R-:W-:Y:S04]  /*11480*/  STL [R1+0x20], R2 ;  /* 0x0000200201007387 */ /* 0x000fe80000100800 */
[----:B--2---:R0:W-:Y:S04]  /*11490*/  STL [R1+0x2ec4], R21 ;  /* 0x002ec41501007387 */ /* 0x0041e80000100800 */
[----:B------:R-:W-:Y:S04]  /*114a0*/  STL [R1+0x1c], R0 ;  /* 0x00001c0001007387 */ /* 0x000fe80000100800 */
[----:B0-----:R-:W2:Y:S04]  /*114b0*/  LDL.LU R21, [R1+0x10] ;  /* 0x0000100001157983 */ /* 0x001ea80000300800 */
[----:B--2---:R0:W-:Y:S04]  /*114c0*/  STL [R1+0x2ec8], R21 ;  /* 0x002ec81501007387 */ /* 0x0041e80000100800 */
[----:B0-----:R-:W2:Y:S04]  /*114d0*/  LDL.LU R21, [R1+0x458] ;  /* 0x0004580001157983 */ /* 0x001ea80000300800 */
[----:B--2---:R0:W-:Y:S04]  /*114e0*/  STL [R1+0x2ecc], R21 ;  /* 0x002ecc1501007387 */ /* 0x0041e80000100800 */
[----:B0-----:R-:W2:Y:S04]  /*114f0*/  LDL.LU R21, [R1+0x45c] ;  /* 0x00045c0001157983 */ /* 0x001ea80000300800 */
[----:B------:R-:W3:Y:S04]  /*11500*/  LDL.LU R19, [R1+0x450] ;  /* 0x0004500001137983 */ /* 0x000ee80000300800 */
[----:B------:R-:W4:Y:S04]  /*11510*/  LDL.LU R16, [R1+0x44c] ;  /* 0x00044c0001107983 */ /* 0x000f280000300800 */
[----:B------:R-:W3:Y:S04]  /*11520*/  LDL.LU R11, [R1+0x440] ;  /* 0x00044000010b7983 */ /* 0x000ee80000300800 */
        /* <DEDUP_REMOVED lines=23> */
[----:B------:R-:W3:Y:S01]  /*116a0*/  LDL.LU R27, [R1+0x3ac] ;  /* 0x0003ac00011b7983 */ /* 0x000ee20000300800 */
[----:B--2---:R-:W-:-:S05]  /*116b0*/  SEL R21, R5, R21, !P0 ;  /* 0x0000001505157207 */ /* 0x004fca0004000000 */
[----:B------:R0:W-:Y:S04]  /*116c0*/  STL [R1+0x18], R21 ;  /* 0x0000181501007387 */ /* 0x0001e80000100800 */
[----:B0-----:R-:W2:Y:S02]  /*116d0*/  LDL.LU R21, [R1+0x2ecc] ;  /* 0x002ecc0001157983 */ /* 0x001ea40000300800 */
[----:B--2---:R-:W-:-:S05]  /*116e0*/  SEL R21, R5, R21, !P0 ;  /* 0x0000001505157207 */ /* 0x004fca0004000000 */
[----:B------:R0:W-:Y:S04]  /*116f0*/  STL [R1+0x14], R21 ;  /* 0x0000141501007387 */ /* 0x0001e80000100800 */
[----:B0-----:R-:W2:Y:S02]  /*11700*/  LDL.LU R21, [R1+0x2ec8] ;  /* 0x002ec80001157983 */ /* 0x001ea40000300800 */
[----:B--2---:R-:W-:-:S05]  /*11710*/  SEL R21, R5, R21, !P0 ;  /* 0x0000001505157207 */ /* 0x004fca0004000000 */
[----:B------:R0:W-:Y:S04]  /*11720*/  STL [R1+0x10], R21 ;  /* 0x0000101501007387 */ /* 0x0001e80000100800 */
[----:B0-----:R-:W2:Y:S01]  /*11730*/  LDL.LU R21, [R1+0x2ec4] ;  /* 0x002ec40001157983 */ /* 0x001ea20000300800 */
[C---:B---3--:R-:W-:Y:S02]  /*11740*/  SEL R19, R5.reuse, R19, !P0 ;  /* 0x0000001305137207 */ /* 0x048fe40004000000 */
[C---:B------:R-:W-:Y:S02]  /*11750*/  SEL R3, R5.reuse, R3, !P0 ;  /* 0x0000000305037207 */ /* 0x040fe40004000000 */
[C---:B------:R-:W-:Y:S02]  /*11760*/  SEL R4, R5.reuse, R4, !P0 ;  /* 0x0000000405047207 */ /* 0x040fe40004000000 */
[----:B--2---:R-:W-:-:S05]  /*11770*/  SEL R21, R5, R21, !P0 ;  /* 0x0000001505157207 */ /* 0x004fca0004000000 */
[----:B------:R4:W-:Y:S04]  /*11780*/  STL [R1+0xc], R21 ;  /* 0x00000c1501007387 */ /* 0x0009e80000100800 */
[----:B------:R0:W-:Y:S01]  /*11790*/  STL [R1+0x8], R19 ;  /* 0x0000081301007387 */ /* 0x0001e20000100800 */
[C---:B----4-:R-:W-:Y:S02]  /*117a0*/  SEL R21, R5.reuse, R16, !P0 ;  /* 0x0000001005157207 */ /* 0x050fe40004000000 */
[C---:B------:R-:W-:Y:S02]  /*117b0*/  SEL R16, R5.reuse, R29, !P0 ;  /* 0x0000001d05107207 */ /* 0x040fe40004000000 */
[C---:B0-----:R-:W-:Y:S02]  /*117c0*/  SEL R19, R5.reuse, R11, !P0 ;  /* 0x0000000b05137207 */ /* 0x041fe40004000000 */
[C---:B------:R-:W-:Y:S01]  /*117d0*/  SEL R11, R5.reuse, R0, !P0 ;  /* 0x00000000050b7207 */ /* 0x040fe20004000000 */
[----:B------:R-:W-:Y:S01]  /*117e0*/  STL [R1+0x64], R21 ;  /* 0x0000641501007387 */ /* 0x000fe20000100800 */
[----:B------:R-:W-:-:S03]  /*117f0*/  SEL R0, R5, R8, !P0 ;  /* 0x0000000805007207 */ /* 0x000fc60004000000 */
[----:B------:R-:W-:Y:S04]  /*11800*/  STL [R1+0x70], R19 ;  /* 0x0000701301007387 */ /* 0x000fe80000100800 */
[----:B------:R-:W-:Y:S04]  /*11810*/  STL [R1+0xbc], R16 ;  /* 0x0000bc1001007387 */ /* 0x000fe80000100800 */
[----:B------:R-:W-:Y:S04]  /*11820*/  STL [R1+0xc4], R11 ;  /* 0x0000c40b01007387 */ /* 0x000fe80000100800 */
[----:B------:R0:W-:Y:S04]  /*11830*/  STL [R1+0xd4], R0 ;  /* 0x0000d40001007387 */ /* 0x0001e80000100800 */
[----:B------:R1:W-:Y:S01]  /*11840*/  STL [R1+0xdc], R3 ;  /* 0x0000dc0301007387 */ /* 0x0003e20000100800 */
        /* <DEDUP_REMOVED lines=567> */
[----:B------:R-:W3:Y:S01]  /*13bc0*/  LDL.LU R28, [R1] ;  /* 0x00000000011c7983 */ /* 0x000ee20000300800 */
        /* <DEDUP_REMOVED lines=10> */
[C---:B----4-:R-:W-:Y:S02]  /*13c70*/  SEL R16, R5.reuse, R16, !P0 ;  /* 0x0000001005107207 */ /* 0x050fe40004000000 */
[C---:B------:R-:W-:Y:S02]  /*13c80*/  SEL R11, R5.reuse, R11, !P0 ;  /* 0x0000000b050b7207 */ /* 0x040fe40004000000 */
[----:B------:R-:W-:-:S02]  /*13c90*/  SEL R29, R5, R29, !P0 ;  /* 0x0000001d051d7207 */ /* 0x000fc40004000000 */
[C---:B------:R-:W-:Y:S02]  /*13ca0*/  SEL R8, R5.reuse, R8, !P0 ;  /* 0x0000000805087207 */ /* 0x040fe40004000000 */
[C---:B------:R-:W-:Y:S02]  /*13cb0*/  SEL R4, R5.reuse, R4, !P0 ;  /* 0x0000000405047207 */ /* 0x040fe40004000000 */
[C---:B------:R-:W-:Y:S02]  /*13cc0*/  SEL R26, R5.reuse, R26, !P0 ;  /* 0x0000001a051a7207 */ /* 0x040fe40004000000 */
[C---:B------:R-:W-:Y:S02]  /*13cd0*/  SEL R25, R5.reuse, R25, !P0 ;  /* 0x0000001905197207 */ /* 0x040fe40004000000 */
        /* <DEDUP_REMOVED lines=16> */
[----:B--2---:R-:W-:-:S05]  /*13de0*/  SEL R21, R5, R21, !P0 ;  /* 0x0000001505157207 */ /* 0x004fca0004000000 */
[----:B------:R0:W-:Y:S04]  /*13df0*/  STL [R1+0x190], R21 ;  /* 0x0001901501007387 */ /* 0x0001e80000100800 */
[----:B0-----:R-:W2:Y:S04]  /*13e00*/  LDL.LU R21, [R1+0x2e78] ;  /* 0x002e780001157983 */ /* 0x001ea80000300800 */
[----:B------:R0:W-:Y:S04]  /*13e10*/  STL [R1+0x18c], R19 ;  /* 0x00018c1301007387 */ /* 0x0001e80000100800 */
[----:B0-----:R-:W3:Y:S04]  /*13e20*/  LDL.LU R19, [R1+0x2e74] ;  /* 0x002e740001137983 */ /* 0x001ee80000300800 */
[----:B------:R0:W-:Y:S04]  /*13e30*/  STL [R1+0x188], R16 ;  /* 0x0001881001007387 */ /* 0x0001e80000100800 */
[----:B0-----:R-:W4:Y:S04]  /*13e40*/  LDL.LU R16, [R1+0x2e70] ;  /* 0x002e700001107983 */ /* 0x001f280000300800 */
[----:B------:R0:W-:Y:S04]  /*13e50*/  STL [R1+0x184], R11 ;  /* 0x0001840b01007387 */ /* 0x0001e80000100800 */
[----:B0-----:R-:W2:Y:S04]  /*13e60*/  LDL.LU R11, [R1+0x2e6c] ;  /* 0x002e6c00010b7983 */ /* 0x001ea80000300800 */
[----:B------:R0:W-:Y:S04]  /*13e70*/  STL [R1+0x17c], R29 ;  /* 0x00017c1d01007387 */ /* 0x0001e80000100800 */
[----:B0-----:R-:W2:Y:S04]  /*13e80*/  LDL.LU R29, [R1+0x2e68] ;  /* 0x002e6800011d7983 */ /* 0x001ea80000300800 */
[----:B------:R0:W-:Y:S04]  /*13e90*/  STL [R1+0x178], R8 ;  /* 0x0001780801007387 */ /* 0x0001e80000100800 */
[----:B0-----:R-:W2:Y:S04]  /*13ea0*/  LDL.LU R8, [R1+0x2e64] ;  /* 0x002e640001087983 */ /* 0x001ea80000300800 */
[----:B------:R0:W-:Y:S04]  /*13eb0*/  STL [R1+0x170], R4 ;  /* 0x0001700401007387 */ /* 0x0001e80000100800 */
[----:B0-----:R-:W2:Y:S04]  /*13ec0*/  LDL.LU R4, [R1+0x2e60] ;  /* 0x002e600001047983 */ /* 0x001ea80000300800 */
[----:B------:R0:W-:Y:S04]  /*13ed0*/  STL [R1+0x16c], R26 ;  /* 0x00016c1a01007387 */ /* 0x0001e80000100800 */
[----:B0-----:R-:W3:Y:S04]  /*13ee0*/  LDL.LU R26, [R1+0x2e5c] ;  /* 0x002e5c00011a7983 */ /* 0x001ee80000300800 */
        /* <DEDUP_REMOVED lines=31> */
[----:B0-----:R-:W4:Y:S04]  /*140e0*/  LDL.LU R2, [R1+0x2e1c] ;  /* 0x002e1c0001027983 */ /* 0x001f280000300800 */
[----:B------:R0:W-:Y:S04]  /*140f0*/  STL [R1+0x114], R27 ;  /* 0x0001141b01007387 */ /* 0x0001e80000100800 */
[----:B0-----:R-:W4:Y:S01]  /*14100*/  LDL.LU R27, [R1+0x2e18] ;  /* 0x002e1800011b7983 */ /* 0x001f220000300800 */
[----:B------:R-:W-:-:S05]  /*14110*/  SEL R0, R5, R0, !P0 ;  /* 0x0000000005007207 */ /* 0x000fca0004000000 */
[----:B------:R0:W-:Y:S02]  /*14120*/  STL [R1+0x10c], R0 ;  /* 0x00010c0001007387 */ /* 0x0001e40000100800 */
[C---:B0-----:R-:W-:Y:S02]  /*14130*/  SEL R0, R5.reuse, R3, !P0 ;  /* 0x0000000305007207 */ /* 0x041fe40004000000 */
[----:B------:R-:W-:-:S03]  /*14140*/  SEL R3, R5, R28, !P0 ;  /* 0x0000001c05037207 */ /* 0x000fc60004000000 */
[----:B------:R-:W-:Y:S04]  /*14150*/  STL [R1+0x108], R0 ;  /* 0x0001080001007387 */ /* 0x000fe80000100800 */
[----:B------:R3:W-:Y:S01]  /*14160*/  STL [R1+0x100], R3 ;  /* 0x0001000301007387 */ /* 0x0007e20000100800 */
[C---:B--2---:R-:W-:Y:S02]  /*14170*/  SEL R4, R5.reuse, R4, !P0 ;  /* 0x0000000405047207 */ /* 0x044fe40004000000 */
[C---:B---3--:R-:W-:Y:S02]  /*14180*/  SEL R3, R5.reuse, R6, !P0 ;  /* 0x0000000605037207 */ /* 0x048fe40004000000 */
[C---:B----4-:R-:W-:Y:S02]  /*14190*/  SEL R0, R5.reuse, R2, !P0 ;  /* 0x0000000205007207 */ /* 0x050fe40004000000 */
[----:B------:R-:W-:-:S02]  /*141a0*/  SEL R2, R5, R7, !P0 ;  /* 0x0000000705027207 */ /* 0x000fc40004000000 */
[----:B------:R-:W-:-:S05]  /*141b0*/  SEL R27, R5, R27, !P0 ;  /* 0x0000001b051b7207 */ /* 0x000fca0004000000 */
[----:B------:R-:W-:Y:S04]  /*141c0*/  STL [R1+0xfc], R27 ;  /* 0x0000fc1b01007387 */ /* 0x000fe80000100800 */
[----:B------:R0:W-:Y:S04]  /*141d0*/  STL [R1+0xf8], R0 ;  /* 0x0000f80001007387 */ /* 0x0001e80000100800 */
[----:B------:R1:W-:Y:S01]  /*141e0*/  STL [R1+0xf4], R3 ;  /* 0x0000f40301007387 */ /* 0x0003e20000100800 */
[----:B0-----:R-:W-:-:S03]  /*141f0*/  SEL R0, R5, R9, !P0 ;  /* 0x0000000905007207 */ /* 0x001fc60004000000 */
[----:B------:R0:W-:Y:S01]  /*14200*/  STL [R1+0xf0], R2 ;  /* 0x0000f00201007387 */ /* 0x0001e20000100800 */
[----:B-1----:R-:W-:-:S03]  /*14210*/  SEL R3, R5, R10, !P0 ;  /* 0x0000000a05037207 */ /* 0x002fc60004000000 */
[----:B------:R1:W-:Y:S01]  /*14220*/  STL [R1+0xec], R0 ;  /* 0x0000ec0001007387 */ /* 0x0003e20000100800 */
[----:B0-----:R-:W-:-:S03]  /*14230*/  SEL R2, R5, R12, !P0 ;  /* 0x0000000c05027207 */ /* 0x001fc60004000000 */
[----:B------:R0:W-:Y:S01]  /*14240*/  STL [R1+0xe8], R3 ;  /* 0x0000e80301007387 */ /* 0x0001e20000100800 */
[----:B-1----:R-:W-:-:S03]  /*14250*/  SEL R0, R5, R13, !P0 ;  /* 0x0000000d05007207 */ /* 0x002fc60004000000 */
[----:B------:R1:W-:Y:S01]  /*14260*/  STL [R1+0xe4], R2 ;  /* 0x0000e40201007387 */ /* 0x0003e20000100800 */
[C---:B------:R-:W-:Y:S02]  /*14270*/  SEL R6, R5.reuse, R17, !P0 ;  /* 0x0000001105067207 */ /* 0x040fe40004000000 */
[C---:B0-----:R-:W-:Y:S01]  /*14280*/  SEL R3, R5.reuse, R14, !P0 ;  /* 0x0000000e05037207 */ /* 0x041fe20004000000 */
[----:B-1----:R-:W2:Y:S04]  /*14290*/  LDL.LU R2, [R1+0x438] ;  /* 0x0004380001027983 */ /* 0x002ea80000300800 */
[----:B------:R0:W-:Y:S04]  /*142a0*/  STL [R1+0xe0], R0 ;  /* 0x0000e00001007387 */ /* 0x0001e80000100800 */
[----:B------:R1:W-:Y:S01]  /*142b0*/  STL [R1+0xd8], R3 ;  /* 0x0000d80301007387 */ /* 0x0003e20000100800 */
[----:B0-----:R-:W-:-:S02]  /*142c0*/  SEL R0, R5, R15, !P0 ;  /* 0x0000000f05007207 */ /* 0x001fc40004000000 */
[----:B-1----:R-:W-:-:S03]  /*142d0*/  SEL R3, R5, R18, !P0 ;  /* 0x0000001205037207 */ /* 0x002fc60004000000 */
[----:B------:R0:W-:Y:S04]  /*142e0*/  STL [R1+0xd0], R0 ;  /* 0x0000d00001007387 */ /* 0x0001e80000100800 */
[----:B------:R1:W-:Y:S04]  /*142f0*/  STL [R1+0xcc], R6 ;  /* 0x0000cc0601007387 */ /* 0x0003e80000100800 */
[----:B------:R-:W3:Y:S01]  /*14300*/  LDL.LU R15, [R1+0x5f8] ;  /* 0x0005f800010f7983 */ /* 0x000ee20000300800 */
[----:B0-----:R-:W-:-:S03]  /*14310*/  SEL R0, R5, R20, !P0 ;  /* 0x0000001405007207 */ /* 0x001fc60004000000 */
[----:B------:R0:W-:Y:S01]  /*14320*/  STL [R1+0xc8], R3 ;  /* 0x0000c80301007387 */ /* 0x0001e20000100800 */
[----:B-1----:R-:W-:-:S03]  /*14330*/  SEL R6, R5, R23, !P0 ;  /* 0x0000001705067207 */ /* 0x002fc60004000000 */
[----:B------:R-:W4:Y:S01]  /*14340*/  LDL.LU R28, [R1+0x5f4] ;  /* 0x0005f400011c7983 */ /* 0x000f220000300800 */
[----:B0-----:R-:W-:-:S03]  /*14350*/  SEL R3, R5, R22, !P0 ;  /* 0x0000001605037207 */ /* 0x001fc60004000000 */
[----:B------:R0:W-:Y:S04]  /*14360*/  STL [R1+0xc0], R0 ;  /* 0x0000c00001007387 */ /* 0x0001e80000100800 */
[----:B------:R1:W-:Y:S01]  /*14370*/  STL [R1+0xb8], R3 ;  /* 0x0000b80301007387 */ /* 0x0003e20000100800 */
[----:B0-----:R-:W-:-:S03]  /*14380*/  SEL R0, R5, R24, !P0 ;  /* 0x0000001805007207 */ /* 0x001fc60004000000 */
[----:B-1----:R-:W4:Y:S04]  /*14390*/  LDL.LU R3, [R1+0x5f0] ;  /* 0x0005f00001037983 */ /* 0x002f280000300800 */
[----:B------:R-:W-:Y:S04]  /*143a0*/  STL [R1+0xb0], R6 ;  /* 0x0000b00601007387 */ /* 0x000fe80000100800 */
[----:B------:R-:W4:Y:S04]  /*143b0*/  LDL.LU R27, [R1+0x5ec] ;  /* 0x0005ec00011b7983 */ /* 0x000f280000300800 */
[----:B------:R0:W-:Y:S04]  /*143c0*/  STL [R1+0xa8], R0 ;  /* 0x0000a80001007387 */ /* 0x0001e80000100800 */
[----:B------:R-:W4:Y:S04]  /*143d0*/  LDL.LU R22, [R1+0x54] ;  /* 0x0000540001167983 */ /* 0x000f280000300800 */
[----:B------:R-:W4:Y:S01]  /*143e0*/  LDL.LU R18, [R1+0x50] ;  /* 0x0000500001127983 */ /* 0x000f220000300800 */
[----:B0-----:R-:W-:-:S05]  /*143f0*/  SEL R0, R5, R25, !P0 ;  /* 0x0000001905007207 */ /* 0x001fca0004000000 */
[----:B------:R0:W-:Y:S04]  /*14400*/  STL [R1+0xa0], R0 ;  /* 0x0000a00001007387 */ /* 0x0001e80000100800 */
[----:B------:R-:W4:Y:S01]  /*14410*/  LDL.LU R6, [R1+0x4c] ;  /* 0x00004c0001067983 */ /* 0x000f220000300800 */
[----:B0-----:R-:W-:-:S05]  /*14420*/  SEL R0, R5, R26, !P0 ;  /* 0x0000001a05007207 */ /* 0x001fca0004000000 */
[----:B------:R0:W-:Y:S04]  /*14430*/  STL [R1+0x98], R0 ;  /* 0x0000980001007387 */ /* 0x0001e80000100800 */
[----:B------:R1:W-:Y:S04]  /*14440*/  STL [R1+0x90], R4 ;  /* 0x0000900401007387 */ /* 0x0003e80000100800 */
[----:B------:R-:W4:Y:S01]  /*14450*/  LDL.LU R7, [R1+0x48] ;  /* 0x0000480001077983 */ /* 0x000f220000300800 */
[C---:B0-----:R-:W-:Y:S02]  /*14460*/  SEL R0, R5.reuse, R8, !P0 ;  /* 0x0000000805007207 */ /* 0x041fe40004000000 */
[----:B-1----:R-:W-:-:S03]  /*14470*/  SEL R4, R5, R29, !P0 ;  /* 0x0000001d05047207 */ /* 0x002fc60004000000 */
[----:B------:R0:W-:Y:S04]  /*14480*/  STL [R1+0x8c], R0 ;  /* 0x00008c0001007387 */ /* 0x0001e80000100800 */
[----:B------:R-:W4:Y:S01]  /*14490*/  LDL.LU R20, [R1+0x44] ;  /* 0x0000440001147983 */ /* 0x000f220000300800 */
[----:B0-----:R-:W-:-:S03]  /*144a0*/  SEL R0, R5, R11, !P0 ;  /* 0x0000000b05007207 */ /* 0x001fc60004000000 */
[----:B------:R0:W-:Y:S04]  /*144b0*/  STL [R1+0x80], R4 ;  /* 0x0000800401007387 */ /* 0x0001e80000100800 */
[----:B------:R1:W-:Y:S04]  /*144c0*/  STL [R1+0x7c], R0 ;  /* 0x00007c0001007387 */ /* 0x0003e80000100800 */
[----:B------:R-:W4:Y:S01]  /*144d0*/  LDL.LU R9, [R1+0x40] ;  /* 0x0000400001097983 */ /* 0x000f220000300800 */
[----:B0-----:R-:W-:-:S05]  /*144e0*/  SEL R4, R5, R16, !P0 ;  /* 0x0000001005047207 */ /* 0x001fca0004000000 */
[----:B------:R-:W-:Y:S01]  /*144f0*/  STL [R1+0x6c], R4 ;  /* 0x00006c0401007387 */ /* 0x000fe20000100800 */
[----:B-1----:R-:W-:-:S03]  /*14500*/  SEL R0, R5, R19, !P0 ;  /* 0x0000001305007207 */ /* 0x002fc60004000000 */
[----:B------:R-:W4:Y:S04]  /*14510*/  LDL.LU R10, [R1+0x3c] ;  /* 0x00003c00010a7983 */ /* 0x000f280000300800 */
[----:B------:R-:W4:Y:S04]  /*14520*/  LDL.LU R13, [R1+0x34] ;  /* 0x00003400010d7983 */ /* 0x000f280000300800 */
[----:B------:R0:W-:Y:S02]  /*14530*/  STL [R1+0x68], R0 ;  /* 0x0000680001007387 */ /* 0x0001e40000100800 */
[----:B0-----:R-:W-:-:S05]  /*14540*/  SEL R0, R5, R21, !P0 ;  /* 0x0000001505007207 */ /* 0x001fca0004000000 */
[----:B------:R3:W-:Y:S04]  /*14550*/  STL [R1+0x2e0c], R0 ;  /* 0x002e0c0001007387 */ /* 0x0007e80000100800 */
[----:B------:R-:W4:Y:S04]  /*14560*/  LDL.LU R12, [R1+0x30] ;  /* 0x00003000010c7983 */ /* 0x000f280000300800 */
[----:B------:R-:W4:Y:S04]  /*14570*/  LDL.LU R23, [R1+0x2c] ;  /* 0x00002c0001177983 */ /* 0x000f280000300800 */
[----:B------:R-:W4:Y:S01]  /*14580*/  LDL.LU R14, [R1+0x28] ;  /* 0x00002800010e7983 */ /* 0x000f220000300800 */
[----:B--2---:R-:W-:-:S05]  /*14590*/  LEA.HI.X.SX32 R2, R2, UR11, 0x1, P5 ;  /* 0x0000000b02027c11 */ /* 0x004fca000a8f0eff */
[----:B------:R-:W-:Y:S01]  /*145a0*/  STL [R1+0x2e10], R2 ;  /* 0x002e100201007387 */ /* 0x000fe20000100800 */
[----:B---3--:R-:W-:-:S03]  /*145b0*/  IMAD R0, R15, UR7, RZ ;  /* 0x000000070f007c24 */ /* 0x008fc6000f8e02ff */
[----:B------:R-:W2:Y:S04]  /*145c0*/  LDL.LU R15, [R1+0x24] ;  /* 0x00002400010f7983 */ /* 0x000ea80000300800 */
[----:B------:R0:W-:Y:S01]  /*145d0*/  STL [R1+0x440], R0 ;  /* 0x0004400001007387 */ /* 0x0001e20000100800 */
[----:B----4-:R-:W-:-:S03]  /*145e0*/  IMAD R28, R28, UR7, RZ ;  /* 0x000000071c1c7c24 */ /* 0x010fc6000f8e02ff */
[----:B------:R-:W3:Y:S04]  /*145f0*/  LDL.LU R17, [R1+0x20] ;  /* 0x0000200001117983 */ /* 0x000ee80000300800 */
[----:B------:R-:W-:Y:S01]  /*14600*/  STL [R1+0x2e14], R28 ;  /* 0x002e141c01007387 */ /* 0x000fe20000100800 */
[----:B0-----:R-:W-:-:S03]  /*14610*/  IMAD R0, R27, UR7, RZ ;  /* 0x000000071b007c24 */ /* 0x001fc6000f8e02ff */
[----:B------:R-:W4:Y:S01]  /*14620*/  LDL.LU R27, [R1+0x1c] ;  /* 0x00001c00011b7983 */ /* 0x000f220000300800 */
[----:B------:R-:W-:-:S03]  /*14630*/  IMAD R2, R22, UR12, RZ ;  /* 0x0000000c16027c24 */ /* 0x000fc6000f8e02ff */
[----:B------:R0:W-:Y:S04]  /*14640*/  STL [R1+0xb4], R0 ;  /* 0x0000b40001007387 */ /* 0x0001e80000100800 */
[----:B------:R-:W4:Y:S04]  /*14650*/  LDL.LU R8, [R1+0x18] ;  /* 0x0000180001087983 */ /* 0x000f280000300800 */
[----:B------:R1:W-:Y:S01]  /*14660*/  STL [R1+0xac], R2 ;  /* 0x0000ac0201007387 */ /* 0x0003e20000100800 */
[----:B0-----:R-:W-:-:S03]  /*14670*/  IMAD R0, R18, UR12, RZ ;  /* 0x0000000c12007c24 */ /* 0x001fc6000f8e02ff */
[----:B------:R-:W4:Y:S04]  /*14680*/  LDL.LU R18, [R1+0x14] ;  /* 0x0000140001127983 */ /* 0x000f280000300800 */
[----:B------:R0:W-:Y:S01]  /*14690*/  STL [R1+0xa4], R0 ;  /* 0x0000a40001007387 */ /* 0x0001e20000100800 */
[----:B-1----:R-:W-:-:S03]  /*146a0*/  IMAD R2, R6, UR12, RZ ;  /* 0x0000000c06027c24 */ /* 0x002fc6000f8e02ff */
[----:B------:R-:W4:Y:S04]  /*146b0*/  LDL.LU R6, [R1+0x10] ;  /* 0x0000100001067983 */ /* 0x000f280000300800 */
[----:B------:R1:W-:Y:S04]  /*146c0*/  STL [R1+0x9c], R2 ;  /* 0x00009c0201007387 */ /* 0x0003e80000100800 */
[----:B------:R-:W4:Y:S01]  /*146d0*/  LDL.LU R4, [R1+0xc] ;  /* 0x00000c0001047983 */ /* 0x000f220000300800 */
        /* <DEDUP_REMOVED lines=12> */
[----:B------:R-:W-:Y:S01]  /*147a0*/  STL [R1+0x78], R2 ;  /* 0x0000780201007387 */ /* 0x000fe20000100800 */
[----:B0-----:R-:W-:-:S03]  /*147b0*/  IMAD R0, R13, UR12, RZ ;  /* 0x0000000c0d007c24 */ /* 0x001fc6000f8e02ff */
[----:B------:R-:W4:Y:S04]  /*147c0*/  LDL.LU R22, [R1+0xd4] ;  /* 0x0000d40001167983 */ /* 0x000f280000300800 */
[----:B------:R-:W4:Y:S04]  /*147d0*/  LDL.LU R13, [R1+0xdc] ;  /* 0x0000dc00010d7983 */ /* 0x000f280000300800 */
[----:B------:R0:W-:Y:S02]  /*147e0*/  STL [R1+0x74], R0 ;  /* 0x0000740001007387 */ /* 0x0001e40000100800 */
[----:B0-----:R-:W-:-:S02]  /*147f0*/  IMAD R0, R12, UR12, RZ ;  /* 0x0000000c0c007c24 */ /* 0x001fc4000f8e02ff */
        /* <DEDUP_REMOVED lines=8> */
[----:B--2---:R-:W-:-:S03]  /*14880*/  IMAD R2, R15, UR12, RZ ;  /* 0x0000000c0f027c24 */ /* 0x004fc6000f8e02ff */
[----:B------:R-:W2:Y:S04]  /*14890*/  LDL.LU R15, [R1+0x12c] ;  /* 0x00012c00010f7983 */ /* 0x000ea80000300800 */
[----:B------:R-:W-:Y:S01]  /*148a0*/  STL [R1+0x50], R2 ;  /* 0x0000500201007387 */ /* 0x000fe20000100800 */
[----:B---3--:R-:W-:-:S03]  /*148b0*/  IMAD R0, R17, UR12, RZ ;  /* 0x0000000c11007c24 */ /* 0x008fc6000f8e02ff */
[----:B------:R-:W3:Y:S04]  /*148c0*/  LDL.LU R24, [R1+0x14c] ;  /* 0x00014c0001187983 */ /* 0x000ee80000300800 */
[----:B------:R-:W3:Y:S04]  /*148d0*/  LDL.LU R17, [R1+0x154] ;  /* 0x0001540001117983 */ /* 0x000ee80000300800 */
[----:B------:R4:W-:Y:S04]  /*148e0*/  STL [R1+0x4c], R0 ;  /* 0x00004c0001007387 */ /* 0x0009e80000100800 */
[----:B------:R-:W3:Y:S01]  /*148f0*/  LDL.LU R23, [R1+0x168] ;  /* 0x0001680001177983 */ /* 0x000ee20000300800 */
[----:B----4-:R-:W-:-:S03]  /*14900*/  IMAD R0, R27, UR12, RZ ;  /* 0x0000000c1b007c24 */ /* 0x010fc6000f8e02ff */
[----:B------:R-:W4:Y:S04]  /*14910*/  LDL.LU R27, [R1+0x174] ;  /* 0x00017400011b7983 */ /* 0x000f280000300800 */
[----:B------:R0:W-:Y:S01]  /*14920*/  STL [R1+0x48], R0 ;  /* 0x0000480001007387 */ /* 0x0001e20000100800 */
[----:B------:R-:W-:Y:S02]  /*14930*/  IMAD R2, R8, UR12, RZ ;  /* 0x0000000c08027c24 */ /* 0x000fe4000f8e02ff */
[----:B0-----:R-:W-:Y:S02]  /*14940*/  IMAD R0, R18, UR12, RZ ;  /* 0x0000000c12007c24 */ /* 0x001fe4000f8e02ff */
[----:B------:R-:W4:Y:S04]  /*14950*/  LDL.LU R18, [R1+0x180] ;  /* 0x0001800001127983 */ /* 0x000f280000300800 */
[----:B------:R0:W-:Y:S04]  /*14960*/  STL [R1+0x44], R2 ;  /* 0x0000440201007387 */ /* 0x0001e80000100800 */
[----:B------:R-:W-:Y:S01]  /*14970*/  STL [R1+0x40], R0 ;  /* 0x0000400001007387 */ /* 0x000fe20000100800 */
[----:B0-----:R-:W-:-:S03]  /*14980*/  IMAD R2, R6, UR12, RZ ;  /* 0x0000000c06027c24 */ /* 0x001fc6000f8e02ff */
[----:B------:R-:W4:Y:S04]  /*14990*/  LDL.LU R6, [R1+0x198] ;  /* 0x0001980001067983 */ /* 0x000f280000300800 */
[----:B------:R0:W-:Y:S02]  /*149a0*/  STL [R1+0x3c], R2 ;  /* 0x00003c0201007387 */ /* 0x0001e40000100800 */
[----:B0-----:R-:W-:Y:S02]  /*149b0*/  IMAD R2, R7, UR12, RZ ;  /* 0x0000000c07027c24 */ /* 0x001fe4000f8e02ff */
[----:B------:R-:W4:Y:S01]  /*149c0*/  LDL.LU R7, [R1+0x1b4] ;  /* 0x0001b40001077983 */ /* 0x000f220000300800 */
[----:B------:R-:W-:-:S05]  /*149d0*/  IMAD R0, R4, UR12, RZ ;  /* 0x0000000c04007c24 */ /* 0x000fca000f8e02ff */
[----:B------:R0:W-:Y:S04]  /*149e0*/  STL [R1+0x38], R0 ;  /* 0x0000380001007387 */ /* 0x0001e80000100800 */
[----:B------:R1:W-:Y:S01]  /*149f0*/  STL [R1+0x34], R2 ;  /* 0x0000340201007387 */ /* 0x0003e20000100800 */
[----:B0-----:R-:W-:-:S03]  /*14a00*/  IMAD R0, R20, UR12, RZ ;  /* 0x0000000c14007c24 */ /* 0x001fc6000f8e02ff */
[----:B------:R-:W4:Y:S01]  /*14a10*/  LDL.LU R20, [R1+0x1bc] ;  /* 0x0001bc0001147983 */ /* 0x000f220000300800 */
[----:B-1----:R-:W-:-:S03]  /*14a20*/  IMAD R2, R26, UR12, RZ ;  /* 0x0000000c1a027c24 */ /* 0x002fc6000f8e02ff */
[----:B------:R0:W-:Y:S02]  /*14a30*/  STL [R1+0x30], R0 ;  /* 0x0000300001007387 */ /* 0x0001e40000100800 */
[----:B0-----:R-:W-:Y:S02]  /*14a40*/  IMAD R0, R9, UR12, RZ ;  /* 0x0000000c09007c24 */ /* 0x001fe4000f8e02ff */
[----:B------:R-:W4:Y:S04]  /*14a50*/  LDL.LU R9, [R1+0x1cc] ;  /* 0x0001cc0001097983 */ /* 0x000f280000300800 */
[----:B------:R0:W-:Y:S04]  /*14a60*/  STL [R1+0x2c], R2 ;  /* 0x00002c0201007387 */ /* 0x0001e80000100800 */
[----:B------:R1:W-:Y:S01]  /*14a70*/  STL [R1+0x28], R0 ;  /* 0x0000280001007387 */ /* 0x0003e20000100800 */
[----:B0-----:R-:W-:-:S03]  /*14a80*/  IMAD R2, R10, UR12, RZ ;  /* 0x0000000c0a027c24 */ /* 0x001fc6000f8e02ff */
[----:B------:R-:W4:Y:S01]  /*14a90*/  LDL.LU R10, [R1+0x1dc] ;  /* 0x0001dc00010a7983 */ /* 0x000f220000300800 */
[----:B-1----:R-:W-:-:S03]  /*14aa0*/  IMAD R0, R22, UR12, RZ ;  /* 0x0000000c16007c24 */ /* 0x002fc6000f8e02ff */
[----:B------:R0:W-:Y:S04]  /*14ab0*/  STL [R1+0x24], R2 ;  /* 0x0000240201007387 */ /* 0x0001e80000100800 */
[----:B------:R-:W4:Y:S04]  /*14ac0*/  LDL.LU R22, [R1+0x1fc] ;  /* 0x0001fc0001167983 */ /* 0x000f280000300800 */
[----:B------:R1:W-:Y:S01]  /*14ad0*/  STL [R1+0x20], R0 ;  /* 0x0000200001007387 */ /* 0x0003e20000100800 */
[----:B0-----:R-:W-:-:S05]  /*14ae0*/  IMAD R2, R13, UR12, RZ ;  /* 0x0000000c0d027c24 */ /* 0x001fca000f8e02ff */
[----:B------:R0:W-:Y:S01]  /*14af0*/  STL [R1+0x1c], R2 ;  /* 0x00001c0201007387 */ /* 0x0001e20000100800 */
[----:B-1----:R-:W-:-:S03]  /*14b00*/  IMAD R0, R12, UR12, RZ ;  /* 0x0000000c0c007c24 */ /* 0x002fc6000f8e02ff */
[----:B------:R-:W4:Y:S04]  /*14b10*/  LDL.LU R12, [R1+0x210] ;  /* 0x00021000010c7983 */ /* 0x000f280000300800 */
[----:B------:R-:W4:Y:S01]  /*14b20*/  LDL.LU R13, [R1+0x21c] ;  /* 0x00021c00010d7983 */ /* 0x000f220000300800 */
[----:B0-----:R-:W-:-:S03]  /*14b30*/  IMAD R2, R25, UR12, RZ ;  /* 0x0000000c19027c24 */ /* 0x001fc6000f8e02ff */
[----:B------:R0:W-:Y:S02]  /*14b40*/  STL [R1+0x18], R0 ;  /* 0x0000180001007387 */ /* 0x0001e40000100800 */
[----:B0-----:R-:W-:Y:S02]  /*14b50*/  IMAD R0, R14, UR12, RZ ;  /* 0x0000000c0e007c24 */ /* 0x001fe4000f8e02ff */
[----:B------:R-:W4:Y:S04]  /*14b60*/  LDL.LU R14, [R1+0x22c] ;  /* 0x00022c00010e7983 */ /* 0x000f280000300800 */
[----:B------:R2:W-:Y:S04]  /*14b70*/  STL [R1+0x14], R2 ;  /* 0x0000140201007387 */ /* 0x0005e80000100800 */
[----:B------:R3:W-:Y:S01]  /*14b80*/  STL [R1+0x10], R0 ;  /* 0x0000100001007387 */ /* 0x0007e20000100800 */
[----:B--2---:R-:W-:-:S03]  /*14b90*/  IMAD R2, R15, UR12, RZ ;  /* 0x0000000c0f027c24 */ /* 0x004fc6000f8e02ff */
[----:B------:R-:W2:Y:S04]  /*14ba0*/  LDL.LU R15, [R1+0x238] ;  /* 0x00023800010f7983 */ /* 0x000ea80000300800 */
[----:B------:R0:W-:Y:S01]  /*14bb0*/  STL [R1+0xc], R2 ;  /* 0x00000c0201007387 */ /* 0x0001e20000100800 */
[----:B---3--:R-:W-:Y:S02]  /*14bc0*/  IMAD R0, R24, UR12, RZ ;  /* 0x0000000c18007c24 */ /* 0x008fe4000f8e02ff */
[----:B0-----:R-:W-:Y:S02]  /*14bd0*/  IMAD R2, R17, UR12, RZ ;  /* 0x0000000c11027c24 */ /* 0x001fe4000f8e02ff */
[----:B------:R-:W3:Y:S04]  /*14be0*/  LDL.LU R17, [R1+0x24c] ;  /* 0x00024c0001117983 */ /* 0x000ee80000300800 */
[----:B------:R0:W-:Y:S04]  /*14bf0*/  STL [R1+0x8], R0 ;  /* 0x0000080001007387 */ /* 0x0001e80000100800 */
[----:B------:R-:W-:Y:S01]  /*14c00*/  STL [R1+0x4], R2 ;  /* 0x0000040201007387 */ /* 0x000fe20000100800 */
[----:B0-----:R-:W-:-:S02]  /*14c10*/  IMAD R0, R23, UR12, RZ ;  /* 0x0000000c17007c24 */ /* 0x001fc4000f8e02ff */
[----:B----4-:R-:W-:Y:S02]  /*14c20*/  IMAD R4, R27, UR12, RZ ;  /* 0x0000000c1b047c24 */ /* 0x010fe4000f8e02ff */
[----:B------:R-:W4:Y:S04]  /*14c30*/  LDL.LU R27, [R1+0x250] ;  /* 0x00025000011b7983 */ /* 0x000f280000300800 */
[----:B------:R-:W-:Y:S04]  /*14c40*/  STL [R1], R0 ;  /* 0x0000000001007387 */ /* 0x000fe80000100800 */
[----:B------:R0:W-:Y:S01]  /*14c50*/  STL [R1+0x2dc8], R4 ;  /* 0x002dc80401007387 */ /* 0x0001e20000100800 */
[----:B------:R-:W-:-:S05]  /*14c60*/  IMAD R5, R18, UR12, RZ ;  /* 0x0000000c12057c24 */ /* 0x000fca000f8e02ff */
[----:B------:R-:W-:Y:S04]  /*14c70*/  STL [R1+0x2dc4], R5 ;  /* 0x002dc40501007387 */ /* 0x000fe80000100800 */
[----:B------:R-:W4:Y:S01]  /*14c80*/  LDL.LU R18, [R1+0x258] ;  /* 0x0002580001127983 */ /* 0x000f220000300800 */
[----:B------:R-:W-:-:S05]  /*14c90*/  IMAD R6, R6, UR12, RZ ;  /* 0x0000000c06067c24 */ /* 0x000fca000f8e02ff */
[----:B------:R-:W-:Y:S01]  /*14ca0*/  STL [R1+0x2dc0], R6 ;  /* 0x002dc00601007387 */ /* 0x000fe20000100800 */
        /* <DEDUP_REMOVED lines=8> */
[----:B------:R-:W-:Y:S02]  /*14d30*/  IMAD R10, R10, UR12, RZ ;  /* 0x0000000c0a0a7c24 */ /* 0x000fe4000f8e02ff */
[----:B------:R-:W-:-:S03]  /*14d40*/  IMAD R11, R22, UR12, RZ ;  /* 0x0000000c160b7c24 */ /* 0x000fc6000f8e02ff */
[----:B------:R-:W-:Y:S04]  /*14d50*/  STL [R1+0x2dd8], R10 ;  /* 0x002dd80a01007387 */ /* 0x000fe80000100800 */
[----:B------:R-:W-:Y:S04]  /*14d60*/  STL [R1+0x2ddc], R11 ;  /* 0x002ddc0b01007387 */ /* 0x000fe80000100800 */
[----:B------:R-:W4:Y:S01]  /*14d70*/  LDL.LU R21, [R1+0x280] ;  /* 0x0002800001157983 */ /* 0x000f220000300800 */
[----:B------:R-:W-:Y:S02]  /*14d80*/  IMAD R12, R12, UR12, RZ ;  /* 0x0000000c0c0c7c24 */ /* 0x000fe4000f8e02ff */
[----:B------:R-:W-:-:S05]  /*14d90*/  IMAD R13, R13, UR12, RZ ;  /* 0x0000000c0d0d7c24 */ /* 0x000fca000f8e02ff */
[----:B------:R-:W-:Y:S01]  /*14da0*/  STL.64 [R1+0x2db8], R12 ;  /* 0x002db80c01007387 */ /* 0x000fe20000100a00 */
[----:B------:R-:W-:-:S05]  /*14db0*/  IMAD R14, R14, UR12, RZ ;  /* 0x0000000c0e0e7c24 */ /* 0x000fca000f8e02ff */
[----:B------:R-:W-:Y:S04]  /*14dc0*/  STL [R1+0x2de0], R14 ;  /* 0x002de00e01007387 */ /* 0x000fe80000100800 */
[----:B------:R-:W4:Y:S01]  /*14dd0*/  LDL.LU R22, [R1+0x284] ;  /* 0x0002840001167983 */ /* 0x000f220000300800 */
[----:B--2---:R-:W-:-:S05]  /*14de0*/  IMAD R15, R15, UR12, RZ ;  /* 0x0000000c0f0f7c24 */ /* 0x004fca000f8e02ff */
[----:B------:R-:W-:Y:S04]  /*14df0*/  STL [R1+0x2de4], R15 ;  /* 0x002de40f01007387 */ /* 0x000fe80000100800 */
[----:B------:R-:W2:Y:S01]  /*14e00*/  LDL.LU R23, [R1+0x28c] ;  /* 0x00028c0001177983 */ /* 0x000ea20000300800 */
[----:B---3--:R-:W-:-:S05]  /*14e10*/  IMAD R16, R17, UR12, RZ ;  /* 0x0000000c11107c24 */ /* 0x008fca000f8e02ff */
[----:B------:R-:W-:Y:S04]  /*14e20*/  STL [R1+0x2de8], R16 ;  /* 0x002de81001007387 */ /* 0x000fe80000100800 */
[----:B------:R-:W3:Y:S04]  /*14e30*/  LDL.LU R24, [R1+0x294] ;  /* 0x0002940001187983 */ /* 0x000ee80000300800 */
[----:B------:R-:W3:Y:S04]  /*14e40*/  LDL.LU R25, [R1+0x2a0] ;  /* 0x0002a00001197983 */ /* 0x000ee80000300800 */
[----:B------:R-:W3:Y:S01]  /*14e50*/  LDL.LU R26, [R1+0x2a4] ;  /* 0x0002a400011a7983 */ /* 0x000ee20000300800 */
[----:B----4-:R-:W-:-:S03]  /*14e60*/  IMAD R17, R27, UR12, RZ ;  /* 0x0000000c1b117c24 */ /* 0x010fc6000f8e02ff */
[----:B------:R-:W4:Y:S04]  /*14e70*/  LDL.LU R27, [R1+0x2ac] ;  /* 0x0002ac00011b7983 */ /* 0x000f280000300800 */
[----:B------:R1:W-:Y:S04]  /*14e80*/  STL [R1+0x2dec], R17 ;  /* 0x002dec1101007387 */ /* 0x0003e80000100800 */
[----:B------:R-:W3:Y:S04]  /*14e90*/  LDL.LU R29, [R1+0x2c0] ;  /* 0x0002c000011d7983 */ /* 0x000ee80000300800 */
[----:B0-----:R-:W3:Y:S01]  /*14ea0*/  LDL.LU R4, [R1+0x2c8] ;  /* 0x0002c80001047983 */ /* 0x001ee20000300800 */
[----:B------:R-:W-:-:S05]  /*14eb0*/  IMAD R18, R18, UR12, RZ ;  /* 0x0000000c12127c24 */ /* 0x000fca000f8e02ff */
[----:B------:R3:W-:Y:S04]  /*14ec0*/  STL [R1+0x2df0], R18 ;  /* 0x002df01201007387 */ /* 0x0007e80000100800 */
[----:B------:R-:W4:Y:S04]  /*14ed0*/  LDL.LU R28, [R1+0x2d0] ;  /* 0x0002d000011c7983 */ /* 0x000f280000300800 */
[----:B-1----:R-:W4:Y:S04]  /*14ee0*/  LDL.LU R17, [R1+0x2dc] ;  /* 0x0002dc0001117983 */ /* 0x002f280000300800 */
[----:B------:R-:W4:Y:S04]  /*14ef0*/  LDL.LU R16, [R1+0x2e4] ;  /* 0x0002e40001107983 */ /* 0x000f280000300800 */
[----:B------:R-:W4:Y:S01]  /*14f00*/  LDL.LU R2, [R1+0x2e8] ;  /* 0x0002e80001027983 */ /* 0x000f220000300800 */
[----:B------:R-:W-:-:S05]  /*14f10*/  IMAD R19, R19, UR12, RZ ;  /* 0x0000000c13137c24 */ /* 0x000fca000f8e02ff */
[----:B------:R4:W-:Y:S04]  /*14f20*/  STL [R1+0x2df4], R19 ;  /* 0x002df41301007387 */ /* 0x0009e80000100800 */
[----:B------:R-:W4:Y:S04]  /*14f30*/  LDL.LU R0, [R1+0x2ec] ;  /* 0x0002ec0001007983 */ /* 0x000f280000300800 */
[----:B------:R-:W4:Y:S04]  /*14f40*/  LDL.LU R15, [R1+0x2fc] ;  /* 0x0002fc00010f7983 */ /* 0x000f280000300800 */
[----:B------:R-:W4:Y:S01]  /*14f50*/  LDL.LU R12, [R1+0x300] ;  /* 0x00030000010c7983 */ /* 0x000f220000300800 */
[----:B------:R-:W-:-:S05]  /*14f60*/  IMAD R20, R20, UR12, RZ ;  /* 0x0000000c14147c24 */ /* 0x000fca000f8e02ff */
[----:B------:R-:W-:Y:S04]  /*14f70*/  STL [R1+0x2df8], R20 ;  /* 0x002df81401007387 */ /* 0x000fe80000100800 */
[----:B------:R-:W4:Y:S04]  /*14f80*/  LDL.LU R14, [R1+0x308] ;  /* 0x00030800010e7983 */ /* 0x000f280000300800 */
[----:B------:R-:W4:Y:S04]  /*14f90*/  LDL.LU R11, [R1+0x31c] ;  /* 0x00031c00010b7983 */ /* 0x000f280000300800 */
[----:B------:R-:W4:Y:S01]  /*14fa0*/  LDL.LU R10, [R1+0x324] ;  /* 0x00032400010a7983 */ /* 0x000f220000300800 */
[----:B------:R-:W-:-:S05]  /*14fb0*/  IMAD R21, R21, UR12, RZ ;  /* 0x0000000c15157c24 */ /* 0x000fca000f8e02ff */
[----:B------:R-:W-:Y:S04]  /*14fc0*/  STL [R1+0x2dfc], R21 ;  /* 0x002dfc1501007387 */ /* 0x000fe80000100800 */
[----:B------:R-:W4:Y:S04]  /*14fd0*/  LDL.LU R9, [R1+0x330] ;  /* 0x0003300001097983 */ /* 0x000f280000300800 */
[----:B------:R-:W4:Y:S01]  /*14fe0*/  LDL.LU R8, [R1+0x334] ;  /* 0x0003340001087983 */ /* 0x000f220000300800 */
[----:B------:R-:W-:-:S05]  /*14ff0*/  IMAD R22, R22, UR12, RZ ;  /* 0x0000000c16167c24 */ /* 0x000fca000f8e02ff */
[----:B------:R-:W-:Y:S01]  /*15000*/  STL [R1+0x2e00], R22 ;  /* 0x002e001601007387 */ /* 0x000fe20000100800 */
[----:B--2---:R-:W-:-:S05]  /*15010*/  IMAD R23, R23, UR12, RZ ;  /* 0x0000000c17177c24 */ /* 0x004fca000f8e02ff */
[----:B------:R-:W-:Y:S04]  /*15020*/  STL [R1+0x2e04], R23 ;  /* 0x002e041701007387 */ /* 0x000fe80000100800 */
[----:B------:R-:W2:Y:S04]  /*15030*/  LDL.LU R7, [R1+0x33c] ;  /* 0x00033c0001077983 */ /* 0x000ea80000300800 */
[----:B------:R-:W2:Y:S04]  /*15040*/  LDL.LU R6, [R1+0x34c] ;  /* 0x00034c0001067983 */ /* 0x000ea80000300800 */
[----:B------:R-:W2:Y:S01]  /*15050*/  LDL.LU R5, [R1+0x350] ;  /* 0x0003500001057983 */ /* 0x000ea20000300800 */
[----:B---3--:R-:W-:-:S03]  /*15060*/  IMAD R18, R4, UR12, RZ ;  /* 0x0000000c04127c24 */ /* 0x008fc6000f8e02ff */
[----:B------:R-:W3:Y:S04]  /*15070*/  LDL.LU R4, [R1+0x354] ;  /* 0x0003540001047983 */ /* 0x000ee80000300800 */
[----:B------:R0:W-:Y:S01]  /*15080*/  STL [R1+0x64], R18 ;  /* 0x0000641201007387 */ /* 0x0001e20000100800 */
[----:B----4-:R-:W-:-:S03]  /*15090*/  IMAD R19, R28, UR12, RZ ;  /* 0x0000000c1c137c24 */ /* 0x010fc6000f8e02ff */
[----:B------:R-:W4:Y:S01]  /*150a0*/  LDL.LU R28, [R1+0x36c] ;  /* 0x00036c00011c7983 */ /* 0x000f220000300800 */
[----:B0-----:R-:W-:-:S03]  /*150b0*/  IMAD R18, R17, UR12, RZ ;  /* 0x0000000c11127c24 */ /* 0x001fc6000f8e02ff */
[----:B------:R-:W-:Y:S01]  /*150c0*/  STL [R1+0x70], R19 ;  /* 0x0000701301007387 */ /* 0x000fe20000100800 */
[----:B------:R-:W-:-:S03]  /*150d0*/  IMAD R16, R16, UR12, RZ ;  /* 0x0000000c10107c24 */ /* 0x000fc6000f8e02ff */
[----:B------:R-:W-:Y:S01]  /*150e0*/  STL [R1+0xbc], R18 ;  /* 0x0000bc1201007387 */ /* 0x000fe20000100800 */
[----:B------:R-:W-:-:S03]  /*150f0*/  IMAD R17, R2, UR12, RZ ;  /* 0x0000000c02117c24 */ /* 0x000fc6000f8e02ff */
[----:B------:R-:W4:Y:S04]  /*15100*/  LDL.LU R2, [R1+0x370] ;  /* 0x0003700001027983 */ /* 0x000f280000300800 */
[----:B------:R0:W-:Y:S04]  /*15110*/  STL [R1+0xc4], R16 ;  /* 0x0000c41001007387 */ /* 0x0001e80000100800 */
[----:B------:R-:W-:Y:S01]  /*15120*/  STL [R1+0xd4], R17 ;  /* 0x0000d41101007387 */ /* 0x000fe20000100800 */
[----:B0-----:R-:W-:-:S03]  /*15130*/  IMAD R16, R0, UR12, RZ ;  /* 0x0000000c00107c24 */ /* 0x001fc6000f8e02ff */
[----:B------:R-:W4:Y:S01]  /*15140*/  LDL.LU R0, [R1+0x378] ;  /* 0x0003780001007983 */ /* 0x000f220000300800 */
[----:B------:R-:W-:-:S03]  /*15150*/  IMAD R15, R15, UR12, RZ ;  /* 0x0000000c0f0f7c24 */ /* 0x000fc6000f8e02ff */
[----:B------:R0:W-:Y:S02]  /*15160*/  STL [R1+0xdc], R16 ;  /* 0x0000dc1001007387 */ /* 0x0001e40000100800 */
[----:B0-----:R-:W-:Y:S02]  /*15170*/  IMAD R16, R12, UR12, RZ ;  /* 0x0000000c0c107c24 */ /* 0x001fe4000f8e02ff */
[----:B------:R-:W4:Y:S04]  /*15180*/  LDL.LU R12, [R1+0x380] ;  /* 0x00038000010c7983 */ /* 0x000f280000300800 */
[----:B------:R0:W-:Y:S04]  /*15190*/  STL [R1+0x104], R15 ;  /* 0x0001040f01007387 */ /* 0x0001e80000100800 */
[----:B------:R-:W-:Y:S01]  /*151a0*/  STL [R1+0x110], R16 ;  /* 0x0001101001007387 */ /* 0x000fe20000100800 */
[----:B0-----:R-:W-:-:S02]  /*151b0*/  IMAD R15, R14, UR12, RZ ;  /* 0x0000000c0e0f7c24 */ /* 0x001fc4000f8e02ff */
[----:B------:R-:W-:Y:S02]  /*151c0*/  IMAD R14, R11, UR12, RZ ;  /* 0x0000000c0b0e7c24 */ /* 0x000fe4000f8e02ff */
[----:B------:R-:W4:Y:S04]  /*151d0*/  LDL.LU R11, [R1+0x388] ;  /* 0x00038800010b7983 */ /* 0x000f280000300800 */
[----:B------:R0:W-:Y:S04]  /*151e0*/  STL [R1+0x11c], R15 ;  /* 0x00011c0f01007387 */ /* 0x0001e80000100800 */
[----:B------:R1:W-:Y:S01]  /*151f0*/  STL [R1+0x12c], R14 ;  /* 0x00012c0e01007387 */ /* 0x0003e20000100800 */
[----:B0-----:R-:W-:-:S03]  /*15200*/  IMAD R15, R10, UR12, RZ ;  /* 0x0000000c0a0f7c24 */ /* 0x001fc6000f8e02ff */
[----:B------:R-:W4:Y:S01]  /*15210*/  LDL.LU R10, [R1+0x38c] ;  /* 0x00038c00010a7983 */ /* 0x000f220000300800 */
[----:B-1----:R-:W-:-:S03]  /*15220*/  IMAD R14, R9, UR12, RZ ;  /* 0x0000000c090e7c24 */ /* 0x002fc6000f8e02ff */
[----:B------:R-:W-:Y:S04]  /*15230*/  STL [R1+0x14c], R15 ;  /* 0x00014c0f01007387 */ /* 0x000fe80000100800 */
[----:B------:R-:W4:Y:S01]  /*15240*/  LDL.LU R9, [R1+0x394] ;  /* 0x0003940001097983 */ /* 0x000f220000300800 */
[----:B------:R-:W-:-:S03]  /*15250*/  IMAD R8, R8, UR12, RZ ;  /* 0x0000000c08087c24 */ /* 0x000fc6000f8e02ff */
[----:B------:R-:W-:Y:S04]  /*15260*/  STL [R1+0x154], R14 ;  /* 0x0001540e01007387 */ /* 0x000fe80000100800 */
[----:B------:R-:W4:Y:S04]  /*15270*/  LDL.LU R22, [R1+0x39c] ;  /* 0x00039c0001167983 */ /* 0x000f280000300800 */
[----:B------:R-:W4:Y:S04]  /*15280*/  LDL.LU R20, [R1+0x3a0] ;  /* 0x0003a00001147983 */ /* 0x000f280000300800 */
[----:B------:R0:W-:Y:S04]  /*15290*/  STL [R1+0x168], R8 ;  /* 0x0001680801007387 */ /* 0x0001e80000100800 */
[----:B------:R-:W4:Y:S04]  /*152a0*/  LDL.LU R19, [R1+0x3a8] ;  /* 0x0003a80001137983 */ /* 0x000f280000300800 */
[----:B0-----:R-:W4:Y:S04]  /*152b0*/  LDL.LU R8, [R1+0x3b0] ;  /* 0x0003b00001087983 */ /* 0x001f280000300800 */
[----:B------:R-:W4:Y:S01]  /*152c0*/  LDL.LU R18, [R1+0x3b8] ;  /* 0x0003b80001127983 */ /* 0x000f220000300800 */
[----:B--2---:R-:W-:-:S03]  /*152d0*/  IMAD R14, R7, UR12, RZ ;  /* 0x0000000c070e7c24 */ /* 0x004fc6000f8e02ff */
[----:B------:R-:W2:Y:S01]  /*152e0*/  LDL.LU R7, [R1+0x3bc] ;  /* 0x0003bc0001077983 */ /* 0x000ea20000300800 */
[----:B------:R-:W-:-:S03]  /*152f0*/  IMAD R15, R6, UR12, RZ ;  /* 0x0000000c060f7c24 */ /* 0x000fc6000f8e02ff */
[----:B------:R0:W-:Y:S04]  /*15300*/  STL [R1+0x174], R14 ;  /* 0x0001740e01007387 */ /* 0x0001e80000100800 */
[----:B------:R-:W2:Y:S04]  /*15310*/  LDL.LU R6, [R1+0x3c4] ;  /* 0x0003c40001067983 */ /* 0x000ea80000300800 */
[----:B------:R3:W-:Y:S01]  /*15320*/  STL [R1+0x180], R15 ;  /* 0x0001800f01007387 */ /* 0x0007e20000100800 */
[----:B0-----:R-:W-:-:S03]  /*15330*/  IMAD R14, R5, UR12, RZ ;  /* 0x0000000c050e7c24 */ /* 0x001fc6000f8e02ff */
[----:B------:R-:W2:Y:S04]  /*15340*/  LDL.LU R5, [R1+0x3cc] ;  /* 0x0003cc0001057983 */ /* 0x000ea80000300800 */
[----:B------:R4:W-:Y:S01]  /*15350*/  STL [R1+0x198], R14 ;  /* 0x0001980e01007387 */ /* 0x0009e20000100800 */
[----:B---3--:R-:W-:-:S03]  /*15360*/  IMAD R15, R4, UR12, RZ ;  /* 0x0000000c040f7c24 */ /* 0x008fc6000f8e02ff */
[----:B------:R-:W3:Y:S04]  /*15370*/  LDL.LU R4, [R1+0x3d0] ;  /* 0x0003d00001047983 */ /* 0x000ee80000300800 */
[----:B------:R0:W-:Y:S04]  /*15380*/  STL [R1+0x1b4], R15 ;  /* 0x0001b40f01007387 */ /* 0x0001e80000100800 */
[----:B------:R-:W3:Y:S04]  /*15390*/  LDL.LU R17, [R1+0x3d4] ;  /* 0x0003d40001117983 */ /* 0x000ee80000300800 */
[----:B------:R-:W3:Y:S01]  /*153a0*/  LDL.LU R16, [R1+0x3dc] ;  /* 0x0003dc0001107983 */ /* 0x000ee20000300800 */
[----:B----4-:R-:W-:-:S05]  /*153b0*/  IMAD R14, R28, UR12, RZ ;  /* 0x0000000c1c0e7c24 */ /* 0x010fca000f8e02ff */
[----:B------:R-:W-:Y:S04]  /*153c0*/  STL [R1+0x1bc], R14 ;  /* 0x0001bc0e01007387 */ /* 0x000fe80000100800 */
[----:B------:R-:W4:Y:S01]  /*153d0*/  LDL.LU R28, [R1+0x3e4] ;  /* 0x0003e400011c7983 */ /* 0x000f220000300800 */
[----:B0-----:R-:W-:-:S03]  /*153e0*/  IMAD R15, R2, UR12, RZ ;  /* 0x0000000c020f7c24 */ /* 0x001fc6000f8e02ff */
[----:B------:R-:W4:Y:S04]  /*153f0*/  LDL.LU R2, [R1+0x3e8] ;  /* 0x0003e80001027983 */ /* 0x000f280000300800 */
[----:B------:R0:W-:Y:S04]  /*15400*/  STL [R1+0x1cc], R15 ;  /* 0x0001cc0f01007387 */ /* 0x0001e80000100800 */
[----:B0-----:R-:W4:Y:S01]  /*15410*/  LDL.LU R15, [R1+0x3ec] ;  /* 0x0003ec00010f7983 */ /* 0x001f220000300800 */
[----:B------:R-:W-:-:S03]  /*15420*/  IMAD R14, R0, UR12, RZ ;  /* 0x0000000c000e7c24 */ /* 0x000fc6000f8e02ff */
[----:B------:R-:W4:Y:S04]  /*15430*/  LDL.LU R0, [R1+0x3f4] ;  /* 0x0003f40001007983 */ /* 0x000f280000300800 */
[----:B------:R0:W-:Y:S01]  /*15440*/  STL [R1+0x1dc], R14 ;  /* 0x0001dc0e01007387 */ /* 0x0001e20000100800 */
[----:B------:R-:W-:-:S03]  /*15450*/  IMAD R12, R12, UR12, RZ ;  /* 0x0000000c0c0c7c24 */ /* 0x000fc6000f8e02ff */
[----:B0-----:R-:W4:Y:S04]  /*15460*/  LDL.LU R14, [R1+0x3f8] ;  /* 0x0003f800010e7983 */ /* 0x001f280000300800 */
[----:B------:R0:W-:Y:S04]  /*15470*/  STL [R1+0x1fc], R12 ;  /* 0x0001fc0c01007387 */ /* 0x0001e80000100800 */
[----:B0-----:R-:W4:Y:S01]  /*15480*/  LDL.LU R12, [R1+0x400] ;  /* 0x00040000010c7983 */ /* 0x001f220000300800 */
[----:B------:R-:W-:-:S05]  /*15490*/  IMAD R11, R11, UR12, RZ ;  /* 0x0000000c0b0b7c24 */ /* 0x000fca000f8e02ff */
[----:B------:R0:W-:Y:S04]  /*154a0*/  STL [R1+0x210], R11 ;  /* 0x0002100b01007387 */ /* 0x0001e80000100800 */
[----:B0-----:R-:W4:Y:S01]  /*154b0*/  LDL.LU R11, [R1+0x408] ;  /* 0x00040800010b7983 */ /* 0x001f220000300800 */
[----:B------:R-:W-:-:S05]  /*154c0*/  IMAD R10, R10, UR12, RZ ;  /* 0x0000000c0a0a7c24 */ /* 0x000fca000f8e02ff */
[----:B------:R0:W-:Y:S01]  /*154d0*/  STL [R1+0x21c], R10 ;  /* 0x00021c0a01007387 */ /* 0x0001e20000100800 */
[----:B------:R-:W-:-:S03]  /*154e0*/  IMAD R9, R9, UR12, RZ ;  /* 0x0000000c09097c24 */ /* 0x000fc6000f8e02ff */
[----:B0-----:R-:W4:Y:S01]  /*154f0*/  LDL.LU R10, [R1+0x434] ;  /* 0x00043400010a7983 */ /* 0x001f220000300800 */
[----:B------:R-:W-:-:S03]  /*15500*/  IMAD R22, R22, UR12, RZ ;  /* 0x0000000c16167c24 */ /* 0x000fc6000f8e02ff */
[----:B------:R0:W-:Y:S04]  /*15510*/  STL [R1+0x22c], R9 ;  /* 0x00022c0901007387 */ /* 0x0001e80000100800 */
[----:B0-----:R-:W4:Y:S01]  /*15520*/  LDL.LU R9, [R1+0x430] ;  /* 0x0004300001097983 */ /* 0x001f220000300800 */
[----:B------:R-:W-:-:S03]  /*15530*/  IMAD R19, R19, UR12, RZ ;  /* 0x0000000c13137c24 */ /* 0x000fc6000f8e02ff */
[----:B------:R0:W-:Y:S02]  /*15540*/  STL [R1+0x238], R22 ;  /* 0x0002381601007387 */ /* 0x0001e40000100800 */
[----:B0-----:R-:W-:Y:S02]  /*15550*/  IMAD R22, R20, UR12, RZ ;  /* 0x0000000c14167c24 */ /* 0x001fe4000f8e02ff */
[----:B------:R-:W-:-:S03]  /*15560*/  IMAD R20, R8, UR12, RZ ;  /* 0x0000000c08147c24 */ /* 0x000fc6000f8e02ff */
[----:B------:R-:W-:Y:S04]  /*15570*/  STL [R1+0x24c], R22 ;  /* 0x00024c1601007387 */ /* 0x000fe80000100800 */
[----:B------:R-:W4:Y:S04]  /*15580*/  LDL.LU R8, [R1+0x42c] ;  /* 0x00042c0001087983 */ /* 0x000f280000300800 */
[----:B------:R0:W-:Y:S04]  /*15590*/  STL [R1+0x250], R19 ;  /* 0x0002501301007387 */ /* 0x0001e80000100800 */
[----:B------:R-:W-:Y:S01]  /*155a0*/  STL [R1+0x258], R20 ;  /* 0x0002581401007387 */ /* 0x000fe20000100800 */
[----:B0-----:R-:W-:-:S02]  /*155b0*/  IMAD R19, R18, UR12, RZ ;  /* 0x0000000c12137c24 */ /* 0x001fc4000f8e02ff */
[----:B--2---:R-:W-:Y:S02]  /*155c0*/  IMAD R18, R7, UR12, RZ ;  /* 0x0000000c07127c24 */ /* 0x004fe4000f8e02ff */
[----:B------:R-:W2:Y:S04]  /*155d0*/  LDL.LU R7, [R1+0x428] ;  /* 0x0004280001077983 */ /* 0x000ea80000300800 */
[----:B------:R0:W-:Y:S04]  /*155e0*/  STL [R1+0x26c], R19 ;  /* 0x00026c1301007387 */ /* 0x0001e80000100800 */
[----:B------:R1:W-:Y:S01]  /*155f0*/  STL [R1+0x274], R18 ;  /* 0x0002741201007387 */ /* 0x0003e20000100800 */
[----:B0-----:R-:W-:-:S03]  /*15600*/  IMAD R19, R6, UR12, RZ ;  /* 0x0000000c06137c24 */ /* 0x001fc6000f8e02ff */
[----:B------:R-:W2:Y:S01]  /*15610*/  LDL.LU R6, [R1+0x424] ;  /* 0x0004240001067983 */ /* 0x000ea20000300800 */
[----:B-1----:R-:W-:-:S03]  /*15620*/  IMAD R18, R5, UR12, RZ ;  /* 0x0000000c05127c24 */ /* 0x002fc6000f8e02ff */
[----:B------:R3:W-:Y:S04]  /*15630*/  STL [R1+0x280], R19 ;  /* 0x0002801301007387 */ /* 0x0007e80000100800 */
[----:B------:R-:W2:Y:S04]  /*15640*/  LDL.LU R5, [R1+0x420] ;  /* 0x0004200001057983 */ /* 0x000ea80000300800 */
[----:B------:R0:W-:Y:S01]  /*15650*/  STL [R1+0x284], R18 ;  /* 0x0002841201007387 */ /* 0x0001e20000100800 */
[----:B---3--:R-:W-:-:S03]  /*15660*/  IMAD R19, R4, UR12, RZ ;  /* 0x0000000c04137c24 */ /* 0x008fc6000f8e02ff */
[----:B------:R-:W3:Y:S01]  /*15670*/  LDL.LU R4, [R1+0x41c] ;  /* 0x00041c0001047983 */ /* 0x000ee20000300800 */
[----:B0-----:R-:W-:-:S03]  /*15680*/  IMAD R18, R17, UR12, RZ ;  /* 0x0000000c11127c24 */ /* 0x001fc6000f8e02ff */
[----:B------:R-:W-:Y:S01]  /*15690*/  STL [R1+0x28c], R19 ;  /* 0x00028c1301007387 */ /* 0x000fe20000100800 */
[----:B------:R-:W-:-:S03]  /*156a0*/  IMAD R16, R16, UR12, RZ ;  /* 0x0000000c10107c24 */ /* 0x000fc6000f8e02ff */
[----:B------:R-:W-:Y:S01]  /*156b0*/  STL [R1+0x294], R18 ;  /* 0x0002941201007387 */ /* 0x000fe20000100800 */
[----:B----4-:R-:W-:-:S03]  /*156c0*/  IMAD R17, R28, UR12, RZ ;  /* 0x0000000c1c117c24 */ /* 0x010fc6000f8e02ff */
        /* <DEDUP_REMOVED lines=10> */
[----:B------:R-:W-:Y:S01]  /*15770*/  STL [R1+0x2c8], R16 ;  /* 0x0002c81001007387 */ /* 0x000fe20000100800 */
[----:B0-----:R-:W-:Y:S02]  /*15780*/  IMAD R15, R14, UR12, RZ ;  /* 0x0000000c0e0f7c24 */ /* 0x001fe4000f8e02ff */
[----:B------:R-:W-:Y:S02]  /*15790*/  IMAD R14, R12, UR12, RZ ;  /* 0x0000000c0c0e7c24 */ /* 0x000fe4000f8e02ff */
[----:B------:R-:W4:Y:S04]  /*157a0*/  LDL.LU R12, [R1+0x40c] ;  /* 0x00040c00010c7983 */ /* 0x000f280000300800 */
[----:B------:R0:W-:Y:S04]  /*157b0*/  STL [R1+0x2d0], R15 ;  /* 0x0002d00f01007387 */ /* 0x0001e80000100800 */
[----:B------:R1:W-:Y:S01]  /*157c0*/  STL [R1+0x2dc], R14 ;  /* 0x0002dc0e01007387 */ /* 0x0003e20000100800 */
[----:B0-----:R-:W-:-:S03]  /*157d0*/  IMAD R15, R11, UR12, RZ ;  /* 0x0000000c0b0f7c24 */ /* 0x001fc6000f8e02ff */
[----:B------:R-:W4:Y:S04]  /*157e0*/  LDL.LU R11, [R1+0x404] ;  /* 0x00040400010b7983 */ /* 0x000f280000300800 */
[----:B------:R-:W-:Y:S01]  /*157f0*/  STL [R1+0x2e4], R15 ;  /* 0x0002e40f01007387 */ /* 0x000fe20000100800 */
[----:B-1----:R-:W-:-:S03]  /*15800*/  IMAD R14, R10, UR12, RZ ;  /* 0x0000000c0a0e7c24 */ /* 0x002fc6000f8e02ff */
[----:B------:R-:W4:Y:S04]  /*15810*/  LDL.LU R10, [R1+0x3fc] ;  /* 0x0003fc00010a7983 */ /* 0x000f280000300800 */
[----:B------:R-:W-:Y:S04]  /*15820*/  STL [R1+0x2e8], R14 ;  /* 0x0002e80e01007387 */ /* 0x000fe80000100800 */
[----:B------:R-:W4:Y:S01]  /*15830*/  LDL.LU R22, [R1+0x3f0] ;  /* 0x0003f00001167983 */ /* 0x000f220000300800 */
[----:B------:R-:W-:-:S03]  /*15840*/  IMAD R9, R9, UR12, RZ ;  /* 0x0000000c09097c24 */ /* 0x000fc6000f8e02ff */
[----:B------:R-:W4:Y:S04]  /*15850*/  LDL.LU R20, [R1+0x3e0] ;  /* 0x0003e00001147983 */ /* 0x000f280000300800 */
[----:B------:R0:W-:Y:S04]  /*15860*/  STL [R1+0x2ec], R9 ;  /* 0x0002ec0901007387 */ /* 0x0001e80000100800 */
[----:B------:R-:W4:Y:S04]  /*15870*/  LDL.LU R19, [R1+0x3d8] ;  /* 0x0003d80001137983 */ /* 0x000f280000300800 */
[----:B0-----:R-:W4:Y:S04]  /*15880*/  LDL.LU R9, [R1+0x3c8] ;  /* 0x0003c80001097983 */ /* 0x001f280000300800 */
[----:B------:R-:W4:Y:S01]  /*15890*/  LDL.LU R18, [R1+0x3c0] ;  /* 0x0003c00001127983 */ /* 0x000f220000300800 */
[----:B------:R-:W-:-:S03]  /*158a0*/  IMAD R14, R8, UR12, RZ ;  /* 0x0000000c080e7c24 */ /* 0x000fc6000f8e02ff */
[----:B------:R-:W4:Y:S04]  /*158b0*/  LDL.LU R8, [R1+0x3b4] ;  /* 0x0003b40001087983 */ /* 0x000f280000300800 */
[----:B------:R2:W-:Y:S02]  /*158c0*/  STL [R1+0x2fc], R14 ;  /* 0x0002fc0e01007387 */ /* 0x0005e40000100800 */
[----:B--2---:R-:W-:Y:S02]  /*158d0*/  IMAD R14, R7, UR12, RZ ;  /* 0x0000000c070e7c24 */ /* 0x004fe4000f8e02ff */
[----:B------:R-:W2:Y:S04]  /*158e0*/  LDL.LU R7, [R1+0x3ac] ;  /* 0x0003ac0001077983 */ /* 0x000ea80000300800 */
[----:B------:R0:W-:Y:S01]  /*158f0*/  STL [R1+0x300], R14 ;  /* 0x0003000e01007387 */ /* 0x0001e20000100800 */
[----:B------:R-:W-:-:S03]  /*15900*/  IMAD R15, R6, UR12, RZ ;  /* 0x0000000c060f7c24 */ /* 0x000fc6000f8e02ff */
[----:B------:R-:W2:Y:S01]  /*15910*/  LDL.LU R6, [R1+0x3a4] ;  /* 0x0003a40001067983 */ /* 0x000ea20000300800 */
[----:B0-----:R-:W-:-:S03]  /*15920*/  IMAD R14, R5, UR12, RZ ;  /* 0x0000000c050e7c24 */ /* 0x001fc6000f8e02ff */
[----:B------:R-:W-:Y:S04]  /*15930*/  STL [R1+0x308], R15 ;  /* 0x0003080f01007387 */ /* 0x000fe80000100800 */
[----:B------:R-:W2:Y:S04]  /*15940*/  LDL.LU R5, [R1+0x398] ;  /* 0x0003980001057983 */ /* 0x000ea80000300800 */
[----:B------:R-:W-:Y:S01]  /*15950*/  STL [R1+0x31c], R14 ;  /* 0x00031c0e01007387 */ /* 0x000fe20000100800 */
[----:B---3--:R-:W-:-:S03]  /*15960*/  IMAD R4, R4, UR12, RZ ;  /* 0x0000000c04047c24 */ /* 0x008fc6000f8e02ff */
[----:B------:R-:W3:Y:S04]  /*15970*/  LDL.LU R17, [R1+0x390] ;  /* 0x0003900001117983 */ /* 0x000ee80000300800 */
[----:B------:R-:W3:Y:S04]  /*15980*/  LDL.LU R16, [R1+0x384] ;  /* 0x0003840001107983 */ /* 0x000ee80000300800 */
[----:B------:R0:W-:Y:S04]  /*15990*/  STL [R1+0x324], R4 ;  /* 0x0003240401007387 */ /* 0x0001e80000100800 */
[----:B0-----:R-:W3:Y:S01]  /*159a0*/  LDL.LU R4, [R1+0x37c] ;  /* 0x00037c0001047983 */ /* 0x001ee20000300800 */
[----:B----4-:R-:W-:-:S03]  /*159b0*/  IMAD R15, R28, UR12, RZ ;  /* 0x0000000c1c0f7c24 */ /* 0x010fc6000f8e02ff */
[----:B------:R-:W4:Y:S04]  /*159c0*/  LDL.LU R28, [R1+0x374] ;  /* 0x00037400011c7983 */ /* 0x000f280000300800 */
[----:B------:R0:W-:Y:S01]  /*159d0*/  STL [R1+0x330], R15 ;  /* 0x0003300f01007387 */ /* 0x0001e20000100800 */
[----:B------:R-:W-:-:S03]  /*159e0*/  IMAD R14, R2, UR12, RZ ;  /* 0x0000000c020e7c24 */ /* 0x000fc6000f8e02ff */
[----:B0-----:R-:W4:Y:S04]  /*159f0*/  LDL.LU R15, [R1+0x368] ;  /* 0x00036800010f7983 */ /* 0x001f280000300800 */
        /* <DEDUP_REMOVED lines=15> */
[----:B0-----:R-:W4:Y:S04]  /*15af0*/  LDL.LU R10, [R1+0x344] ;  /* 0x00034400010a7983 */ /* 0x001f280000300800 */
[----:B------:R0:W-:Y:S01]  /*15b00*/  STL [R1+0x36c], R22 ;  /* 0x00036c1601007387 */ /* 0x0001e20000100800 */
[----:B------:R-:W-:Y:S02]  /*15b10*/  IMAD R19, R19, UR12, RZ ;  /* 0x0000000c13137c24 */ /* 0x000fe4000f8e02ff */
[----:B0-----:R-:W-:Y:S02]  /*15b20*/  IMAD R22, R20, UR12, RZ ;  /* 0x0000000c14167c24 */ /* 0x001fe4000f8e02ff */
[----:B------:R-:W-:-:S03]  /*15b30*/  IMAD R20, R9, UR12, RZ ;  /* 0x0000000c09147c24 */ /* 0x000fc6000f8e02ff */
[----:B------:R-:W-:Y:S04]  /*15b40*/  STL [R1+0x370], R22 ;  /* 0x0003701601007387 */ /* 0x000fe80000100800 */
        /* <DEDUP_REMOVED lines=8> */
[----:B--2---:R-:W-:-:S03]  /*15bd0*/  IMAD R19, R7, UR12, RZ ;  /* 0x0000000c07137c24 */ /* 0x004fc6000f8e02ff */
[----:B------:R-:W2:Y:S04]  /*15be0*/  LDL.LU R7, [R1+0x32c] ;  /* 0x00032c0001077983 */ /* 0x000ea80000300800 */
[----:B------:R1:W-:Y:S01]  /*15bf0*/  STL [R1+0x394], R19 ;  /* 0x0003941301007387 */ /* 0x0003e20000100800 */
[----:B0-----:R-:W-:-:S03]  /*15c00*/  IMAD R18, R6, UR12, RZ ;  /* 0x0000000c06127c24 */ /* 0x001fc6000f8e02ff */
[----:B------:R-:W2:Y:S04]  /*15c10*/  LDL.LU R6, [R1+0x328] ;  /* 0x0003280001067983 */ /* 0x000ea80000300800 */
[----:B------:R3:W-:Y:S01]  /*15c20*/  STL [R1+0x39c], R18 ;  /* 0x00039c1201007387 */ /* 0x0007e20000100800 */
[----:B-1----:R-:W-:-:S03]  /*15c30*/  IMAD R19, R5, UR12, RZ ;  /* 0x0000000c05137c24 */ /* 0x002fc6000f8e02ff */
[----:B------:R-:W2:Y:S01]  /*15c40*/  LDL.LU R5, [R1+0x320] ;  /* 0x0003200001057983 */ /* 0x000ea20000300800 */
[----:B---3--:R-:W-:-:S03]  /*15c50*/  IMAD R18, R17, UR12, RZ ;  /* 0x0000000c11127c24 */ /* 0x008fc6000f8e02ff */
[----:B------:R-:W-:Y:S01]  /*15c60*/  STL [R1+0x398], R19 ;  /* 0x0003981301007387 */ /* 0x000fe20000100800 */
[----:B------:R-:W-:-:S03]  /*15c70*/  IMAD R16, R16, UR12, RZ ;  /* 0x0000000c10107c24 */ /* 0x000fc6000f8e02ff */
[----:B------:R-:W-:Y:S01]  /*15c80*/  STL [R1+0x390], R18 ;  /* 0x0003901201007387 */ /* 0x000fe20000100800 */
[----:B------:R-:W-:-:S03]  /*15c90*/  IMAD R17, R4, UR12, RZ ;  /* 0x0000000c04117c24 */ /* 0x000fc6000f8e02ff */
[----:B------:R-:W3:Y:S04]  /*15ca0*/  LDL.LU R4, [R1+0x318] ;  /* 0x0003180001047983 */ /* 0x000ee80000300800 */
[----:B------:R4:W-:Y:S04]  /*15cb0*/  STL [R1+0x384], R16 ;  /* 0x0003841001007387 */ /* 0x0009e80000100800 */
[----:B------:R-:W-:Y:S01]  /*15cc0*/  STL [R1+0x37c], R17 ;  /* 0x00037c1101007387 */ /* 0x000fe20000100800 */
        /* <DEDUP_REMOVED lines=19> */
[----:B------:R-:W4:Y:S04]  /*15e00*/  LDL.LU R22, [R1+0x2f4] ;  /* 0x0002f40001167983 */ /* 0x000f280000300800 */
[----:B------:R-:W4:Y:S01]  /*15e10*/  LDL.LU R20, [R1+0x2f0] ;  /* 0x0002f00001147983 */ /* 0x000f220000300800 */
[----:B------:R-:W-:-:S05]  /*15e20*/  IMAD R10, R10, UR12, RZ ;  /* 0x0000000c0a0a7c24 */ /* 0x000fca000f8e02ff */
[----:B------:R0:W-:Y:S04]  /*15e30*/  STL [R1+0x344], R10 ;  /* 0x0003440a01007387 */ /* 0x0001e80000100800 */
[----:B------:R-:W4:Y:S04]  /*15e40*/  LDL.LU R19, [R1+0x2e0] ;  /* 0x0002e00001137983 */ /* 0x000f280000300800 */
[----:B0-----:R-:W4:Y:S04]  /*15e50*/  LDL.LU R10, [R1+0x2d8] ;  /* 0x0002d800010a7983 */ /* 0x001f280000300800 */
[----:B------:R-:W4:Y:S01]  /*15e60*/  LDL.LU R18, [R1+0x2d4] ;  /* 0x0002d40001127983 */ /* 0x000f220000300800 */
[----:B------:R-:W-:-:S03]  /*15e70*/  IMAD R14, R9, UR12, RZ ;  /* 0x0000000c090e7c24 */ /* 0x000fc6000f8e02ff */
[----:B------:R-:W4:Y:S04]  /*15e80*/  LDL.LU R9, [R1+0x2cc] ;  /* 0x0002cc0001097983 */ /* 0x000f280000300800 */
[----:B------:R0:W-:Y:S02]  /*15e90*/  STL [R1+0x340], R14 ;  /* 0x0003400e01007387 */ /* 0x0001e40000100800 */
[----:B0-----:R-:W-:Y:S02]  /*15ea0*/  IMAD R14, R8, UR12, RZ ;  /* 0x0000000c080e7c24 */ /* 0x001fe4000f8e02ff */
[----:B------:R-:W4:Y:S04]  /*15eb0*/  LDL.LU R8, [R1+0x2c4] ;  /* 0x0002c40001087983 */ /* 0x000f280000300800 */
[----:B------:R0:W-:Y:S01]  /*15ec0*/  STL [R1+0x338], R14 ;  /* 0x0003380e01007387 */ /* 0x0001e20000100800 */
[----:B--2---:R-:W-:-:S03]  /*15ed0*/  IMAD R15, R7, UR12, RZ ;  /* 0x0000000c070f7c24 */ /* 0x004fc6000f8e02ff */
[----:B------:R-:W2:Y:S04]  /*15ee0*/  LDL.LU R7, [R1+0x2bc] ;  /* 0x0002bc0001077983 */ /* 0x000ea80000300800 */
[----:B------:R-:W-:Y:S01]  /*15ef0*/  STL [R1+0x32c], R15 ;  /* 0x00032c0f01007387 */ /* 0x000fe20000100800 */
[----:B0-----:R-:W-:-:S03]  /*15f00*/  IMAD R14, R6, UR12, RZ ;  /* 0x0000000c060e7c24 */ /* 0x001fc6000f8e02ff */
[----:B------:R-:W2:Y:S04]  /*15f10*/  LDL.LU R6, [R1+0x2b8] ;  /* 0x0002b80001067983 */ /* 0x000ea80000300800 */
[----:B------:R-:W-:Y:S04]  /*15f20*/  STL [R1+0x328], R14 ;  /* 0x0003280e01007387 */ /* 0x000fe80000100800 */
[----:B------:R-:W2:Y:S01]  /*15f30*/  LDL.LU R17, [R1+0x2b4] ;  /* 0x0002b40001117983 */ /* 0x000ea20000300800 */
[----:B------:R-:W-:-:S03]  /*15f40*/  IMAD R5, R5, UR12, RZ ;  /* 0x0000000c05057c24 */ /* 0x000fc6000f8e02ff */
[----:B------:R-:W2:Y:S04]  /*15f50*/  LDL.LU R16, [R1+0x2b0] ;  /* 0x0002b00001107983 */ /* 0x000ea80000300800 */
[----:B------:R0:W-:Y:S04]  /*15f60*/  STL [R1+0x320], R5 ;  /* 0x0003200501007387 */ /* 0x0001e80000100800 */
[----:B0-----:R-:W2:Y:S01]  /*15f70*/  LDL.LU R5, [R1+0x2a8] ;  /* 0x0002a80001057983 */ /* 0x001ea20000300800 */
[----:B---3--:R-:W-:-:S03]  /*15f80*/  IMAD R15, R4, UR12, RZ ;  /* 0x0000000c040f7c24 */ /* 0x008fc6000f8e02ff */
[----:B------:R-:W3:Y:S04]  /*15f90*/  LDL.LU R4, [R1+0x29c] ;  /* 0x00029c0001047983 */ /* 0x000ee80000300800 */
[----:B------:R0:W-:Y:S01]  /*15fa0*/  STL [R1+0x318], R15 ;  /* 0x0003180f01007387 */ /* 0x0001e20000100800 */
[----:B----4-:R-:W-:-:S03]  /*15fb0*/  IMAD R14, R28, UR12, RZ ;  /* 0x0000000c1c0e7c24 */ /* 0x010fc6000f8e02ff */
        /* <DEDUP_REMOVED lines=32> */
[----:B------:R0:W-:Y:S01]  /*161c0*/  STL [R1+0x2c4], R19 ;  /* 0x0002c41301007387 */ /* 0x0001e20000100800 */
[----:B--2---:R-:W-:-:S03]  /*161d0*/  IMAD R18, R7, UR12, RZ ;  /* 0x0000000c07127c24 */ /* 0x004fc6000f8e02ff */
[----:B------:R-:W2:Y:S04]  /*161e0*/  LDL.LU R7, [R1+0x254] ;  /* 0x0002540001077983 */ /* 0x000ea80000300800 */
[----:B------:R1:W-:Y:S01]  /*161f0*/  STL [R1+0x2bc], R18 ;  /* 0x0002bc1201007387 */ /* 0x0003e20000100800 */
[----:B0-----:R-:W-:-:S03]  /*16200*/  IMAD R19, R6, UR12, RZ ;  /* 0x0000000c06137c24 */ /* 0x001fc6000f8e02ff */
[----:B------:R-:W2:Y:S01]  /*16210*/  LDL.LU R6, [R1+0x248] ;  /* 0x0002480001067983 */ /* 0x000ea20000300800 */
[----:B-1----:R-:W-:-:S03]  /*16220*/  IMAD R18, R17, UR12, RZ ;  /* 0x0000000c11127c24 */ /* 0x002fc6000f8e02ff */
[----:B------:R-:W-:Y:S01]  /*16230*/  STL [R1+0x2b8], R19 ;  /* 0x0002b81301007387 */ /* 0x000fe20000100800 */
[----:B------:R-:W-:-:S03]  /*16240*/  IMAD R16, R16, UR12, RZ ;  /* 0x0000000c10107c24 */ /* 0x000fc6000f8e02ff */
[----:B------:R-:W-:Y:S01]  /*16250*/  STL [R1+0x2b4], R18 ;  /* 0x0002b41201007387 */ /* 0x000fe20000100800 */
[----:B------:R-:W-:-:S03]  /*16260*/  IMAD R17, R5, UR12, RZ ;  /* 0x0000000c05117c24 */ /* 0x000fc6000f8e02ff */
[----:B------:R-:W2:Y:S04]  /*16270*/  LDL.LU R5, [R1+0x244] ;  /* 0x0002440001057983 */ /* 0x000ea80000300800 */
[----:B------:R3:W-:Y:S04]  /*16280*/  STL [R1+0x2b0], R16 ;  /* 0x0002b01001007387 */ /* 0x0007e80000100800 */
[----:B------:R-:W-:Y:S01]  /*16290*/  STL [R1+0x2a8], R17 ;  /* 0x0002a81101007387 */ /* 0x000fe20000100800 */
[----:B---3--:R-:W-:-:S03]  /*162a0*/  IMAD R16, R4, UR12, RZ ;  /* 0x0000000c04107c24 */ /* 0x008fc6000f8e02ff */
[----:B------:R-:W3:Y:S04]  /*162b0*/  LDL.LU R4, [R1+0x240] ;  /* 0x0002400001047983 */ /* 0x000ee80000300800 */
[----:B------:R0:W-:Y:S01]  /*162c0*/  STL [R1+0x29c], R16 ;  /* 0x00029c1001007387 */ /* 0x0001e20000100800 */
[----:B----4-:R-:W-:Y:S02]  /*162d0*/  IMAD R15, R15, UR12, RZ ;  /* 0x0000000c0f0f7c24 */ /* 0x010fe4000f8e02ff */
        /* <DEDUP_REMOVED lines=28> */
[----:B------:R-:W-:-:S03]  /*164a0*/  IMAD R15, R8, UR12, RZ ;  /* 0x0000000c080f7c24 */ /* 0x000fc6000f8e02ff */
[----:B------:R-:W4:Y:S04]  /*164b0*/  LDL.LU R8, [R1+0x200] ;  /* 0x0002000001087983 */ /* 0x000f280000300800 */
[----:B------:R-:W-:Y:S01]  /*164c0*/  STL [R1+0x25c], R15 ;  /* 0x00025c0f01007387 */ /* 0x000fe20000100800 */
[----:B--2---:R-:W-:-:S03]  /*164d0*/  IMAD R14, R7, UR12, RZ ;  /* 0x0000000c070e7c24 */ /* 0x004fc6000f8e02ff */
[----:B------:R-:W2:Y:S04]  /*164e0*/  LDL.LU R7, [R1+0x1f8] ;  /* 0x0001f80001077983 */ /* 0x000ea80000300800 */
[----:B------:R-:W-:Y:S04]  /*164f0*/  STL [R1+0x254], R14 ;  /* 0x0002540e01007387 */ /* 0x000fe80000100800 */
[----:B------:R-:W2:Y:S04]  /*16500*/  LDL.LU R17, [R1+0x1f4] ;  /* 0x0001f40001117983 */ /* 0x000ea80000300800 */
[----:B------:R-:W2:Y:S01]  /*16510*/  LDL.LU R16, [R1+0x1f0] ;  /* 0x0001f00001107983 */ /* 0x000ea20000300800 */
[----:B------:R-:W-:-:S05]  /*16520*/  IMAD R6, R6, UR12, RZ ;  /* 0x0000000c06067c24 */ /* 0x000fca000f8e02ff */
[----:B------:R0:W-:Y:S04]  /*16530*/  STL [R1+0x248], R6 ;  /* 0x0002480601007387 */ /* 0x0001e80000100800 */
[----:B0-----:R-:W2:Y:S01]  /*16540*/  LDL.LU R6, [R1+0x1ec] ;  /* 0x0001ec0001067983 */ /* 0x001ea20000300800 */
[----:B------:R-:W-:-:S03]  /*16550*/  IMAD R15, R5, UR12, RZ ;  /* 0x0000000c050f7c24 */ /* 0x000fc6000f8e02ff */
[----:B------:R-:W2:Y:S04]  /*16560*/  LDL.LU R5, [R1+0x1e8] ;  /* 0x0001e80001057983 */ /* 0x000ea80000300800 */
[----:B------:R0:W-:Y:S01]  /*16570*/  STL [R1+0x244], R15 ;  /* 0x0002440f01007387 */ /* 0x0001e20000100800 */
[----:B---3--:R-:W-:-:S03]  /*16580*/  IMAD R14, R4, UR12, RZ ;  /* 0x0000000c040e7c24 */ /* 0x008fc6000f8e02ff */
[----:B0-----:R-:W3:Y:S04]  /*16590*/  LDL.LU R15, [R1+0x1e4] ;  /* 0x0001e400010f7983 */ /* 0x001ee80000300800 */
[----:B------:R-:W3:Y:S04]  /*165a0*/  LDL.LU R4, [R1+0x1e0] ;  /* 0x0001e00001047983 */ /* 0x000ee80000300800 */
[----:B------:R0:W-:Y:S01]  /*165b0*/  STL [R1+0x240], R14 ;  /* 0x0002400e01007387 */ /* 0x0001e20000100800 */
[----:B----4-:R-:W-:-:S03]  /*165c0*/  IMAD R28, R28, UR12, RZ ;  /* 0x0000000c1c1c7c24 */ /* 0x010fc6000f8e02ff */
        /* <DEDUP_REMOVED lines=13> */
[----:B------:R0:W-:Y:S02]  /*166a0*/  STL [R1+0x224], R22 ;  /* 0x0002241601007387 */ /* 0x0001e40000100800 */
[----:B0-----:R-:W-:Y:S02]  /*166b0*/  IMAD R22, R20, UR12, RZ ;  /* 0x0000000c14167c24 */ /* 0x001fe4000f8e02ff */
[----:B------:R-:W-:-:S03]  /*166c0*/  IMAD R19, R19, UR12, RZ ;  /* 0x0000000c13137c24 */ /* 0x000fc6000f8e02ff */
[----:B------:R-:W-:Y:S01]  /*166d0*/  STL [R1+0x220], R22 ;  /* 0x0002201601007387 */ /* 0x000fe20000100800 */
[----:B------:R-:W-:-:S03]  /*166e0*/  IMAD R20, R11, UR12, RZ ;  /* 0x0000000c0b147c24 */ /* 0x000fc6000f8e02ff */
[----:B------:R-:W4:Y:S04]  /*166f0*/  LDL.LU R11, [R1+0x1c0] ;  /* 0x0001c000010b7983 */ /* 0x000f280000300800 */
[----:B------:R0:W-:Y:S04]  /*16700*/  STL [R1+0x218], R19 ;  /* 0x0002181301007387 */ /* 0x0001e80000100800 */
[----:B------:R-:W-:Y:S01]  /*16710*/  STL [R1+0x214], R20 ;  /* 0x0002141401007387 */ /* 0x000fe20000100800 */
[----:B0-----:R-:W-:Y:S02]  /*16720*/  IMAD R19, R18, UR12, RZ ;  /* 0x0000000c12137c24 */ /* 0x001fe4000f8e02ff */
[----:B------:R-:W-:-:S02]  /*16730*/  IMAD R18, R10, UR12, RZ ;  /* 0x0000000c0a127c24 */ /* 0x000fc4000f8e02ff */
[----:B------:R-:W4:Y:S04]  /*16740*/  LDL.LU R10, [R1+0x1b8] ;  /* 0x0001b800010a7983 */ /* 0x000f280000300800 */
[----:B------:R0:W-:Y:S04]  /*16750*/  STL [R1+0x20c], R19 ;  /* 0x00020c1301007387 */ /* 0x0001e80000100800 */
[----:B------:R1:W-:Y:S01]  /*16760*/  STL [R1+0x208], R18 ;  /* 0x0002081201007387 */ /* 0x0003e20000100800 */
[----:B0-----:R-:W-:-:S03]  /*16770*/  IMAD R19, R9, UR12, RZ ;  /* 0x0000000c09137c24 */ /* 0x001fc6000f8e02ff */
[----:B------:R-:W4:Y:S04]  /*16780*/  LDL.LU R9, [R1+0x1b0] ;  /* 0x0001b00001097983 */ /* 0x000f280000300800 */
[----:B------:R2:W-:Y:S01]  /*16790*/  STL [R1+0x204], R19 ;  /* 0x0002041301007387 */ /* 0x0005e20000100800 */
[----:B-1----:R-:W-:-:S03]  /*167a0*/  IMAD R18, R8, UR12, RZ ;  /* 0x0000000c08127c24 */ /* 0x002fc6000f8e02ff */
[----:B------:R-:W4:Y:S04]  /*167b0*/  LDL.LU R8, [R1+0x1ac] ;  /* 0x0001ac0001087983 */ /* 0x000f280000300800 */
[----:B------:R0:W-:Y:S01]  /*167c0*/  STL [R1+0x200], R18 ;  /* 0x0002001201007387 */ /* 0x0001e20000100800 */
[----:B--2---:R-:W-:-:S03]  /*167d0*/  IMAD R19, R7, UR12, RZ ;  /* 0x0000000c07137c24 */ /* 0x004fc6000f8e02ff */
[----:B------:R-:W2:Y:S01]  /*167e0*/  LDL.LU R7, [R1+0x1a8] ;  /* 0x0001a80001077983 */ /* 0x000ea20000300800 */
[----:B0-----:R-:W-:-:S03]  /*167f0*/  IMAD R18, R17, UR12, RZ ;  /* 0x0000000c11127c24 */ /* 0x001fc6000f8e02ff */
[----:B------:R-:W-:Y:S01]  /*16800*/  STL [R1+0x1f8], R19 ;  /* 0x0001f81301007387 */ /* 0x000fe20000100800 */
[----:B------:R-:W-:-:S03]  /*16810*/  IMAD R16, R16, UR12, RZ ;  /* 0x0000000c10107c24 */ /* 0x000fc6000f8e02ff */
[----:B------:R-:W-:Y:S01]  /*16820*/  STL [R1+0x1f4], R18 ;  /* 0x0001f41201007387 */ /* 0x000fe20000100800 */
[----:B------:R-:W-:-:S03]  /*16830*/  IMAD R17, R6, UR12, RZ ;  /* 0x0000000c06117c24 */ /* 0x000fc6000f8e02ff */
[----:B------:R-:W2:Y:S04]  /*16840*/  LDL.LU R6, [R1+0x1a4] ;  /* 0x0001a40001067983 */ /* 0x000ea80000300800 */
[----:B------:R0:W-:Y:S04]  /*16850*/  STL [R1+0x1f0], R16 ;  /* 0x0001f01001007387 */ /* 0x0001e80000100800 */
[----:B------:R-:W-:Y:S01]  /*16860*/  STL [R1+0x1ec], R17 ;  /* 0x0001ec1101007387 */ /* 0x000fe20000100800 */
[----:B0-----:R-:W-:-:S03]  /*16870*/  IMAD R16, R5, UR12, RZ ;  /* 0x0000000c05107c24 */ /* 0x001fc6000f8e02ff */
[----:B------:R-:W2:Y:S04]  /*16880*/  LDL.LU R5, [R1+0x1a0] ;  /* 0x0001a00001057983 */ /* 0x000ea80000300800 */
[----:B------:R0:W-:Y:S01]  /*16890*/  STL [R1+0x1e8], R16 ;  /* 0x0001e81001007387 */ /* 0x0001e20000100800 */
[----:B---3--:R-:W-:Y:S02]  /*168a0*/  IMAD R15, R15, UR12, RZ ;  /* 0x0000000c0f0f7c24 */ /* 0x008fe4000f8e02ff */
[----:B0-----:R-:W-:Y:S02]  /*168b0*/  IMAD R16, R4, UR12, RZ ;  /* 0x0000000c04107c24 */ /* 0x001fe4000f8e02ff */
[----:B------:R-:W3:Y:S04]  /*168c0*/  LDL.LU R4, [R1+0x19c] ;  /* 0x00019c0001047983 */ /* 0x000ee80000300800 */
[----:B------:R4:W-:Y:S04]  /*168d0*/  STL [R1+0x1e4], R15 ;  /* 0x0001e40f01007387 */ /* 0x0009e80000100800 */
[----:B------:R-:W-:Y:S01]  /*168e0*/  STL [R1+0x1e0], R16 ;  /* 0x0001e01001007387 */ /* 0x000fe20000100800 */
[----:B----4-:R-:W-:-:S02]  /*168f0*/  IMAD R15, R14, UR12, RZ ;  /* 0x0000000c0e0f7c24 */ /* 0x010fc4000f8e02ff */
[----:B------:R-:W-:Y:S02]  /*16900*/  IMAD R14, R28, UR12, RZ ;  /* 0x0000000c1c0e7c24 */ /* 0x000fe4000f8e02ff */
        /* <DEDUP_REMOVED lines=8> */
[----:B------:R1:W-:Y:S04]  /*16990*/  STL [R1+0x1c8], R14 ;  /* 0x0001c80e01007387 */ /* 0x0003e80000100800 */
[----:B------:R-:W4:Y:S04]  /*169a0*/  LDL.LU R22, [R1+0x188] ;  /* 0x0001880001167983 */ /* 0x000f280000300800 */
[----:B------:R-:W4:Y:S01]  /*169b0*/  LDL.LU R20, [R1+0x184] ;  /* 0x0001840001147983 */ /* 0x000f220000300800 */
[----:B------:R-:W-:-:S05]  /*169c0*/  IMAD R12, R12, UR12, RZ ;  /* 0x0000000c0c0c7c24 */ /* 0x000fca000f8e02ff */
[----:B------:R1:W-:Y:S04]  /*169d0*/  STL [R1+0x1c4], R12 ;  /* 0x0001c40c01007387 */ /* 0x0003e80000100800 */
[----:B------:R-:W4:Y:S04]  /*169e0*/  LDL.LU R19, [R1+0x17c] ;  /* 0x00017c0001137983 */ /* 0x000f280000300800 */
[----:B0-----:R-:W4:Y:S04]  /*169f0*/  LDL.LU R15, [R1+0x178] ;  /* 0x00017800010f7983 */ /* 0x001f280000300800 */
[----:B------:R-:W4:Y:S04]  /*16a00*/  LDL.LU R18, [R1+0x170] ;  /* 0x0001700001127983 */ /* 0x000f280000300800 */
[----:B-1----:R-:W4:Y:S01]  /*16a10*/  LDL.LU R14, [R1+0x16c] ;  /* 0x00016c00010e7983 */ /* 0x002f220000300800 */
[----:B------:R-:W-:-:S05]  /*16a20*/  IMAD R11, R11, UR12, RZ ;  /* 0x0000000c0b0b7c24 */ /* 0x000fca000f8e02ff */
[----:B------:R0:W-:Y:S04]  /*16a30*/  STL [R1+0x1c0], R11 ;  /* 0x0001c00b01007387 */ /* 0x0001e80000100800 */
[----:B------:R-:W4:Y:S01]  /*16a40*/  LDL.LU R12, [R1+0x164] ;  /* 0x00016400010c7983 */ /* 0x000f220000300800 */
[----:B------:R-:W-:-:S05]  /*16a50*/  IMAD R10, R10, UR12, RZ ;  /* 0x0000000c0a0a7c24 */ /* 0x000fca000f8e02ff */
[----:B------:R1:W-:Y:S04]  /*16a60*/  STL [R1+0x1b8], R10 ;  /* 0x0001b80a01007387 */ /* 0x0003e80000100800 */
[----:B0-----:R-:W4:Y:S01]  /*16a70*/  LDL.LU R11, [R1+0x160] ;  /* 0x00016000010b7983 */ /* 0x001f220000300800 */
[----:B------:R-:W-:-:S05]  /*16a80*/  IMAD R9, R9, UR12, RZ ;  /* 0x0000000c09097c24 */ /* 0x000fca000f8e02ff */
[----:B------:R0:W-:Y:S01]  /*16a90*/  STL [R1+0x1b0], R9 ;  /* 0x0001b00901007387 */ /* 0x0001e20000100800 */
[----:B------:R-:W-:-:S03]  /*16aa0*/  IMAD R8, R8, UR12, RZ ;  /* 0x0000000c08087c24 */ /* 0x000fc6000f8e02ff */
[----:B-1----:R-:W4:Y:S04]  /*16ab0*/  LDL.LU R10, [R1+0x15c] ;  /* 0x00015c00010a7983 */ /* 0x002f280000300800 */
[----:B------:R1:W-:Y:S04]  /*16ac0*/  STL [R1+0x1ac], R8 ;  /* 0x0001ac0801007387 */ /* 0x0003e80000100800 */
[----:B------:R-:W4:Y:S04]  /*16ad0*/  LDL.LU R17, [R1+0x158] ;  /* 0x0001580001117983 */ /* 0x000f280000300800 */
[----:B------:R-:W4:Y:S01]  /*16ae0*/  LDL.LU R16, [R1+0x150] ;  /* 0x0001500001107983 */ /* 0x000f220000300800 */
[----:B--2---:R-:W-:-:S05]  /*16af0*/  IMAD R7, R7, UR12, RZ ;  /* 0x0000000c07077c24 */ /* 0x004fca000f8e02ff */
[----:B------:R2:W-:Y:S04]  /*16b00*/  STL [R1+0x1a8], R7 ;  /* 0x0001a80701007387 */ /* 0x0005e80000100800 */
[----:B0-----:R-:W4:Y:S04]  /*16b10*/  LDL.LU R9, [R1+0x148] ;  /* 0x0001480001097983 */ /* 0x001f280000300800 */
[----:B-1----:R-:W4:Y:S01]  /*16b20*/  LDL.LU R8, [R1+0x144] ;  /* 0x0001440001087983 */ /* 0x002f220000300800 */
[----:B------:R-:W-:-:S05]  /*16b30*/  IMAD R6, R6, UR12, RZ ;  /* 0x0000000c06067c24 */ /* 0x000fca000f8e02ff */
[----:B------:R0:W-:Y:S04]  /*16b40*/  STL [R1+0x1a4], R6 ;  /* 0x0001a40601007387 */ /* 0x0001e80000100800 */
[----:B--2---:R-:W2:Y:S04]  /*16b50*/  LDL.LU R7, [R1+0x140] ;  /* 0x0001400001077983 */ /* 0x004ea80000300800 */
[----:B0-----:R-:W2:Y:S01]  /*16b60*/  LDL.LU R6, [R1+0x13c] ;  /* 0x00013c0001067983 */ /* 0x001ea20000300800 */
[----:B------:R-:W-:-:S05]  /*16b70*/  IMAD R5, R5, UR12, RZ ;  /* 0x0000000c05057c24 */ /* 0x000fca000f8e02ff */
[----:B------:R0:W-:Y:S04]  /*16b80*/  STL [R1+0x1a0], R5 ;  /* 0x0001a00501007387 */ /* 0x0001e80000100800 */
[----:B0-----:R-:W2:Y:S01]  /*16b90*/  LDL.LU R5, [R1+0x138] ;  /* 0x0001380001057983 */ /* 0x001ea20000300800 */
[----:B---3--:R-:W-:-:S05]  /*16ba0*/  IMAD R4, R4, UR12, RZ ;  /* 0x0000000c04047c24 */ /* 0x008fca000f8e02ff */
[----:B------:R0:W-:Y:S04]  /*16bb0*/  STL [R1+0x19c], R4 ;  /* 0x00019c0401007387 */ /* 0x0001e80000100800 */
[----:B0-----:R-:W3:Y:S01]  /*16bc0*/  LDL.LU R4, [R1+0x134] ;  /* 0x0001340001047983 */ /* 0x001ee20000300800 */
[----:B----4-:R-:W-:-:S05]  /*16bd0*/  IMAD R28, R28, UR12, RZ ;  /* 0x0000000c1c1c7c24 */ /* 0x010fca000f8e02ff */
        /* <DEDUP_REMOVED lines=28> */
[----:B0-----:R-:W-:-:S03]  /*16da0*/  IMAD R19, R10, UR12, RZ ;  /* 0x0000000c0a137c24 */ /* 0x001fc6000f8e02ff */
[----:B------:R-:W4:Y:S01]  /*16db0*/  LDL.LU R10, [R1+0x108] ;  /* 0x00010800010a7983 */ /* 0x000f220000300800 */
[----:B-1----:R-:W-:Y:S02]  /*16dc0*/  IMAD R18, R17, UR12, RZ ;  /* 0x0000000c11127c24 */ /* 0x002fe4000f8e02ff */
[----:B------:R-:W-:Y:S01]  /*16dd0*/  IMAD R17, R16, UR12, RZ ;  /* 0x0000000c10117c24 */ /* 0x000fe2000f8e02ff */
[----:B------:R-:W-:Y:S04]  /*16de0*/  STL [R1+0x15c], R19 ;  /* 0x00015c1301007387 */ /* 0x000fe80000100800 */
[----:B------:R-:W-:Y:S01]  /*16df0*/  STL [R1+0x158], R18 ;  /* 0x0001581201007387 */ /* 0x000fe20000100800 */
[----:B------:R-:W-:-:S03]  /*16e00*/  IMAD R16, R9, UR12, RZ ;  /* 0x0000000c09107c24 */ /* 0x000fc6000f8e02ff */
[----:B------:R-:W4:Y:S04]  /*16e10*/  LDL.LU R9, [R1+0x100] ;  /* 0x0001000001097983 */ /* 0x000f280000300800 */
[----:B------:R0:W-:Y:S04]  /*16e20*/  STL [R1+0x150], R17 ;  /* 0x0001501101007387 */ /* 0x0001e80000100800 */
[----:B------:R2:W-:Y:S01]  /*16e30*/  STL [R1+0x148], R16 ;  /* 0x0001481001007387 */ /* 0x0005e20000100800 */
[----:B0-----:R-:W-:-:S03]  /*16e40*/  IMAD R17, R8, UR12, RZ ;  /* 0x0000000c08117c24 */ /* 0x001fc6000f8e02ff */
[----:B------:R-:W4:Y:S04]  /*16e50*/  LDL.LU R8, [R1+0xfc] ;  /* 0x0000fc0001087983 */ /* 0x000f280000300800 */
[----:B------:R-:W-:Y:S01]  /*16e60*/  STL [R1+0x144], R17 ;  /* 0x0001441101007387 */ /* 0x000fe20000100800 */
[----:B--2---:R-:W-:-:S03]  /*16e70*/  IMAD R16, R7, UR12, RZ ;  /* 0x0000000c07107c24 */ /* 0x004fc6000f8e02ff */
[----:B------:R-:W2:Y:S01]  /*16e80*/  LDL.LU R7, [R1+0xf8] ;  /* 0x0000f80001077983 */ /* 0x000ea20000300800 */
[----:B------:R-:W-:-:S03]  /*16e90*/  IMAD R6, R6, UR12, RZ ;  /* 0x0000000c06067c24 */ /* 0x000fc6000f8e02ff */
[----:B------:R-:W-:Y:S04]  /*16ea0*/  STL [R1+0x140], R16 ;  /* 0x0001401001007387 */ /* 0x000fe80000100800 */
[----:B------:R0:W-:Y:S04]  /*16eb0*/  STL [R1+0x13c], R6 ;  /* 0x00013c0601007387 */ /* 0x0001e80000100800 */
[----:B0-----:R-:W2:Y:S01]  /*16ec0*/  LDL.LU R6, [R1+0xf4] ;  /* 0x0000f40001067983 */ /* 0x001ea20000300800 */
[----:B------:R-:W-:-:S05]  /*16ed0*/  IMAD R16, R5, UR12, RZ ;  /* 0x0000000c05107c24 */ /* 0x000fca000f8e02ff */
[----:B------:R-:W-:Y:S01]  /*16ee0*/  STL [R1+0x138], R16 ;  /* 0x0001381001007387 */ /* 0x000fe20000100800 */
        /* <DEDUP_REMOVED lines=8> */
[----:B------:R-:W4:Y:S04]  /*16f70*/  LDL.LU R28, [R1+0xe8] ;  /* 0x0000e800011c7983 */ /* 0x000f280000300800 */
[----:B0-----:R-:W4:Y:S01]  /*16f80*/  LDL.LU R2, [R1+0xe4] ;  /* 0x0000e40001027983 */ /* 0x001f220000300800 */
[----:B------:R-:W-:-:S05]  /*16f90*/  IMAD R0, R0, UR12, RZ ;  /* 0x0000000c00007c24 */ /* 0x000fca000f8e02ff */
[----:B------:R0:W-:Y:S04]  /*16fa0*/  STL [R1+0x124], R0 ;  /* 0x0001240001007387 */ /* 0x0001e80000100800 */
[----:B0-----:R-:W4:Y:S04]  /*16fb0*/  LDL.LU R0, [R1+0xe0] ;  /* 0x0000e00001007983 */ /* 0x001f280000300800 */
[----:B------:R-:W4:Y:S04]  /*16fc0*/  LDL.LU R18, [R1+0xd8] ;  /* 0x0000d80001127983 */ /* 0x000f280000300800 */
[----:B------:R-:W4:Y:S01]  /*16fd0*/  LDL.LU R22, [R1+0xd0] ;  /* 0x0000d00001167983 */ /* 0x000f220000300800 */
[----:B------:R-:W-:-:S03]  /*16fe0*/  IMAD R15, R15, UR12, RZ ;  /* 0x0000000c0f0f7c24 */ /* 0x000fc6000f8e02ff */
[----:B------:R-:W4:Y:S04]  /*16ff0*/  LDL.LU R17, [R1+0xcc] ;  /* 0x0000cc0001117983 */ /* 0x000f280000300800 */
[----:B------:R0:W-:Y:S04]  /*17000*/  STL [R1+0x120], R15 ;  /* 0x0001200f01007387 */ /* 0x0001e80000100800 */
[----:B------:R-:W4:Y:S01]  /*17010*/  LDL.LU R16, [R1+0xc8] ;  /* 0x0000c80001107983 */ /* 0x000f220000300800 */
[----:B------:R-:W-:-:S05]  /*17020*/  IMAD R14, R14, UR12, RZ ;  /* 0x0000000c0e0e7c24 */ /* 0x000fca000f8e02ff */
[----:B------:R1:W-:Y:S04]  /*17030*/  STL [R1+0x118], R14 ;  /* 0x0001180e01007387 */ /* 0x0003e80000100800 */
[----:B0-----:R-:W4:Y:S01]  /*17040*/  LDL.LU R15, [R1+0xc0] ;  /* 0x0000c000010f7983 */ /* 0x001f220000300800 */
[----:B------:R-:W-:-:S05]  /*17050*/  IMAD R12, R12, UR12, RZ ;  /* 0x0000000c0c0c7c24 */ /* 0x000fca000f8e02ff */
[----:B------:R-:W-:Y:S01]  /*17060*/  STL [R1+0x114], R12 ;  /* 0x0001140c01007387 */ /* 0x000fe20000100800 */
[----:B------:R-:W-:-:S03]  /*17070*/  IMAD R11, R11, UR12, RZ ;  /* 0x0000000c0b0b7c24 */ /* 0x000fc6000f8e02ff */
[----:B-1----:R-:W4:Y:S04]  /*17080*/  LDL.LU R14, [R1+0xb8] ;  /* 0x0000b800010e7983 */ /* 0x002f280000300800 */
[----:B------:R0:W-:Y:S01]  /*17090*/  STL [R1+0x10c], R11 ;  /* 0x00010c0b01007387 */ /* 0x0001e20000100800 */
[----:B------:R-:W-:-:S03]  /*170a0*/  IMAD R10, R10, UR12, RZ ;  /* 0x0000000c0a0a7c24 */ /* 0x000fc6000f8e02ff */
[----:B------:R-:W4:Y:S04]  /*170b0*/  LDL.LU R20, [R1+0xb0] ;  /* 0x0000b00001147983 */ /* 0x000f280000300800 */
[----:B------:R-:W4:Y:S04]  /*170c0*/  LDL.LU R19, [R1+0xa8] ;  /* 0x0000a80001137983 */ /* 0x000f280000300800 */
[----:B------:R1:W-:Y:S04]  /*170d0*/  STL [R1+0x108], R10 ;  /* 0x0001080a01007387 */ /* 0x0003e80000100800 */
[----:B0-----:R-:W4:Y:S04]  /*170e0*/  LDL.LU R11, [R1+0xa0] ;  /* 0x0000a000010b7983 */ /* 0x001f280000300800 */
[----:B-1----:R-:W4:Y:S01]  /*170f0*/  LDL.LU R10, [R1+0x98] ;  /* 0x00009800010a7983 */ /* 0x002f220000300800 */
[----:B------:R-:W-:-:S05]  /*17100*/  IMAD R9, R9, UR12, RZ ;  /* 0x0000000c09097c24 */ /* 0x000fca000f8e02ff */
[----:B------:R0:W-:Y:S04]  /*17110*/  STL [R1+0x100], R9 ;  /* 0x0001000901007387 */ /* 0x0001e80000100800 */
[----:B------:R-:W4:Y:S04]  /*17120*/  LDL.LU R12, [R1+0x90] ;  /* 0x00009000010c7983 */ /* 0x000f280000300800 */
[----:B0-----:R-:W4:Y:S01]  /*17130*/  LDL.LU R9, [R1+0x8c] ;  /* 0x00008c0001097983 */ /* 0x001f220000300800 */
[----:B------:R-:W-:-:S05]  /*17140*/  IMAD R8, R8, UR12, RZ ;  /* 0x0000000c08087c24 */ /* 0x000fca000f8e02ff */
[----:B------:R0:W-:Y:S01]  /*17150*/  STL [R1+0xfc], R8 ;  /* 0x0000fc0801007387 */ /* 0x0001e20000100800 */
[----:B--2---:R-:W-:-:S03]  /*17160*/  IMAD R7, R7, UR12, RZ ;  /* 0x0000000c07077c24 */ /* 0x004fc6000f8e02ff */
[----:B0-----:R-:W2:Y:S04]  /*17170*/  LDL.LU R8, [R1+0x80] ;  /* 0x0000800001087983 */ /* 0x001ea80000300800 */
[----:B------:R0:W-:Y:S04]  /*17180*/  STL [R1+0xf8], R7 ;  /* 0x0000f80701007387 */ /* 0x0001e80000100800 */
        /* <DEDUP_REMOVED lines=9> */
[----:B0-----:R-:W4:Y:S01]  /*17220*/  LDL R4, [R1+0x440] ;  /* 0x0004400001047983 */ /* 0x001f220000100800 */
[----:B------:R-:W-:Y:S02]  /*17230*/  IMAD R28, R28, UR12, RZ ;  /* 0x0000000c1c1c7c24 */ /* 0x000fe4000f8e02ff */
[----:B------:R-:W-:-:S03]  /*17240*/  IMAD R2, R2, UR12, RZ ;  /* 0x0000000c02027c24 */ /* 0x000fc6000f8e02ff */
[----:B------:R0:W-:Y:S04]  /*17250*/  STL [R1+0xe8], R28 ;  /* 0x0000e81c01007387 */ /* 0x0001e80000100800 */
[----:B0-----:R-:W3:Y:S04]  /*17260*/  LDL.LU R28, [R1+0x2e14] ;  /* 0x002e1400011c7983 */ /* 0x001ee80000300800 */
[----:B------:R0:W-:Y:S01]  /*17270*/  STL [R1+0xe4], R2 ;  /* 0x0000e40201007387 */ /* 0x0001e20000100800 */
[----:B------:R-:W-:-:S03]  /*17280*/  IMAD R0, R0, UR12, RZ ;  /* 0x0000000c00007c24 */ /* 0x000fc6000f8e02ff */
[----:B0-----:R-:W3:Y:S04]  /*17290*/  LDL.LU R2, [R1+0x2e10] ;  /* 0x002e100001027983 */ /* 0x001ee80000300800 */
[----:B------:R0:W-:Y:S04]  /*172a0*/  STL [R1+0xe0], R0 ;  /* 0x0000e00001007387 */ /* 0x0001e80000100800 */
[----:B0-----:R-:W3:Y:S01]  /*172b0*/  LDL.LU R0, [R1+0x2e0c] ;  /* 0x002e0c0001007983 */ /* 0x001ee20000300800 */
[----:B------:R-:W-:Y:S02]  /*172c0*/  IMAD R18, R18, UR12, RZ ;  /* 0x0000000c12127c24 */ /* 0x000fe4000f8e02ff */
[----:B------:R-:W-:-:S03]  /*172d0*/  IMAD R22, R22, UR12, RZ ;  /* 0x0000000c16167c24 */ /* 0x000fc6000f8e02ff */
[----:B------:R0:W-:Y:S04]  /*172e0*/  STL [R1+0xd8], R18 ;  /* 0x0000d81201007387 */ /* 0x0001e80000100800 */
[----:B0-----:R-:W4:Y:S04]  /*172f0*/  LDL.LU R18, [R1+0xb4] ;  /* 0x0000b40001127983 */ /* 0x001f280000300800 */
[----:B------:R0:W-:Y:S02]  /*17300*/  STL [R1+0xd0], R22 ;  /* 0x0000d01601007387 */ /* 0x0001e40000100800 */
[----:B0-----:R-:W-:-:S02]  /*17310*/  IMAD R22, R17, UR12, RZ ;  /* 0x0000000c11167c24 */ /* 0x001fc4000f8e02ff */
[----:B------:R-:W4:Y:S04]  /*17320*/  LDL.LU R17, [R1+0xac] ;  /* 0x0000ac0001117983 */ /* 0x000f280000300800 */
[----:B------:R0:W-:Y:S02]  /*17330*/  STL [R1+0xcc], R22 ;  /* 0x0000cc1601007387 */ /* 0x0001e40000100800 */
[----:B0-----:R-:W-:Y:S02]  /*17340*/  IMAD R22, R16, UR12, RZ ;  /* 0x0000000c10167c24 */ /* 0x001fe4000f8e02ff */
[----:B------:R-:W4:Y:S04]  /*17350*/  LDL.LU R16, [R1+0xa4] ;  /* 0x0000a40001107983 */ /* 0x000f280000300800 */
[----:B------:R0:W-:Y:S02]  /*17360*/  STL [R1+0xc8], R22 ;  /* 0x0000c81601007387 */ /* 0x0001e40000100800 */
[----:B0-----:R-:W-:-:S02]  /*17370*/  IMAD R22, R15, UR12, RZ ;  /* 0x0000000c0f167c24 */ /* 0x001fc4000f8e02ff */
[----:B------:R-:W4:Y:S04]  /*17380*/  LDL.LU R15, [R1+0x9c] ;  /* 0x00009c00010f7983 */ /* 0x000f280000300800 */
[----:B------:R0:W-:Y:S01]  /*17390*/  STL [R1+0xc0], R22 ;  /* 0x0000c01601007387 */ /* 0x0001e20000100800 */
[----:B------:R-:W-:Y:S02]  /*173a0*/  IMAD R19, R19, UR12, RZ ;  /* 0x0000000c13137c24 */ /* 0x000fe4000f8e02ff */
[----:B0-----:R-:W-:Y:S02]  /*173b0*/  IMAD R22, R14, UR12, RZ ;  /* 0x0000000c0e167c24 */ /* 0x001fe4000f8e02ff */
[----:B------:R-:W4:Y:S04]  /*173c0*/  LDL.LU R14, [R1+0x94] ;  /* 0x00009400010e7983 */ /* 0x000f280000300800 */
[----:B------:R0:W-:Y:S02]  /*173d0*/  STL [R1+0xb8], R22 ;  /* 0x0000b81601007387 */ /* 0x0001e40000100800 */
[----:B0-----:R-:W-:-:S02]  /*173e0*/  IMAD R22, R20, UR12, RZ ;  /* 0x0000000c14167c24 */ /* 0x001fc4000f8e02ff */
[----:B------:R-:W-:-:S03]  /*173f0*/  IMAD R20, R11, UR12, RZ ;  /* 0x0000000c0b147c24 */ /* 0x000fc6000f8e02ff */
[----:B------:R-:W-:Y:S04]  /*17400*/  STL [R1+0xb0], R22 ;  /* 0x0000b01601007387 */ /* 0x000fe80000100800 */
[----:B------:R-:W4:Y:S04]  /*17410*/  LDL.LU R11, [R1+0x88] ;  /* 0x00008800010b7983 */ /* 0x000f280000300800 */
[----:B------:R0:W-:Y:S04]  /*17420*/  STL [R1+0xa8], R19 ;  /* 0x0000a81301007387 */ /* 0x0001e80000100800 */
[----:B------:R-:W-:Y:S01]  /*17430*/  STL [R1+0xa0], R20 ;  /* 0x0000a01401007387 */ /* 0x000fe20000100800 */
[----:B0-----:R-:W-:-:S03]  /*17440*/  IMAD R19, R10, UR12, RZ ;  /* 0x0000000c0a137c24 */ /* 0x001fc6000f8e02ff */
[----:B------:R-:W4:Y:S04]  /*17450*/  LDL.LU R10, [R1+0x84] ;  /* 0x00008400010a7983 */ /* 0x000f280000300800 */
[----:B------:R0:W-:Y:S01]  /*17460*/  STL [R1+0x98], R19 ;  /* 0x0000981301007387 */ /* 0x0001e20000100800 */
[----:B------:R-:W-:Y:S02]  /*17470*/  IMAD R12, R12, UR12, RZ ;  /* 0x0000000c0c0c7c24 */ /* 0x000fe4000f8e02ff */
[----:B0-----:R-:W-:Y:S02]  /*17480*/  IMAD R19, R9, UR12, RZ ;  /* 0x0000000c09137c24 */ /* 0x001fe4000f8e02ff */
[----:B------:R-:W4:Y:S04]  /*17490*/  LDL.LU R9, [R1+0x78] ;  /* 0x0000780001097983 */ /* 0x000f280000300800 */
[----:B------:R2:W-:Y:S04]  /*174a0*/  STL [R1+0x90], R12 ;  /* 0x0000900c01007387 */ /* 0x0005e80000100800 */
[----:B------:R-:W-:Y:S01]  /*174b0*/  STL [R1+0x8c], R19 ;  /* 0x00008c1301007387 */ /* 0x000fe20000100800 */
[----:B--2---:R-:W-:-:S03]  /*174c0*/  IMAD R12, R8, UR12, RZ ;  /* 0x0000000c080c7c24 */ /* 0x004fc6000f8e02ff */
[----:B------:R-:W2:Y:S04]  /*174d0*/  LDL.LU R8, [R1+0x74] ;  /* 0x0000740001087983 */ /* 0x000ea80000300800 */
[----:B------:R-:W-:Y:S01]  /*174e0*/  STL [R1+0x80], R12 ;  /* 0x0000800c01007387 */ /* 0x000fe20000100800 */
[----:B------:R-:W-:-:S05]  /*174f0*/  IMAD R7, R7, UR12, RZ ;  /* 0x0000000c07077c24 */ /* 0x000fca000f8e02ff */
[----:B------:R0:W-:Y:S04]  /*17500*/  STL [R1+0x7c], R7 ;  /* 0x00007c0701007387 */ /* 0x0001e80000100800 */
[----:B0-----:R-:W2:Y:S01]  /*17510*/  LDL.LU R7, [R1+0x60] ;  /* 0x0000600001077983 */ /* 0x001ea20000300800 */
[----:B------:R-:W-:-:S05]  /*17520*/  IMAD R6, R6, UR12, RZ ;  /* 0x0000000c06067c24 */ /* 0x000fca000f8e02ff */
[----:B------:R3:W-:Y:S02]  /*17530*/  STL [R1+0x6c], R6 ;  /* 0x00006c0601007387 */ /* 0x0007e40000100800 */
[----:B---3--:R-:W-:Y:S02]  /*17540*/  IMAD R6, R0, UR12, RZ ;  /* 0x0000000c00067c24 */ /* 0x008fe4000f8e02ff */
[----:B------:R-:W3:Y:S01]  /*17550*/  LDL.LU R0, [R1+0x2e08] ;  /* 0x002e080001007983 */ /* 0x000ee20000300800 */
[----:B------:R-:W-:-:S05]  /*17560*/  IMAD R5, R5, UR12, RZ ;  /* 0x0000000c05057c24 */ /* 0x000fca000f8e02ff */
[----:B------:R0:W-:Y:S04]  /*17570*/  STL [R1+0x68], R5 ;  /* 0x0000680501007387 */ /* 0x0001e80000100800 */
[----:B0-----:R-:W2:Y:S01]  /*17580*/  LDL.LU R5, [R1+0x5c] ;  /* 0x00005c0001057983 */ /* 0x001ea20000300800 */
[----:B----4-:R-:W-:-:S03]  /*17590*/  LEA R22, P2, R4, UR8, 0x1 ;  /* 0x0000000804167c11 */ /* 0x010fc6000f8408ff */
[----:B------:R0:W-:Y:S04]  /*175a0*/  STL [R1+0x58], R6 ;  /* 0x0000580601007387 */ /* 0x0001e80000100800 */
[----:B------:R-:W-:Y:S04]  /*175b0*/  STL [R1+0x1d78], R22 ;  /* 0x001d781601007387 */ /* 0x000fe80000100800 */
[----:B------:R-:W4:Y:S01]  /*175c0*/  LDL.LU R4, [R1+0x54] ;  /* 0x0000540001047983 */ /* 0x000f220000300800 */
[----:B------:R-:W-:Y:S01]  /*175d0*/  IMAD R3, R3, UR7, RZ ;  /* 0x0000000703037c24 */ /* 0x000fe2000f8e02ff */
[----:B------:R-:W-:-:S02]  /*175e0*/  LEA R12, P0, R28, UR8, 0x1 ;  /* 0x000000081c0c7c11 */ /* 0x000fc4000f8008ff */
[----:B------:R-:W-:Y:S02]  /*175f0*/  STL [R1+0x2db0], R28 ;  /* 0x002db01c01007387 */ /* 0x000fe40000100800 */
[----:B------:R-:W-:Y:S02]  /*17600*/  LEA R20, P1, R3, UR8, 0x1 ;  /* 0x0000000803147c11 */ /* 0x000fe4000f8208ff */
[----:B------:R1:W-:Y:S04]  /*17610*/  STL [R1+0x1d70], R12 ;  /* 0x001d700c01007387 */ /* 0x0003e80000100800 */
[----:B------:R3:W-:Y:S04]  /*17620*/  STL [R1+0x2db4], R3 ;  /* 0x002db40301007387 */ /* 0x0007e80000100800 */
[----:B------:R-:W-:Y:S04]  /*17630*/  STL [R1+0x1d68], R20 ;  /* 0x001d681401007387 */ /* 0x000fe80000100800 */
[----:B0-----:R-:W2:Y:S01]  /*17640*/  LDL.LU R6, [R1+0x50] ;  /* 0x0000500001067983 */ /* 0x001ea20000300800 */
[----:B-1----:R-:W-:-:S04]  /*17650*/  LEA R12, P4, R18, UR8, 0x1 ;  /* 0x00000008120c7c11 */ /* 0x002fc8000f8808ff */
[----:B------:R-:W-:Y:S02]  /*17660*/  LEA.HI.X.SX32 R13, R18, UR9, 0x1, P4 ;  /* 0x00000009120d7c11 */ /* 0x000fe4000a0f0eff */
[-C--:B---3--:R-:W-:Y:S02]  /*17670*/  LEA R3, P3, R17, R0.reuse, 0x1 ;  /* 0x0000000011037211 */ /* 0x088fe400078608ff */
[----:B------:R-:W-:-:S03]  /*17680*/  LEA R19, P6, R16, R0, 0x1 ;  /* 0x0000000010137211 */ /* 0x000fc600078c08ff */
[----:B------:R0:W-:Y:S04]  /*17690*/  STL [R1+0x2d74], R3 ;  /* 0x002d740301007387 */ /* 0x0001e80000100800 */
[----:B------:R-:W-:Y:S04]  /*176a0*/  STL [R1+0x2d78], R19 ;  /* 0x002d781301007387 */ /* 0x000fe80000100800 */
[----:B------:R-:W3:Y:S01]  /*176b0*/  LDL.LU R23, [R1+0x4c] ;  /* 0x00004c0001177983 */ /* 0x000ee20000300800 */
[----:B0-----:R-:W-:-:S05]  /*176c0*/  LEA R3, P5, R15, R0, 0x1 ;  /* 0x000000000f037211 */ /* 0x001fca00078a08ff */
[----:B------:R0:W-:Y:S04]  /*176d0*/  STL [R1+0x2d6c], R3 ;  /* 0x002d6c0301007387 */ /* 0x0001e80000100800 */
[----:B------:R-:W3:Y:S01]  /*176e0*/  LDL.LU R22, [R1+0x48] ;  /* 0x0000480001167983 */ /* 0x000ee20000300800 */
[----:B------:R-:W-:Y:S02]  /*176f0*/  LEA R18, P4, R14, R0, 0x1 ;  /* 0x000000000e127211 */ /* 0x000fe400078808ff */
[----:B0-----:R-:W-:Y:S02]  /*17700*/  LEA.HI.X.SX32 R3, R17, R2, 0x1, P3 ;  /* 0x0000000211037211 */ /* 0x001fe400018f0eff */
[----:B------:R-:W-:Y:S01]  /*17710*/  LEA R17, P3, R11, R0, 0x1 ;  /* 0x000000000b117211 */ /* 0x000fe200078608ff */
[----:B------:R-:W-:Y:S04]  /*17720*/  STL [R1+0x2d70], R18 ;  /* 0x002d701201007387 */ /* 0x000fe80000100800 */
[----:B------:R-:W-:Y:S04]  /*17730*/  STL.64 [R1+0x1d60], R12 ;  /* 0x001d600c01007387 */ /* 0x000fe80000100a00 */
[----:B------:R0:W-:Y:S04]  /*17740*/  STL [R1+0x2d64], R3 ;  /* 0x002d640301007387 */ /* 0x0001e80000100800 */
[----:B------:R-:W-:Y:S04]  /*17750*/  STL [R1+0x2d68], R17 ;  /* 0x002d681101007387 */ /* 0x000fe80000100800 */
[----:B------:R-:W3:Y:S01]  /*17760*/  LDL.LU R21, [R1+0x44] ;  /* 0x0000440001157983 */ /* 0x000ee20000300800 */
[----:B------:R-:W-:-:S02]  /*17770*/  LEA.HI.X.SX32 R16, R16, R2, 0x1, P6 ;  /* 0x0000000210107211 */ /* 0x000fc400030f0eff */
[----:B0-----:R-:W-:-:S03]  /*17780*/  LEA R3, P6, R10, R0, 0x1 ;  /* 0x000000000a037211 */ /* 0x001fc600078c08ff */
[----:B------:R0:W-:Y:S04]  /*17790*/  STL [R1+0x2d5c], R16 ;  /* 0x002d5c1001007387 */ /* 0x0001e80000100800 */
[----:B------:R1:W-:Y:S01]  /*177a0*/  STL [R1+0x2d60], R3 ;  /* 0x002d600301007387 */ /* 0x0003e20000100800 */
[----:B0-----:R-:W-:-:S05]  /*177b0*/  LEA.HI.X.SX32 R16, R15, R2, 0x1, P5 ;  /* 0x000000020f107211 */ /* 0x001fca00028f0eff */
[----:B------:R-:W-:Y:S04]  /*177c0*/  STL [R1+0x2d54], R16 ;  /* 0x002d541001007387 */ /* 0x000fe80000100800 */
[----:B------:R-:W3:Y:S01]  /*177d0*/  LDL.LU R20, [R1+0x40] ;  /* 0x0000400001147983 */ /* 0x000ee20000300800 */
[----:B------:R-:W-:Y:S02]  /*177e0*/  LEA R15, P5, R9, R0, 0x1 ;  /* 0x00000000090f7211 */ /* 0x000fe400078a08ff */
[----:B-1----:R-:W-:Y:S02]  /*177f0*/  LEA.HI.X.SX32 R3, R14, R2, 0x1, P4 ;  /* 0x000000020e037211 */ /* 0x002fe400020f0eff */
[----:B--2---:R-:W-:Y:S01]  /*17800*/  LEA R14, P4, R8, R0, 0x1 ;  /* 0x00000000080e7211 */ /* 0x004fe200078808ff */
[----:B------:R-:W-:Y:S04]  /*17810*/  STL [R1+0x2d58], R15 ;  /* 0x002d580f01007387 */ /* 0x000fe80000100800 */
[----:B------:R0:W-:Y:S04]  /*17820*/  STL [R1+0x2d4c], R3 ;  /* 0x002d4c0301007387 */ /* 0x0001e80000100800 */
[----:B------:R-:W-:Y:S04]  /*17830*/  STL [R1+0x2d50], R14 ;  /* 0x002d500e01007387 */ /* 0x000fe80000100800 */
[----:B------:R-:W2:Y:S01]  /*17840*/  LDL.LU R19, [R1+0x3c] ;  /* 0x00003c0001137983 */ /* 0x000ea20000300800 */
[----:B0-----:R-:W-:-:S02]  /*17850*/  LEA.HI.X.SX32 R3, R11, R2, 0x1, P3 ;  /* 0x000000020b037211 */ /* 0x001fc400018f0eff */
[----:B------:R-:W-:-:S03]  /*17860*/  LEA R11, P3, R7, R0, 0x1 ;  /* 0x00000000070b7211 */ /* 0x000fc600078608ff */
[----:B------:R0:W-:Y:S04]  /*17870*/  STL [R1+0x2d44], R3 ;  /* 0x002d440301007387 */ /* 0x0001e80000100800 */
[----:B------:R-:W-:Y:S04]  /*17880*/  STL [R1+0x2d48], R11 ;  /* 0x002d480b01007387 */ /* 0x000fe80000100800 */
[----:B------:R-:W2:Y:S01]  /*17890*/  LDL.LU R18, [R1+0x38] ;  /* 0x0000380001127983 */ /* 0x000ea20000300800 */
[----:B0-----:R-:W-:Y:S02]  /*178a0*/  LEA.HI.X.SX32 R3, R10, R2, 0x1, P6 ;  /* 0x000000020a037211 */ /* 0x001fe400030f0eff */
[----:B------:R-:W-:-:S03]  /*178b0*/  LEA R10, P6, R5, R0, 0x1 ;  /* 0x00000000050a7211 */ /* 0x000fc600078c08ff */
[----:B------:R0:W-:Y:S04]  /*178c0*/  STL [R1+0x2d3c], R3 ;  /* 0x002d3c0301007387 */ /* 0x0001e80000100800 */
[----:B------:R-:W2:Y:S04]  /*178d0*/  LDL.LU R17, [R1+0x34] ;  /* 0x0000340001117983 */ /* 0x000ea80000300800 */
[----:B------:R-:W-:Y:S01]  /*178e0*/  STL [R1+0x2d40], R10 ;  /* 0x002d400a01007387 */ /* 0x000fe20000100800 */
[----:B0-----:R-:W-:-:S03]  /*178f0*/  LEA.HI.X.SX32 R3, R9, R2, 0x1, P5 ;  /* 0x0000000209037211 */ /* 0x001fc600028f0eff */
[----:B------:R-:W2:Y:S01]  /*17900*/  LDL.LU R16, [R1+0x30] ;  /* 0x0000300001107983 */ /* 0x000ea20000300800 */
[----:B----4-:R-:W-:-:S03]  /*17910*/  LEA R9, P5, R4, R0, 0x1 ;  /* 0x0000000004097211 */ /* 0x010fc600078a08ff */
[----:B------:R0:W-:Y:S04]  /*17920*/  STL [R1+0x2d34], R3 ;  /* 0x002d340301007387 */ /* 0x0001e80000100800 */
[----:B------:R-:W4:Y:S04]  /*17930*/  LDL.LU R15, [R1+0x2c] ;  /* 0x00002c00010f7983 */ /* 0x000f280000300800 */
[----:B------:R-:W-:Y:S01]  /*17940*/  STL [R1+0x2d38], R9 ;  /* 0x002d380901007387 */ /* 0x000fe20000100800 */
[----:B0-----:R-:W-:-:S03]  /*17950*/  LEA.HI.X.SX32 R3, R8, R2, 0x1, P4 ;  /* 0x0000000208037211 */ /* 0x001fc600020f0eff */
[----:B------:R-:W4:Y:S01]  /*17960*/  LDL.LU R14, [R1+0x28] ;  /* 0x00002800010e7983 */ /* 0x000f220000300800 */
[----:B------:R-:W-:-:S03]  /*17970*/  LEA R8, P4, R6, R0, 0x1 ;  /* 0x0000000006087211 */ /* 0x000fc600078808ff */
[----:B------:R0:W-:Y:S04]  /*17980*/  STL [R1+0x2d2c], R3 ;  /* 0x002d2c0301007387 */ /* 0x0001e80000100800 */
[----:B------:R-:W4:Y:S04]  /*17990*/  LDL.LU R11, [R1+0x24] ;  /* 0x00002400010b7983 */ /* 0x000f280000300800 */
[----:B------:R-:W-:Y:S01]  /*179a0*/  STL [R1+0x2d30], R8 ;  /* 0x002d300801007387 */ /* 0x000fe20000100800 */
[----:B0-----:R-:W-:-:S03]  /*179b0*/  LEA.HI.X.SX32 R3, R7, R2, 0x1, P3 ;  /* 0x0000000207037211 */ /* 0x001fc600018f0eff */
[----:B------:R-:W4:Y:S04]  /*179c0*/  LDL.LU R10, [R1+0x20] ;  /* 0x00002000010a7983 */ /* 0x000f280000300800 */
[----:B------:R0:W-:Y:S04]  /*179d0*/  STL [R1+0x2d24], R3 ;  /* 0x002d240301007387 */ /* 0x0001e80000100800 */
[----:B------:R-:W4:Y:S01]  /*179e0*/  LDL.LU R9, [R1+0x1c] ;  /* 0x00001c0001097983 */ /* 0x000f220000300800 */
[----:B0-----:R-:W-:Y:S02]  /*179f0*/  LEA.HI.X.SX32 R3, R5, R2, 0x1, P6 ;  /* 0x0000000205037211 */ /* 0x001fe400030f0eff */
[----:B---3--:R-:W-:-:S05]  /*17a00*/  LEA R7, P3, R23, R0, 0x1 ;  /* 0x0000000017077211 */ /* 0x008fca00078608ff */
[----:B------:R0:W-:Y:S04]  /*17a10*/  STL [R1+0x2d28], R7 ;  /* 0x002d280701007387 */ /* 0x0001e80000100800 */
[----:B------:R-:W3:Y:S04]  /*17a20*/  LDL.LU R8, [R1+0x18] ;  /* 0x0000180001087983 */ /* 0x000ee80000300800 */
[----:B------:R1:W-:Y:S01]  /*17a30*/  STL [R1+0x2d1c], R3 ;  /* 0x002d1c0301007387 */ /* 0x0003e20000100800 */
[----:B------:R-:W-:-:S03]  /*17a40*/  LEA R5, P6, R22, R0, 0x1 ;  /* 0x0000000016057211 */ /* 0x000fc600078c08ff */
[----:B0-----:R-:W3:Y:S04]  /*17a50*/  LDL.LU R7, [R1+0x14] ;  /* 0x0000140001077983 */ /* 0x001ee80000300800 */
[----:B------:R0:W-:Y:S01]  /*17a60*/  STL [R1+0x2d20], R5 ;  /* 0x002d200501007387 */ /* 0x0001e20000100800 */
[----:B-1----:R-:W-:-:S03]  /*17a70*/  LEA.HI.X.SX32 R3, R4, R2, 0x1, P5 ;  /* 0x0000000204037211 */ /* 0x002fc600028f0eff */
[----:B------:R-:W3:Y:S04]  /*17a80*/  LDL.LU R4, [R1+0x10] ;  /* 0x0000100001047983 */ /* 0x000ee80000300800 */
[----:B------:R1:W-:Y:S04]  /*17a90*/  STL [R1+0x2d14], R3 ;  /* 0x002d140301007387 */ /* 0x0003e80000100800 */
[----:B0-----:R-:W3:Y:S01]  /*17aa0*/  LDL.LU R5, [R1+0xc] ;  /* 0x00000c0001057983 */ /* 0x001ee20000300800 */
[----:B------:R-:W-:Y:S02]  /*17ab0*/  LEA R28, P5, R21, R0, 0x1 ;  /* 0x00000000151c7211 */ /* 0x000fe400078a08ff */
[----:B-1----:R-:W-:-:S03]  /*17ac0*/  LEA.HI.X.SX32 R3, R6, R2, 0x1, P4 ;  /* 0x0000000206037211 */ /* 0x002fc600020f0eff */
[----:B------:R-:W-:Y:S04]  /*17ad0*/  STL [R1+0x2d18], R28 ;  /* 0x002d181c01007387 */ /* 0x000fe80000100800 */
[----:B------:R-:W3:Y:S04]  /*17ae0*/  LDL.LU R6, [R1+0x8] ;  /* 0x0000080001067983 */ /* 0x000ee80000300800 */
[----:B------:R0:W-:Y:S04]  /*17af0*/  STL [R1+0x2d0c], R3 ;  /* 0x002d0c0301007387 */ /* 0x0001e80000100800 */
[----:B0-----:R-:W3:Y:S01]  /*17b00*/  LDL.LU R3, [R1+0x4] ;  /* 0x0000040001037983 */ /* 0x001ee20000300800 */
[----:B------:R-:W-:-:S05]  /*17b10*/  LEA R28, P4, R20, R0, 0x1 ;  /* 0x00000000141c7211 */ /* 0x000fca00078808ff */
[----:B------:R0:W-:Y:S04]  /*17b20*/  STL [R1+0x2d10], R28 ;  /* 0x002d101c01007387 */ /* 0x0001e80000100800 */
[----:B0-----:R-:W3:Y:S01]  /*17b30*/  LDL.LU R28, [R1] ;  /* 0x00000000011c7983 */ /* 0x001ee20000300800 */
[-C--:B------:R-:W-:Y:S02]  /*17b40*/  LEA.HI.X.SX32 R23, R23, R2.reuse, 0x1, P3 ;  /* 0x0000000217177211 */ /* 0x080fe400018f0eff */
[----:B------:R-:W-:-:S03]  /*17b50*/  LEA.HI.X.SX32 R22, R22, R2, 0x1, P6 ;  /* 0x0000000216167211 */ /* 0x000fc600030f0eff */
[----:B------:R2:W-:Y:S02]  /*17b60*/  STL [R1+0x2d04], R23 ;  /* 0x002d041701007387 */ /* 0x0005e40000100800 */
[----:B--2---:R-:W-:-:S05]  /*17b70*/  LEA R23, P3, R19, R0, 0x1 ;  /* 0x0000000013177211 */ /* 0x004fca00078608ff */
[----:B------:R0:W-:Y:S01]  /*17b80*/  STL [R1+0x2d08], R23 ;  /* 0x002d081701007387 */ /* 0x0001e20000100800 */
[----:B------:R-:W-:-:S03]  /*17b90*/  LEA.HI.X.SX32 R21, R21, R2, 0x1, P5 ;  /* 0x0000000215157211 */ /* 0x000fc600028f0eff */
[----:B0-----:R-:W2:Y:S04]  /*17ba0*/  LDL.LU R23, [R1+0x2e04] ;  /* 0x002e040001177983 */ /* 0x001ea80000300800 */
[----:B------:R0:W-:Y:S02]  /*17bb0*/  STL [R1+0x2cfc], R22 ;  /* 0x002cfc1601007387 */ /* 0x0001e40000100800 */
[----:B0-----:R-:W-:-:S05]  /*17bc0*/  LEA R22, P6, R18, R0, 0x1 ;  /* 0x0000000012167211 */ /* 0x001fca00078c08ff */
        /* <DEDUP_REMOVED lines=14> */
[----:B----4-:R-:W-:-:S05]  /*17cb0*/  LEA R19, P3, R15, R0, 0x1 ;  /* 0x000000000f137211 */ /* 0x010fca00078608ff */
[----:B------:R0:W-:Y:S01]  /*17cc0*/  STL [R1+0x2ce8], R19 ;  /* 0x002ce81301007387 */ /* 0x0001e20000100800 */
[----:B------:R-:W-:-:S03]  /*17cd0*/  LEA.HI.X.SX32 R17, R17, R2, 0x1, P5 ;  /* 0x0000000211117211 */ /* 0x000fc600028f0eff */
[----:B0-----:R-:W4:Y:S04]  /*17ce0*/  LDL.LU R19, [R1+0x2df4] ;  /* 0x002df40001137983 */ /* 0x001f280000300800 */
        /* <DEDUP_REMOVED lines=21> */
[----:B---3--:R-:W-:-:S05]  /*17e40*/  LEA R14, P6, R8, R0, 0x1 ;  /* 0x00000000080e7211 */ /* 0x008fca00078c08ff */
[----:B------:R0:W-:Y:S01]  /*17e50*/  STL [R1+0x2cc0], R14 ;  /* 0x002cc00e01007387 */ /* 0x0001e20000100800 */
[----:B------:R-:W-:-:S03]  /*17e60*/  LEA.HI.X.SX32 R10, R10, R2, 0x1, P4 ;  /* 0x000000020a0a7211 */ /* 0x000fc600020f0eff */
[----:B0-----:R-:W3:Y:S04]  /*17e70*/  LDL.LU R14, [R1+0x2de0] ;  /* 0x002de000010e7983 */ /* 0x001ee80000300800 */
        /* <DEDUP_REMOVED lines=22> */
[----:B------:R0:W-:Y:S04]  /*17fe0*/  STL [R1+0x2c98], R7 ;  /* 0x002c980701007387 */ /* 0x0001e80000100800 */
[----:B0-----:R-:W2:Y:S04]  /*17ff0*/  LDL.LU R7, [R1+0x2dcc] ;  /* 0x002dcc0001077983 */ /* 0x001ea80000300800 */
[----:B------:R0:W-:Y:S02]  /*18000*/  STL [R1+0x2c8c], R4 ;  /* 0x002c8c0401007387 */ /* 0x0001e40000100800 */
[----:B0-----:R-:W-:-:S05]  /*18010*/  LEA R4, P4, R28, R0, 0x1 ;  /* 0x000000001c047211 */ /* 0x001fca00078808ff */
[----:B------:R0:W-:Y:S04]  /*18020*/  STL [R1+0x2c90], R4 ;  /* 0x002c900401007387 */ /* 0x0001e80000100800 */
[----:B0-----:R-:W2:Y:S01]  /*18030*/  LDL.LU R4, [R1+0x2dc8] ;  /* 0x002dc80001047983 */ /* 0x001ea20000300800 */
[----:B------:R-:W-:-:S05]  /*18040*/  LEA.HI.X.SX32 R5, R5, R2, 0x1, P3 ;  /* 0x0000000205057211 */ /* 0x000fca00018f0eff */
[----:B------:R2:W-:Y:S02]  /*18050*/  STL [R1+0x2c84], R5 ;  /* 0x002c840501007387 */ /* 0x0005e40000100800 */
[----:B--2---:R-:W-:-:S05]  /*18060*/  LEA R5, P3, R4, R0, 0x1 ;  /* 0x0000000004057211 */ /* 0x004fca00078608ff */
[----:B------:R0:W-:Y:S04]  /*18070*/  STL [R1+0x2c88], R5 ;  /* 0x002c880501007387 */ /* 0x0001e80000100800 */
[----:B0-----:R-:W2:Y:S01]  /*18080*/  LDL.LU R5, [R1+0x2dc4] ;  /* 0x002dc40001057983 */ /* 0x001ea20000300800 */
[----:B------:R-:W-:-:S05]  /*18090*/  LEA.HI.X.SX32 R6, R6, R2, 0x1, P6 ;  /* 0x0000000206067211 */ /* 0x000fca00030f0eff */
[----:B------:R2:W-:Y:S02]  /*180a0*/  STL [R1+0x2c7c], R6 ;  /* 0x002c7c0601007387 */ /* 0x0005e40000100800 */
[----:B--2---:R-:W-:-:S05]  /*180b0*/  LEA R6, P6, R5, R0, 0x1 ;  /* 0x0000000005067211 */ /* 0x004fca00078c08ff */
[----:B------:R0:W-:Y:S04]  /*180c0*/  STL [R1+0x2c80], R6 ;  /* 0x002c800601007387 */ /* 0x0001e80000100800 */
[----:B0-----:R-:W2:Y:S01]  /*180d0*/  LDL.LU R6, [R1+0x2dc0] ;  /* 0x002dc00001067983 */ /* 0x001ea20000300800 */
[-C--:B------:R-:W-:Y:S02]  /*180e0*/  LEA.HI.X.SX32 R3, R3, R2.reuse, 0x1, P5 ;  /* 0x0000000203037211 */ /* 0x080fe400028f0eff */
[----:B------:R-:W-:-:S03]  /*180f0*/  LEA.HI.X.SX32 R28, R28, R2, 0x1, P4 ;  /* 0x000000021c1c7211 */ /* 0x000fc600020f0eff */
[----:B------:R2:W-:Y:S01]  /*18100*/  STL [R1+0x2c74], R3 ;  /* 0x002c740301007387 */ /* 0x0005e20000100800 */
[----:B------:R-:W-:Y:S02]  /*18110*/  LEA.HI.X.SX32 R4, R4, R2, 0x1, P3 ;  /* 0x0000000204047211 */ /* 0x000fe400018f0eff */
[----:B--2---:R-:W-:-:S05]  /*18120*/  LEA R3, P5, R6, R0, 0x1 ;  /* 0x0000000006037211 */ /* 0x004fca00078a08ff */
[----:B------:R0:W-:Y:S04]  /*18130*/  STL [R1+0x2c78], R3 ;  /* 0x002c780301007387 */ /* 0x0001e80000100800 */
[----:B------:R1:W-:Y:S01]  /*18140*/  STL [R1+0x2c6c], R28 ;  /* 0x002c6c1c01007387 */ /* 0x0003e20000100800 */
[-C--:B0-----:R-:W-:Y:S02]  /*18150*/  LEA R3, P4, R7, R0.reuse, 0x1 ;  /* 0x0000000007037211 */ /* 0x081fe400078808ff */
[----:B-1----:R-:W-:-:S03]  /*18160*/  LEA R28, P3, R8, R0, 0x1 ;  /* 0x00000000081c7211 */ /* 0x002fc600078608ff */
[----:B------:R0:W-:Y:S04]  /*18170*/  STL [R1+0x2c70], R3 ;  /* 0x002c700301007387 */ /* 0x0001e80000100800 */
[----:B------:R1:W-:Y:S04]  /*18180*/  STL [R1+0x2c64], R4 ;  /* 0x002c640401007387 */ /* 0x0003e80000100800 */
[----:B------:R2:W-:Y:S01]  /*18190*/  STL [R1+0x2c68], R28 ;  /* 0x002c681c01007387 */ /* 0x0005e20000100800 */
[----:B0-----:R-:W-:Y:S01]  /*181a0*/  LEA.HI.X.SX32 R3, R5, R2, 0x1, P6 ;  /* 0x0000000205037211 */ /* 0x001fe200030f0eff */
[----:B------:R-:W-:-:S02]  /*181b0*/  IMAD.MOV.U32 R5, RZ, RZ, R13 ;  /* 0x000000ffff057224 */ /* 0x000fc400078e000d */
[----:B-1----:R-:W-:Y:S02]  /*181c0*/  IMAD.MOV.U32 R4, RZ, RZ, R12 ;  /* 0x000000ffff047224 */ /* 0x002fe400078e000c */
[----:B------:R-:W3:Y:S01]  /*181d0*/  LDL.LU.64 R12, [R1+0x2db8] ;  /* 0x002db800010c7983 */ /* 0x000ee20000300a00 */
[----:B--2---:R-:W-:-:S03]  /*181e0*/  LEA R28, P6, R9, R0, 0x1 ;  /* 0x00000000091c7211 */ /* 0x004fc600078c08ff */
[----:B------:R0:W-:Y:S01]  /*181f0*/  STL [R1+0x2c5c], R3 ;  /* 0x002c5c0301007387 */ /* 0x0001e20000100800 */
[----:B------:R-:W-:-:S03]  /*18200*/  LEA.HI.X.SX32 R7, R7, R2, 0x1, P4 ;  /* 0x0000000207077211 */ /* 0x000fc600020f0eff */
[----:B------:R-:W-:Y:S01]  /*18210*/  STL [R1+0x2c60], R28 ;  /* 0x002c601c01007387 */ /* 0x000fe20000100800 */
[----:B0-----:R-:W-:Y:S02]  /*18220*/  LEA.HI.X.SX32 R3, R6, R2, 0x1, P5 ;  /* 0x0000000206037211 */ /* 0x001fe400028f0eff */
[----:B------:R-:W-:-:S03]  /*18230*/  LEA R6, P5, R10, R0, 0x1 ;  /* 0x000000000a067211 */ /* 0x000fc600078a08ff */
[----:B------:R0:W-:Y:S04]  /*18240*/  STL [R1+0x2c54], R3 ;  /* 0x002c540301007387 */ /* 0x0001e80000100800 */
[----:B------:R1:W-:Y:S01]  /*18250*/  STL [R1+0x2c58], R6 ;  /* 0x002c580601007387 */ /* 0x0003e20000100800 */
[----:B0-----:R-:W-:-:S03]  /*18260*/  LEA R3, P4, R11, R0, 0x1 ;  /* 0x000000000b037211 */ /* 0x001fc600078808ff */
[----:B------:R-:W-:Y:S01]  /*18270*/  STL [R1+0x2c4c], R7 ;  /* 0x002c4c0701007387 */ /* 0x000fe20000100800 */
[----:B-1----:R-:W-:-:S03]  /*18280*/  LEA.HI.X.SX32 R6, R8, R2, 0x1, P3 ;  /* 0x0000000208067211 */ /* 0x002fc600018f0eff */
[----:B------:R0:W-:Y:S04]  /*18290*/  STL [R1+0x2c50], R3 ;  /* 0x002c500301007387 */ /* 0x0001e80000100800 */
[----:B------:R1:W-:Y:S01]  /*182a0*/  STL [R1+0x2c44], R6 ;  /* 0x002c440601007387 */ /* 0x0003e20000100800 */
[----:B0-----:R-:W-:Y:S02]  /*182b0*/  LEA.HI.X.SX32 R3, R9, R2, 0x1, P6 ;  /* 0x0000000209037211 */ /* 0x001fe400030f0eff */
[-C--:B---3--:R-:W-:Y:S02]  /*182c0*/  LEA R7, P3, R12, R0.reuse, 0x1 ;  /* 0x000000000c077211 */ /* 0x088fe400078608ff */
[----:B-1----:R-:W-:-:S03]  /*182d0*/  LEA R6, P6, R13, R0, 0x1 ;  /* 0x000000000d067211 */ /* 0x002fc600078c08ff */
[----:B------:R0:W-:Y:S04]  /*182e0*/  STL [R1+0x2c48], R7 ;  /* 0x002c480701007387 */ /* 0x0001e80000100800 */
[----:B------:R1:W-:Y:S04]  /*182f0*/  STL [R1+0x2c3c], R3 ;  /* 0x002c3c0301007387 */ /* 0x0003e80000100800 */
[----:B------:R2:W-:Y:S01]  /*18300*/  STL [R1+0x2c40], R6 ;  /* 0x002c400601007387 */ /* 0x0005e20000100800 */
[----:B0-----:R-:W-:Y:S02]  /*18310*/  LEA.HI.X.SX32 R7, R10, R2, 0x1, P5 ;  /* 0x000000020a077211 */ /* 0x001fe400028f0eff */
[----:B-1----:R-:W-:-:S03]  /*18320*/  LEA R3, P5, R14, R0, 0x1 ;  /* 0x000000000e037211 */ /* 0x002fc600078a08ff */
[----:B------:R-:W-:Y:S01]  /*18330*/  STL [R1+0x2c34], R7 ;  /* 0x002c340701007387 */ /* 0x000fe20000100800 */
[----:B--2---:R-:W-:-:S03]  /*18340*/  LEA.HI.X.SX32 R6, R11, R2, 0x1, P4 ;  /* 0x000000020b067211 */ /* 0x004fc600020f0eff */
[----:B------:R0:W-:Y:S04]  /*18350*/  STL [R1+0x2c38], R3 ;  /* 0x002c380301007387 */ /* 0x0001e80000100800 */
[----:B------:R1:W-:Y:S01]  /*18360*/  STL [R1+0x2c2c], R6 ;  /* 0x002c2c0601007387 */ /* 0x0003e20000100800 */
[----:B0-----:R-:W-:Y:S02]  /*18370*/  LEA R3, P4, R15, R0, 0x1 ;  /* 0x000000000f037211 */ /* 0x001fe400078808ff */
[----:B-1----:R-:W-:Y:S02]  /*18380*/  LEA.HI.X.SX32 R6, R12, R2, 0x1, P3 ;  /* 0x000000020c067211 */ /* 0x002fe400018f0eff */
[----:B------:R-:W-:Y:S01]  /*18390*/  LEA R7, P3, R16, R0, 0x1 ;  /* 0x0000000010077211 */ /* 0x000fe200078608ff */
[----:B------:R0:W-:Y:S04]  /*183a0*/  STL [R1+0x2c30], R3 ;  /* 0x002c300301007387 */ /* 0x0001e80000100800 */
[----:B------:R1:W-:Y:S04]  /*183b0*/  STL [R1+0x2c24], R6 ;  /* 0x002c240601007387 */ /* 0x0003e80000100800 */
[----:B------:R2:W-:Y:S01]  /*183c0*/  STL [R1+0x2c28], R7 ;  /* 0x002c280701007387 */ /* 0x0005e20000100800 */
[----:B0-----:R-:W-:-:S02]  /*183d0*/  LEA.HI.X.SX32 R3, R13, R2, 0x1, P6 ;  /* 0x000000020d037211 */ /* 0x001fc400030f0eff */
[----:B-1----:R-:W-:-:S03]  /*183e0*/  LEA R6, P6, R17, R0, 0x1 ;  /* 0x0000000011067211 */ /* 0x002fc600078c08ff */
[----:B------:R0:W-:Y:S01]  /*183f0*/  STL [R1+0x2c1c], R3 ;  /* 0x002c1c0301007387 */ /* 0x0001e20000100800 */
[----:B--2---:R-:W-:-:S03]  /*18400*/  LEA.HI.X.SX32 R7, R14, R2, 0x1, P5 ;  /* 0x000000020e077211 */ /* 0x004fc600028f0eff */
[----:B------:R1:W-:Y:S04]  /*18410*/  STL [R1+0x2c20], R6 ;  /* 0x002c200601007387 */ /* 0x0003e80000100800 */
[----:B------:R2:W-:Y:S01]  /*18420*/  STL [R1+0x2c14], R7 ;  /* 0x002c140701007387 */ /* 0x0005e20000100800 */
[----:B0-----:R-:W-:Y:S02]  /*18430*/  LEA R3, P5, R18, R0, 0x1 ;  /* 0x0000000012037211 */ /* 0x001fe400078a08ff */
[-C--:B-1----:R-:W-:Y:S01]  /*18440*/  LEA.HI.X.SX32 R6, R15, R2.reuse, 0x1, P4 ;  /* 0x000000020f067211 */ /* 0x082fe200020f0eff */
[----:B--2---:R-:W2:Y:S04]  /*18450*/  LDL.LU R7, [R1+0x64] ;  /* 0x0000640001077983 */ /* 0x004ea80000300800 */
[----:B------:R4:W-:Y:S04]  /*18460*/  STL [R1+0x2c18], R3 ;  /* 0x002c180301007387 */ /* 0x0009e80000100800 */
[----:B------:R0:W-:Y:S01]  /*18470*/  STL [R1+0x2c0c], R6 ;  /* 0x002c0c0601007387 */ /* 0x0001e20000100800 */
[----:B------:R-:W-:-:S02]  /*18480*/  LEA.HI.X.SX32 R8, R16, R2, 0x1, P3 ;  /* 0x0000000210087211 */ /* 0x000fc400018f0eff */
[-C--:B----4-:R-:W-:Y:S01]  /*18490*/  LEA R3, P4, R19, R0.reuse, 0x1 ;  /* 0x0000000013037211 */ /* 0x090fe200078808ff */
[----:B0-----:R-:W3:Y:S04]  /*184a0*/  LDL.LU R6, [R1+0x70] ;  /* 0x0000700001067983 */ /* 0x001ee80000300800 */
[----:B------:R0:W-:Y:S04]  /*184b0*/  STL [R1+0x2c10], R3 ;  /* 0x002c100301007387 */ /* 0x0001e80000100800 */
[----:B------:R1:W-:Y:S01]  /*184c0*/  STL [R1+0x2c04], R8 ;  /* 0x002c040801007387 */ /* 0x0003e20000100800 */
[----:B0-----:R-:W-:-:S02]  /*184d0*/  LEA R3, P3, R20, R0, 0x1 ;  /* 0x0000000014037211 */ /* 0x001fc400078608ff */
[----:B-1----:R-:W-:-:S03]  /*184e0*/  LEA.HI.X.SX32 R8, R17, R2, 0x1, P6 ;  /* 0x0000000211087211 */ /* 0x002fc600030f0eff */
[----:B------:R0:W-:Y:S01]  /*184f0*/  STL [R1+0x2c08], R3 ;  /* 0x002c080301007387 */ /* 0x0001e20000100800 */
[----:B------:R-:W-:-:S03]  /*18500*/  LEA R9, P6, R21, R0, 0x1 ;  /* 0x0000000015097211 */ /* 0x000fc600078c08ff */
[----:B0-----:R-:W4:Y:S04]  /*18510*/  LDL.LU R3, [R1+0xbc] ;  /* 0x0000bc0001037983 */ /* 0x001f280000300800 */
[----:B------:R0:W-:Y:S04]  /*18520*/  STL [R1+0x2bfc], R8 ;  /* 0x002bfc0801007387 */ /* 0x0001e80000100800 */
[----:B------:R1:W-:Y:S04]  /*18530*/  STL [R1+0x2c00], R9 ;  /* 0x002c000901007387 */ /* 0x0003e80000100800 */
[----:B------:R-:W4:Y:S01]  /*18540*/  LDL.LU R15, [R1+0xc4] ;  /* 0x0000c400010f7983 */ /* 0x000f220000300800 */
[----:B0-----:R-:W-:-:S02]  /*18550*/  LEA.HI.X.SX32 R8, R18, R2, 0x1, P5 ;  /* 0x0000000212087211 */ /* 0x001fc400028f0eff */
[----:B-1----:R-:W-:-:S03]  /*18560*/  LEA R9, P5, R22, R0, 0x1 ;  /* 0x0000000016097211 */ /* 0x002fc600078a08ff */
[----:B------:R0:W-:Y:S04]  /*18570*/  STL [R1+0x2bf4], R8 ;  /* 0x002bf40801007387 */ /* 0x0001e80000100800 */
[----:B------:R-:W4:Y:S01]  /*18580*/  LDL.LU R14, [R1+0xd4] ;  /* 0x0000d400010e7983 */ /* 0x000f220000300800 */
[----:B0-----:R-:W-:-:S03]  /*18590*/  LEA.HI.X.SX32 R8, R19, R2, 0x1, P4 ;  /* 0x0000000213087211 */ /* 0x001fc600020f0eff */
[----:B------:R0:W-:Y:S01]  /*185a0*/  STL [R1+0x2bf8], R9 ;  /* 0x002bf80901007387 */ /* 0x0001e20000100800 */
[----:B------:R-:W-:-:S03]  /*185b0*/  IMAD R24, R24, UR12, RZ ;  /* 0x0000000c18187c24 */ /* 0x000fc6000f8e02ff */
[----:B------:R1:W-:Y:S04]  /*185c0*/  STL [R1+0x2bec], R8 ;  /* 0x002bec0801007387 */ /* 0x0003e80000100800 */
[----:B------:R-:W4:Y:S01]  /*185d0*/  LDL.LU R16, [R1+0xdc] ;  /* 0x0000dc0001107983 */ /* 0x000f220000300800 */
[----:B0-----:R-:W-:Y:S02]  /*185e0*/  LEA R9, P4, R23, R0, 0x1 ;  /* 0x0000000017097211 */ /* 0x001fe400078808ff */
[----:B-1----:R-:W-:-:S03]  /*185f0*/  LEA.HI.X.SX32 R8, R20, R2, 0x1, P3 ;  /* 0x0000000214087211 */ /* 0x002fc600018f0eff */
[----:B------:R0:W-:Y:S01]  /*18600*/  STL [R1+0x2bf0], R9 ;  /* 0x002bf00901007387 */ /* 0x0001e20000100800 */
[----:B------:R-:W-:-:S03]  /*18610*/  IMAD R25, R25, UR12, RZ ;  /* 0x0000000c19197c24 */ /* 0x000fc6000f8e02ff */
[----:B------:R1:W-:Y:S01]  /*18620*/  STL [R1+0x2be4], R8 ;  /* 0x002be40801007387 */ /* 0x0003e20000100800 */
[----:B------:R-:W-:-:S03]  /*18630*/  IMAD R26, R26, UR12, RZ ;  /* 0x0000000c1a1a7c24 */ /* 0x000fc6000f8e02ff */
[----:B------:R-:W4:Y:S01]  /*18640*/  LDL.LU R28, [R1+0x104] ;  /* 0x00010400011c7983 */ /* 0x000f220000300800 */
[----:B0-----:R-:W-:Y:S02]  /*18650*/  LEA R9, P3, R24, R0, 0x1 ;  /* 0x0000000018097211 */ /* 0x001fe400078608ff */
[----:B-1----:R-:W-:-:S03]  /*18660*/  LEA.HI.X.SX32 R8, R21, R2, 0x1, P6 ;  /* 0x0000000215087211 */ /* 0x002fc600030f0eff */
[----:B------:R0:W-:Y:S01]  /*18670*/  STL [R1+0x2be8], R9 ;  /* 0x002be80901007387 */ /* 0x0001e20000100800 */
[----:B------:R-:W-:-:S03]  /*18680*/  IMAD.MOV.U32 R13, RZ, RZ, R5 ;  /* 0x000000ffff0d7224 */ /* 0x000fc600078e0005 */
[----:B------:R1:W-:Y:S01]  /*18690*/  STL [R1+0x2bdc], R8 ;  /* 0x002bdc0801007387 */ /* 0x0003e20000100800 */
[----:B------:R-:W-:-:S03]  /*186a0*/  IMAD.MOV.U32 R12, RZ, RZ, R4 ;  /* 0x000000ffff0c7224 */ /* 0x000fc600078e0004 */
[----:B------:R-:W4:Y:S01]  /*186b0*/  LDL.LU R11, [R1+0x110] ;  /* 0x00011000010b7983 */ /* 0x000f220000300800 */
[----:B0-----:R-:W-:Y:S02]  /*186c0*/  LEA R9, P6, R25, R0, 0x1 ;  /* 0x0000000019097211 */ /* 0x001fe400078c08ff */
[----:B-1----:R-:W-:Y:S02]  /*186d0*/  LEA.HI.X.SX32 R8, R22, R2, 0x1, P5 ;  /* 0x0000000216087211 */ /* 0x002fe400028f0eff */
[----:B------:R-:W-:Y:S01]  /*186e0*/  LEA R5, P5, R26, R0, 0x1 ;  /* 0x000000001a057211 */ /* 0x000fe200078a08ff */
[----:B------:R-:W-:Y:S01]  /*186f0*/  STL [R1+0x2be0], R9 ;  /* 0x002be00901007387 */ /* 0x000fe20000100800 */
[----:B------:R-:W-:Y:S01]  /*18700*/  LEA.HI.X.SX32 R4, R23, R2, 0x1, P4 ;  /* 0x0000000217047211 */ /* 0x000fe200020f0eff */
[----:B------:R-:W-:Y:S02]  /*18710*/  IMAD R27, R27, UR12, RZ ;  /* 0x0000000c1b1b7c24 */ /* 0x000fe4000f8e02ff */
[----:B------:R0:W-:Y:S04]  /*18720*/  STL [R1+0x2bd4], R8 ;  /* 0x002bd40801007387 */ /* 0x0001e80000100800 */
[----:B------:R-:W4:Y:S04]  /*18730*/  LDL.LU R10, [R1+0x11c] ;  /* 0x00011c00010a7983 */ /* 0x000f280000300800 */
[----:B------:R1:W-:Y:S04]  /*18740*/  STL [R1+0x2bd8], R5 ;  /* 0x002bd80501007387 */ /* 0x0003e80000100800 */
[----:B------:R1:W-:Y:S01]  /*18750*/  STL [R1+0x2bcc], R4 ;  /* 0x002bcc0401007387 */ /* 0x0003e20000100800 */
[----:B------:R-:W-:-:S03]  /*18760*/  IMAD R29, R29, UR12, RZ ;  /* 0x0000000c1d1d7c24 */ /* 0x000fc6000f8e02ff */
[----:B0-----:R-:W4:Y:S01]  /*18770*/  LDL.LU R8, [R1+0x12c] ;  /* 0x00012c0001087983 */ /* 0x001f220000300800 */
[----:B-1----:R-:W-:Y:S02]  /*18780*/  LEA R5, P4, R27, R0, 0x1 ;  /* 0x000000001b057211 */ /* 0x002fe400078808ff */
[----:B------:R-:W-:-:S03]  /*18790*/  LEA.HI.X.SX32 R4, R24, R2, 0x1, P3 ;  /* 0x0000000218047211 */ /* 0x000fc600018f0eff */
[----:B------:R0:W-:Y:S01]  /*187a0*/  STL [R1+0x2bd0], R5 ;  /* 0x002bd00501007387 */ /* 0x0001e20000100800 */
[----:B------:R-:W-:-:S03]  /*187b0*/  LEA.HI.X.SX32 R9, R25, R2, 0x1, P6 ;  /* 0x0000000219097211 */ /* 0x000fc600030f0eff */
[----:B------:R-:W-:Y:S01]  /*187c0*/  STL [R1+0x2bc4], R4 ;  /* 0x002bc40401007387 */ /* 0x000fe20000100800 */
[----:B0-----:R-:W-:Y:S02]  /*187d0*/  LEA R5, P3, R29, R0, 0x1 ;  /* 0x000000001d057211 */ /* 0x001fe400078608ff */
[----:B------:R-:W-:-:S03]  /*187e0*/  LEA.HI.X.SX32 R17, R26, R2, 0x1, P5 ;  /* 0x000000021a117211 */ /* 0x000fc600028f0eff */
[----:B------:R0:W-:Y:S04]  /*187f0*/  STL [R1+0x2bc8], R5 ;  /* 0x002bc80501007387 */ /* 0x0001e80000100800 */
[----:B0-----:R-:W4:Y:S04]  /*18800*/  LDL.LU R5, [R1+0x14c] ;  /* 0x00014c0001057983 */ /* 0x001f280000300800 */
[----:B------:R0:W-:Y:S01]  /*18810*/  STL [R1+0x2bbc], R9 ;  /* 0x002bbc0901007387 */ /* 0x0001e20000100800 */
[----:B--2---:R-:W-:-:S05]  /*18820*/  LEA R4, P6, R7, R0, 0x1 ;  /* 0x0000000007047211 */ /* 0x004fca00078c08ff */
[----:B------:R3:W-:Y:S04]  /*18830*/  STL [R1+0x2bc0], R4 ;  /* 0x002bc00401007387 */ /* 0x0007e80000100800 */
[----:B0-----:R-:W2:Y:S04]  /*18840*/  LDL.LU R9, [R1+0x154] ;  /* 0x0001540001097983 */ /* 0x001ea80000300800 */
[----:B------:R0:W-:Y:S01]  /*18850*/  STL [R1+0x2bb4], R17 ;  /* 0x002bb41101007387 */ /* 0x0001e20000100800 */
[----:B---3--:R-:W-:-:S05]  /*18860*/  LEA R4, P5, R6, R0, 0x1 ;  /* 0x0000000006047211 */ /* 0x008fca00078a08ff */
[----:B------:R1:W-:Y:S01]  /*18870*/  STL [R1+0x2bb8], R4 ;  /* 0x002bb80401007387 */ /* 0x0003e20000100800 */
[----:B0-----:R-:W-:-:S03]  /*18880*/  LEA.HI.X.SX32 R17, R27, R2, 0x1, P4 ;  /* 0x000000021b117211 */ /* 0x001fc600020f0eff */
[----:B-1----:R-:W3:Y:S04]  /*18890*/  LDL.LU R4, [R1+0x168] ;  /* 0x0001680001047983 */ /* 0x002ee80000300800 */
[----:B------:R0:W-:Y:S01]  /*188a0*/  STL [R1+0x2bac], R17 ;  /* 0x002bac1101007387 */ /* 0x0001e20000100800 */
[----:B----4-:R-:W-:Y:S02]  /*188b0*/  LEA R18, P4, R3, R0, 0x1 ;  /* 0x0000000003127211 */ /* 0x010fe400078808ff */
[----:B0-----:R-:W-:-:S03]  /*188c0*/  LEA.HI.X.SX32 R17, R29, R2, 0x1, P3 ;  /* 0x000000021d117211 */ /* 0x001fc600018f0eff */
[----:B------:R0:W-:Y:S01]  /*188d0*/  STL [R1+0x2bb0], R18 ;  /* 0x002bb01201007387 */ /* 0x0001e20000100800 */
[----:B------:R-:W-:-:S03]  /*188e0*/  LEA R19, P3, R15, R0, 0x1 ;  /* 0x000000000f137211 */ /* 0x000fc600078608ff */
[----:B0-----:R-:W4:Y:S04]  /*188f0*/  LDL.LU R18, [R1+0x174] ;  /* 0x0001740001127983 */ /* 0x001f280000300800 */
[----:B------:R0:W-:Y:S04]  /*18900*/  STL [R1+0x2590], R17 ;  /* 0x0025901101007387 */ /* 0x0001e80000100800 */
[----:B------:R1:W-:Y:S01]  /*18910*/  STL [R1+0x25a4], R19 ;  /* 0x0025a41301007387 */ /* 0x0003e20000100800 */
[----:B0-----:R-:W-:-:S03]  /*18920*/  LEA.HI.X.SX32 R17, R7, R2, 0x1, P6 ;  /* 0x0000000207117211 */ /* 0x001fc600030f0eff */
[----:B------:R-:W4:Y:S01]  /*18930*/  LDL.LU R7, [R1+0x180] ;  /* 0x0001800001077983 */ /* 0x000f220000300800 */
[----:B-1----:R-:W-:-:S03]  /*18940*/  LEA R19, P6, R14, R0, 0x1 ;  /* 0x000000000e137211 */ /* 0x002fc600078c08ff */
[----:B------:R0:W-:Y:S02]  /*18950*/  STL [R1+0x2594], R17 ;  /* 0x0025941101007387 */ /* 0x0001e40000100800 */
[----:B0-----:R-:W-:Y:S02]  /*18960*/  LEA.HI.X.SX32 R17, R6, R2, 0x1, P5 ;  /* 0x0000000206117211 */ /* 0x001fe400028f0eff */
[----:B------:R-:W4:Y:S04]  /*18970*/  LDL.LU R6, [R1+0x198] ;  /* 0x0001980001067983 */ /* 0x000f280000300800 */
[----:B------:R0:W-:Y:S04]  /*18980*/  STL [R1+0x25ac], R19 ;  /* 0x0025ac1301007387 */ /* 0x0001e80000100800 */
[----:B------:R1:W-:Y:S01]  /*18990*/  STL [R1+0x2598], R17 ;  /* 0x0025981101007387 */ /* 0x0003e20000100800 */
[----:B0-----:R-:W-:-:S02]  /*189a0*/  LEA R19, P5, R16, R0, 0x1 ;  /* 0x0000000010137211 */ /* 0x001fc400078a08ff */
[-C--:B-1----:R-:W-:Y:S02]  /*189b0*/  LEA.HI.X.SX32 R17, R3, R2.reuse, 0x1, P4 ;  /* 0x0000000203117211 */ /* 0x082fe400020f0eff */
[----:B------:R-:W4:Y:S01]  /*189c0*/  LDL.LU R3, [R1+0x1b4] ;  /* 0x0001b40001037983 */ /* 0x000f220000300800 */
[----:B------:R-:W-:-:S03]  /*189d0*/  LEA.HI.X.SX32 R15, R15, R2, 0x1, P3 ;  /* 0x000000020f0f7211 */ /* 0x000fc600018f0eff */
[----:B------:R0:W-:Y:S04]  /*189e0*/  STL [R1+0x25b4], R19 ;  /* 0x0025b41301007387 */ /* 0x0001e80000100800 */
[----:B------:R1:W-:Y:S01]  /*189f0*/  STL [R1+0x259c], R17 ;  /* 0x00259c1101007387 */ /* 0x0003e20000100800 */
[-C--:B0-----:R-:W-:Y:S02]  /*18a00*/  LEA R19, P4, R28, R0.reuse, 0x1 ;  /* 0x000000001c137211 */ /* 0x081fe400078808ff */
[----:B-1----:R-:W-:-:S03]  /*18a10*/  LEA R17, P3, R11, R0, 0x1 ;  /* 0x000000000b117211 */ /* 0x002fc600078608ff */
[----:B------:R0:W-:Y:S04]  /*18a20*/  STL [R1+0x25bc], R19 ;  /* 0x0025bc1301007387 */ /* 0x0001e80000100800 */
[----:B------:R1:W-:Y:S01]  /*18a30*/  STL [R1+0x25a0], R15 ;  /* 0x0025a00f01007387 */ /* 0x0003e20000100800 */
[-C--:B------:R-:W-:Y:S02]  /*18a40*/  LEA.HI.X.SX32 R16, R16, R2.reuse, 0x1, P5 ;  /* 0x0000000210107211 */ /* 0x080fe400028f0eff */
[----:B0-----:R-:W-:Y:S01]  /*18a50*/  LEA.HI.X.SX32 R19, R14, R2, 0x1, P6 ;  /* 0x000000020e137211 */ /* 0x001fe200030f0eff */
[----:B-1----:R-:W4:Y:S04]  /*18a60*/  LDL.LU R15, [R1+0x1bc] ;  /* 0x0001bc00010f7983 */ /* 0x002f280000300800 */
[----:B------:R0:W-:Y:S04]  /*18a70*/  STL [R1+0x25c4], R17 ;  /* 0x0025c41101007387 */ /* 0x0001e80000100800 */
[----:B------:R-:W4:Y:S04]  /*18a80*/  LDL.LU R14, [R1+0x1cc] ;  /* 0x0001cc00010e7983 */ /* 0x000f280000300800 */
[----:B------:R1:W-:Y:S01]  /*18a90*/  STL [R1+0x25a8], R19 ;  /* 0x0025a81301007387 */ /* 0x0003e20000100800 */
[----:B0-----:R-:W-:-:S05]  /*18aa0*/  LEA R17, P6, R10, R0, 0x1 ;  /* 0x000000000a117211 */ /* 0x001fca00078c08ff */
[----:B------:R0:W-:Y:S01]  /*18ab0*/  STL [R1+0x25cc], R17 ;  /* 0x0025cc1101007387 */ /* 0x0001e20000100800 */
[----:B-1----:R-:W-:-:S03]  /*18ac0*/  LEA R19, P5, R8, R0, 0x1 ;  /* 0x0000000008137211 */ /* 0x002fc600078a08ff */
[----:B0-----:R-:W4:Y:S04]  /*18ad0*/  LDL.LU R17, [R1+0x1dc] ;  /* 0x0001dc0001117983 */ /* 0x001f280000300800 */
[----:B------:R0:W-:Y:S04]  /*18ae0*/  STL [R1+0x25b0], R16 ;  /* 0x0025b01001007387 */ /* 0x0001e80000100800 */
[----:B------:R1:W-:Y:S01]  /*18af0*/  STL [R1+0x25d4], R19 ;  /* 0x0025d41301007387 */ /* 0x0003e20000100800 */
[----:B0-----:R-:W-:-:S03]  /*18b00*/  LEA.HI.X.SX32 R16, R28, R2, 0x1, P4 ;  /* 0x000000021c107211 */ /* 0x001fc600020f0eff */
[----:B------:R-:W4:Y:S04]  /*18b10*/  LDL.LU R28, [R1+0x1fc] ;  /* 0x0001fc00011c7983 */ /* 0x000f280000300800 */
[----:B------:R0:W-:Y:S01]  /*18b20*/  STL [R1+0x25b8], R16 ;  /* 0x0025b81001007387 */ /* 0x0001e20000100800 */
[----:B-1----:R-:W-:Y:S02]  /*18b30*/  LEA R19, P4, R5, R0, 0x1 ;  /* 0x0000000005137211 */ /* 0x002fe400078808ff */
[-C--:B0-----:R-:W-:Y:S02]  /*18b40*/  LEA.HI.X.SX32 R16, R11, R2.reuse, 0x1, P3 ;  /* 0x000000020b107211 */ /* 0x081fe400018f0eff */
[----:B------:R-:W4:Y:S04]  /*18b50*/  LDL.LU R11, [R1+0x210] ;  /* 0x00021000010b7983 */ /* 0x000f280000300800 */
[----:B------:R-:W-:Y:S04]  /*18b60*/  STL [R1+0x25dc], R19 ;  /* 0x0025dc1301007387 */ /* 0x000fe80000100800 */
[----:B------:R0:W-:Y:S02]  /*18b70*/  STL [R1+0x25c0], R16 ;  /* 0x0025c01001007387 */ /* 0x0001e40000100800 */
[----:B0-----:R-:W-:-:S02]  /*18b80*/  LEA.HI.X.SX32 R16, R10, R2, 0x1, P6 ;  /* 0x000000020a107211 */ /* 0x001fc400030f0eff */
[----:B--2---:R-:W-:-:S05]  /*18b90*/  LEA R20, P3, R9, R0, 0x1 ;  /* 0x0000000009147211 */ /* 0x004fca00078608ff */
[----:B------:R-:W-:Y:S04]  /*18ba0*/  STL [R1+0x25e4], R20 ;  /* 0x0025e41401007387 */ /* 0x000fe80000100800 */
[----:B------:R-:W2:Y:S04]  /*18bb0*/  LDL.LU R10, [R1+0x21c] ;  /* 0x00021c00010a7983 */ /* 0x000ea80000300800 */
[----:B------:R0:W-:Y:S01]  /*18bc0*/  STL [R1+0x25c8], R16 ;  /* 0x0025c81001007387 */ /* 0x0001e20000100800 */
[----:B---3--:R-:W-:Y:S02]  /*18bd0*/  LEA R19, P6, R4, R0, 0x1 ;  /* 0x0000000004137211 */ /* 0x008fe400078c08ff */
[----:B0-----:R-:W-:-:S03]  /*18be0*/  LEA.HI.X.SX32 R16, R8, R2, 0x1, P5 ;  /* 0x0000000208107211 */ /* 0x001fc600028f0eff */
[----:B------:R-:W-:Y:S04]  /*18bf0*/  STL [R1+0x25ec], R19 ;  /* 0x0025ec1301007387 */ /* 0x000fe80000100800 */
[----:B------:R-:W3:Y:S04]  /*18c00*/  LDL.LU R8, [R1+0x22c] ;  /* 0x00022c0001087983 */ /* 0x000ee80000300800 */
[----:B------:R0:W-:Y:S01]  /*18c10*/  STL [R1+0x25d0], R16 ;  /* 0x0025d01001007387 */ /* 0x0001e20000100800 */
[-C--:B------:R-:W-:Y:S02]  /*18c20*/  LEA.HI.X.SX32 R9, R9, R2.reuse, 0x1, P3 ;  /* 0x0000000209097211 */ /* 0x080fe400018f0eff */
[----:B0-----:R-:W-:-:S02]  /*18c30*/  LEA.HI.X.SX32 R16, R5, R2, 0x1, P4 ;  /* 0x0000000205107211 */ /* 0x001fc400020f0eff */
[----:B------:R-:W3:Y:S01]  /*18c40*/  LDL.LU R5, [R1+0x238] ;  /* 0x0002380001057983 */ /* 0x000ee20000300800 */
[----:B----4-:R-:W-:-:S05]  /*18c50*/  LEA R19, P5, R18, R0, 0x1 ;  /* 0x0000000012137211 */ /* 0x010fca00078a08ff */
[----:B------:R0:W-:Y:S04]  /*18c60*/  STL [R1+0x25f4], R19 ;  /* 0x0025f41301007387 */ /* 0x0001e80000100800 */
[----:B------:R1:W-:Y:S01]  /*18c70*/  STL [R1+0x25d8], R16 ;  /* 0x0025d81001007387 */ /* 0x0003e20000100800 */
[----:B0-----:R-:W-:-:S03]  /*18c80*/  LEA R19, P4, R7, R0, 0x1 ;  /* 0x0000000007137211 */ /* 0x001fc600078808ff */
[----:B-1----:R-:W4:Y:S04]  /*18c90*/  LDL.LU R16, [R1+0x24c] ;  /* 0x00024c0001107983 */ /* 0x002f280000300800 */
[----:B------:R-:W-:Y:S04]  /*18ca0*/  STL [R1+0x25fc], R19 ;  /* 0x0025fc1301007387 */ /* 0x000fe80000100800 */
[----:B------:R0:W-:Y:S02]  /*18cb0*/  STL [R1+0x25e0], R9 ;  /* 0x0025e00901007387 */ /* 0x0001e40000100800 */
[----:B0-----:R-:W-:-:S02]  /*18cc0*/  LEA.HI.X.SX32 R9, R4, R2, 0x1, P6 ;  /* 0x0000000204097211 */ /* 0x001fc400030f0eff */
[----:B------:R-:W4:Y:S01]  /*18cd0*/  LDL.LU R4, [R1+0x250] ;  /* 0x0002500001047983 */ /* 0x000f220000300800 */
[----:B------:R-:W-:Y:S02]  /*18ce0*/  LEA R19, P3, R6, R0, 0x1 ;  /* 0x0000000006137211 */ /* 0x000fe400078608ff */
[----:B------:R-:W-:-:S03]  /*18cf0*/  LEA.HI.X.SX32 R18, R18, R2, 0x1, P5 ;  /* 0x0000000212127211 */ /* 0x000fc600028f0eff */
        /* <DEDUP_REMOVED lines=8> */
[----:B------:R-:W-:-:S05]  /*18d80*/  LEA R19, P5, R15, R0, 0x1 ;  /* 0x000000000f137211 */ /* 0x000fca00078a08ff */
[----:B------:R0:W-:Y:S04]  /*18d90*/  STL [R1+0x2614], R19 ;  /* 0x0026141301007387 */ /* 0x0001e80000100800 */
[----:B------:R1:W-:Y:S01]  /*18da0*/  STL [R1+0x25f8], R18 ;  /* 0x0025f81201007387 */ /* 0x0003e20000100800 */
[----:B0-----:R-:W-:Y:S02]  /*18db0*/  LEA R19, P4, R14, R0, 0x1 ;  /* 0x000000000e137211 */ /* 0x001fe400078808ff */
[----:B-1----:R-:W-:Y:S02]  /*18dc0*/  LEA.HI.X.SX32 R18, R6, R2, 0x1, P3 ;  /* 0x0000000206127211 */ /* 0x002fe400018f0eff */
[----:B------:R-:W4:Y:S04]  /*18dd0*/  LDL.LU R6, [R1+0x274] ;  /* 0x0002740001067983 */ /* 0x000f280000300800 */
[----:B------:R0:W-:Y:S01]  /*18de0*/  STL [R1+0x261c], R19 ;  /* 0x00261c1301007387 */ /* 0x0001e20000100800 */
[----:B------:R-:W-:-:S03]  /*18df0*/  LEA R20, P3, R17, R0, 0x1 ;  /* 0x0000000011147211 */ /* 0x000fc600078608ff */
[----:B------:R1:W-:Y:S01]  /*18e00*/  STL [R1+0x2600], R18 ;  /* 0x0026001201007387 */ /* 0x0003e20000100800 */
[----:B0-----:R-:W-:-:S03]  /*18e10*/  LEA.HI.X.SX32 R19, R3, R2, 0x1, P6 ;  /* 0x0000000203137211 */ /* 0x001fc600030f0eff */
[----:B------:R-:W-:Y:S04]  /*18e20*/  STL [R1+0x2624], R20 ;  /* 0x0026241401007387 */ /* 0x000fe80000100800 */
[----:B------:R-:W4:Y:S01]  /*18e30*/  LDL.LU R3, [R1+0x280] ;  /* 0x0002800001037983 */ /* 0x000f220000300800 */
[----:B-1----:R-:W-:-:S03]  /*18e40*/  LEA R18, P6, R28, R0, 0x1 ;  /* 0x000000001c127211 */ /* 0x002fc600078c08ff */
[----:B------:R0:W-:Y:S04]  /*18e50*/  STL [R1+0x2608], R19 ;  /* 0x0026081301007387 */ /* 0x0001e80000100800 */
[----:B------:R1:W-:Y:S01]  /*18e60*/  STL [R1+0x262c], R18 ;  /* 0x00262c1201007387 */ /* 0x0003e20000100800 */
[----:B0-----:R-:W-:-:S03]  /*18e70*/  LEA.HI.X.SX32 R19, R15, R2, 0x1, P5 ;  /* 0x000000020f137211 */ /* 0x001fc600028f0eff */
[----:B------:R-:W4:Y:S01]  /*18e80*/  LDL.LU R15, [R1+0x284] ;  /* 0x00028400010f7983 */ /* 0x000f220000300800 */
[----:B-1----:R-:W-:-:S03]  /*18e90*/  LEA R18, P5, R11, R0, 0x1 ;  /* 0x000000000b127211 */ /* 0x002fc600078a08ff */
[----:B------:R0:W-:Y:S04]  /*18ea0*/  STL [R1+0x2610], R19 ;  /* 0x0026101301007387 */ /* 0x0001e80000100800 */
[----:B------:R2:W-:Y:S01]  /*18eb0*/  STL [R1+0x2634], R18 ;  /* 0x0026341201007387 */ /* 0x0005e20000100800 */
[----:B0-----:R-:W-:-:S03]  /*18ec0*/  LEA.HI.X.SX32 R19, R14, R2, 0x1, P4 ;  /* 0x000000020e137211 */ /* 0x001fc600020f0eff */
[----:B------:R-:W4:Y:S01]  /*18ed0*/  LDL.LU R14, [R1+0x28c] ;  /* 0x00028c00010e7983 */ /* 0x000f220000300800 */
[----:B------:R-:W-:-:S03]  /*18ee0*/  LEA.HI.X.SX32 R17, R17, R2, 0x1, P3 ;  /* 0x0000000211117211 */ /* 0x000fc600018f0eff */
[----:B------:R-:W-:Y:S01]  /*18ef0*/  STL [R1+0x2618], R19 ;  /* 0x0026181301007387 */ /* 0x000fe20000100800 */
[----:B--2---:R-:W-:-:S05]  /*18f00*/  LEA R18, P4, R10, R0, 0x1 ;  /* 0x000000000a127211 */ /* 0x004fca00078808ff */
[----:B------:R0:W-:Y:S04]  /*18f10*/  STL [R1+0x263c], R18 ;  /* 0x00263c1201007387 */ /* 0x0001e80000100800 */
[----:B0-----:R-:W2:Y:S04]  /*18f20*/  LDL.LU R18, [R1+0x294] ;  /* 0x0002940001127983 */ /* 0x001ea80000300800 */
[----:B------:R0:W-:Y:S01]  /*18f30*/  STL [R1+0x2620], R17 ;  /* 0x0026201101007387 */ /* 0x0001e20000100800 */
[----:B---3--:R-:W-:Y:S02]  /*18f40*/  LEA R19, P3, R8, R0, 0x1 ;  /* 0x0000000008137211 */ /* 0x008fe400078608ff */
[----:B0-----:R-:W-:-:S03]  /*18f50*/  LEA.HI.X.SX32 R17, R28, R2, 0x1, P6 ;  /* 0x000000021c117211 */ /* 0x001fc600030f0eff */
[----:B------:R0:W-:Y:S04]  /*18f60*/  STL [R1+0x2644], R19 ;  /* 0x0026441301007387 */ /* 0x0001e80000100800 */
[----:B------:R-:W3:Y:S04]  /*18f70*/  LDL.LU R28, [R1+0x2a0] ;  /* 0x0002a000011c7983 */ /* 0x000ee80000300800 */
[----:B------:R1:W-:Y:S01]  /*18f80*/  STL [R1+0x2628], R17 ;  /* 0x0026281101007387 */ /* 0x0003e20000100800 */
[----:B0-----:R-:W-:Y:S02]  /*18f90*/  LEA R19, P6, R5, R0, 0x1 ;  /* 0x0000000005137211 */ /* 0x001fe400078c08ff */
[----:B-1----:R-:W-:-:S02]  /*18fa0*/  LEA.HI.X.SX32 R17, R11, R2, 0x1, P5 ;  /* 0x000000020b117211 */ /* 0x002fc400028f0eff */
[----:B------:R-:W3:Y:S04]  /*18fb0*/  LDL.LU R11, [R1+0x2a4] ;  /* 0x0002a400010b7983 */ /* 0x000ee80000300800 */
[----:B------:R4:W-:Y:S04]  /*18fc0*/  STL [R1+0x264c], R19 ;  /* 0x00264c1301007387 */ /* 0x0009e80000100800 */
[----:B------:R0:W-:Y:S01]  /*18fd0*/  STL [R1+0x2630], R17 ;  /* 0x0026301101007387 */ /* 0x0001e20000100800 */
[----:B----4-:R-:W-:Y:S02]  /*18fe0*/  LEA R19, P5, R16, R0, 0x1 ;  /* 0x0000000010137211 */ /* 0x010fe400078a08ff */
[----:B0-----:R-:W-:-:S02]  /*18ff0*/  LEA.HI.X.SX32 R17, R10, R2, 0x1, P4 ;  /* 0x000000020a117211 */ /* 0x001fc400020f0eff */
[----:B------:R-:W4:Y:S01]  /*19000*/  LDL.LU R10, [R1+0x2ac] ;  /* 0x0002ac00010a7983 */ /* 0x000f220000300800 */
[----:B------:R-:W-:-:S03]  /*19010*/  LEA.HI.X.SX32 R8, R8, R2, 0x1, P3 ;  /* 0x0000000208087211 */ /* 0x000fc600018f0eff */
[----:B------:R0:W-:Y:S04]  /*19020*/  STL [R1+0x2654], R19 ;  /* 0x0026541301007387 */ /* 0x0001e80000100800 */
[----:B------:R-:W-:Y:S01]  /*19030*/  STL [R1+0x2638], R17 ;  /* 0x0026381101007387 */ /* 0x000fe20000100800 */
[----:B0-----:R-:W-:-:S05]  /*19040*/  LEA R19, P4, R4, R0, 0x1 ;  /* 0x0000000004137211 */ /* 0x001fca00078808ff */
[----:B------:R-:W-:Y:S04]  /*19050*/  STL [R1+0x265c], R19 ;  /* 0x00265c1301007387 */ /* 0x000fe80000100800 */
[----:B------:R0:W-:Y:S04]  /*19060*/  STL [R1+0x2640], R8 ;  /* 0x0026400801007387 */ /* 0x0001e80000100800 */
[----:B0-----:R-:W4:Y:S01]  /*19070*/  LDL.LU R8, [R1+0x2c0] ;  /* 0x0002c00001087983 */ /* 0x001f220000300800 */
[----:B------:R-:W-:Y:S02]  /*19080*/  LEA R17, P3, R9, R0, 0x1 ;  /* 0x0000000009117211 */ /* 0x000fe400078608ff */
[----:B------:R-:W-:-:S03]  /*19090*/  LEA.HI.X.SX32 R19, R5, R2, 0x1, P6 ;  /* 0x0000000205137211 */ /* 0x000fc600030f0eff */
[----:B------:R0:W-:Y:S01]  /*190a0*/  STL [R1+0x2664], R17 ;  /* 0x0026641101007387 */ /* 0x0001e20000100800 */
[----:B------:R-:W-:-:S03]  /*190b0*/  LEA.HI.X.SX32 R16, R16, R2, 0x1, P5 ;  /* 0x0000000210107211 */ /* 0x000fc600028f0eff */
[----:B------:R-:W4:Y:S04]  /*190c0*/  LDL.LU R5, [R1+0x2c8] ;  /* 0x0002c80001057983 */ /* 0x000f280000300800 */
[----:B------:R-:W-:Y:S01]  /*190d0*/  STL [R1+0x2648], R19 ;  /* 0x0026481301007387 */ /* 0x000fe20000100800 */
[----:B0-----:R-:W-:-:S05]  /*190e0*/  LEA R17, P6, R7, R0, 0x1 ;  /* 0x0000000007117211 */ /* 0x001fca00078c08ff */
[----:B------:R0:W-:Y:S04]  /*190f0*/  STL [R1+0x266c], R17 ;  /* 0x00266c1101007387 */ /* 0x0001e80000100800 */
[----:B0-----:R-:W4:Y:S04]  /*19100*/  LDL.LU R17, [R1+0x2d0] ;  /* 0x0002d00001117983 */ /* 0x001f280000300800 */
[----:B------:R0:W-:Y:S01]  /*19110*/  STL [R1+0x2650], R16 ;  /* 0x0026501001007387 */ /* 0x0001e20000100800 */
[----:B------:R-:W-:Y:S02]  /*19120*/  LEA R19, P5, R6, R0, 0x1 ;  /* 0x0000000006137211 */ /* 0x000fe400078a08ff */
[----:B0-----:R-:W-:-:S03]  /*19130*/  LEA.HI.X.SX32 R16, R4, R2, 0x1, P4 ;  /* 0x0000000204107211 */ /* 0x001fc600020f0eff */
[----:B------:R0:W-:Y:S04]  /*19140*/  STL [R1+0x2674], R19 ;  /* 0x0026741301007387 */ /* 0x0001e80000100800 */
[----:B------:R-:W4:Y:S04]  /*19150*/  LDL.LU R4, [R1+0x2dc] ;  /* 0x0002dc0001047983 */ /* 0x000f280000300800 */
[----:B------:R1:W-:Y:S01]  /*19160*/  STL [R1+0x2658], R16 ;  /* 0x0026581001007387 */ /* 0x0003e20000100800 */
[----:B0-----:R-:W-:Y:S02]  /*19170*/  LEA R19, P4, R3, R0, 0x1 ;  /* 0x0000000003137211 */ /* 0x001fe400078808ff */
[----:B-1----:R-:W-:-:S02]  /*19180*/  LEA.HI.X.SX32 R16, R9, R2, 0x1, P3 ;  /* 0x0000000209107211 */ /* 0x002fc400018f0eff */
[----:B------:R-:W4:Y:S04]  /*19190*/  LDL.LU R9, [R1+0x2e4] ;  /* 0x0002e40001097983 */ /* 0x000f280000300800 */
[----:B------:R-:W-:Y:S04]  /*191a0*/  STL [R1+0x267c], R19 ;  /* 0x00267c1301007387 */ /* 0x000fe80000100800 */
[----:B------:R0:W-:Y:S01]  /*191b0*/  STL [R1+0x2660], R16 ;  /* 0x0026601001007387 */ /* 0x0001e20000100800 */
[----:B------:R-:W-:-:S05]  /*191c0*/  LEA R20, P3, R15, R0, 0x1 ;  /* 0x000000000f147211 */ /* 0x000fca00078608ff */
[----:B------:R-:W-:Y:S01]  /*191d0*/  STL [R1+0x2684], R20 ;  /* 0x0026841401007387 */ /* 0x000fe20000100800 */
[----:B0-----:R-:W-:-:S03]  /*191e0*/  LEA.HI.X.SX32 R16, R7, R2, 0x1, P6 ;  /* 0x0000000207107211 */ /* 0x001fc600030f0eff */
[----:B------:R-:W4:Y:S01]  /*191f0*/  LDL.LU R7, [R1+0x2e8] ;  /* 0x0002e80001077983 */ /* 0x000f220000300800 */
[----:B------:R-:W-:-:S03]  /*19200*/  LEA R19, P6, R14, R0, 0x1 ;  /* 0x000000000e137211 */ /* 0x000fc600078c08ff */
[----:B------:R0:W-:Y:S04]  /*19210*/  STL [R1+0x2668], R16 ;  /* 0x0026681001007387 */ /* 0x0001e80000100800 */
[----:B------:R-:W-:Y:S01]  /*19220*/  STL [R1+0x268c], R19 ;  /* 0x00268c1301007387 */ /* 0x000fe20000100800 */
[----:B0-----:R-:W-:-:S03]  /*19230*/  LEA.HI.X.SX32 R16, R6, R2, 0x1, P5 ;  /* 0x0000000206107211 */ /* 0x001fc600028f0eff */
[----:B------:R-:W4:Y:S04]  /*19240*/  LDL.LU R6, [R1+0x2ec] ;  /* 0x0002ec0001067983 */ /* 0x000f280000300800 */
[----:B------:R0:W-:Y:S01]  /*19250*/  STL [R1+0x2670], R16 ;  /* 0x0026701001007387 */ /* 0x0001e20000100800 */
[-C--:B------:R-:W-:Y:S02]  /*19260*/  LEA.HI.X.SX32 R15, R15, R2.reuse, 0x1, P3 ;  /* 0x000000020f0f7211 */ /* 0x080fe400018f0eff */
[-C--:B0-----:R-:W-:Y:S02]  /*19270*/  LEA.HI.X.SX32 R16, R3, R2.reuse, 0x1, P4 ;  /* 0x0000000203107211 */ /* 0x081fe400020f0eff */
[----:B------:R-:W4:Y:S01]  /*19280*/  LDL.LU R3, [R1+0x2fc] ;  /* 0x0002fc0001037983 */ /* 0x000f220000300800 */
[----:B------:R-:W-:-:S02]  /*19290*/  LEA.HI.X.SX32 R14, R14, R2, 0x1, P6 ;  /* 0x000000020e0e7211 */ /* 0x000fc400030f0eff */
[----:B--2---:R-:W-:-:S05]  /*192a0*/  LEA R19, P5, R18, R0, 0x1 ;  /* 0x0000000012137211 */ /* 0x004fca00078a08ff */
[----:B------:R3:W-:Y:S04]  /*192b0*/  STL [R1+0x2694], R19 ;  /* 0x0026941301007387 */ /* 0x0007e80000100800 */
[----:B------:R0:W-:Y:S01]  /*192c0*/  STL [R1+0x2678], R16 ;  /* 0x0026781001007387 */ /* 0x0001e20000100800 */
[----:B---3--:R-:W-:-:S03]  /*192d0*/  LEA R19, P4, R28, R0, 0x1 ;  /* 0x000000001c137211 */ /* 0x008fc600078808ff */
[----:B0-----:R-:W2:Y:S04]  /*192e0*/  LDL.LU R16, [R1+0x300] ;  /* 0x0003000001107983 */ /* 0x001ea80000300800 */
[----:B------:R0:W-:Y:S04]  /*192f0*/  STL [R1+0x269c], R19 ;  /* 0x00269c1301007387 */ /* 0x0001e80000100800 */
[----:B------:R1:W-:Y:S01]  /*19300*/  STL [R1+0x2680], R15 ;  /* 0x0026800f01007387 */ /* 0x0003e20000100800 */
[----:B0-----:R-:W-:-:S03]  /*19310*/  LEA R19, P3, R11, R0, 0x1 ;  /* 0x000000000b137211 */ /* 0x001fc600078608ff */
[----:B-1----:R-:W3:Y:S01]  /*19320*/  LDL.LU R15, [R1+0x308] ;  /* 0x00030800010f7983 */ /* 0x002ee20000300800 */
[----:B------:R-:W-:-:S03]  /*19330*/  LEA.HI.X.SX32 R18, R18, R2, 0x1, P5 ;  /* 0x0000000212127211 */ /* 0x000fc600028f0eff */
[----:B------:R4:W-:Y:S04]  /*19340*/  STL [R1+0x26a4], R19 ;  /* 0x0026a41301007387 */ /* 0x0009e80000100800 */
[----:B------:R0:W-:Y:S01]  /*19350*/  STL [R1+0x2688], R14 ;  /* 0x0026880e01007387 */ /* 0x0001e20000100800 */
[----:B----4-:R-:W-:-:S03]  /*19360*/  LEA R19, P6, R10, R0, 0x1 ;  /* 0x000000000a137211 */ /* 0x010fc600078c08ff */
[----:B0-----:R-:W4:Y:S04]  /*19370*/  LDL.LU R14, [R1+0x31c] ;  /* 0x00031c00010e7983 */ /* 0x001f280000300800 */
[----:B------:R-:W-:Y:S04]  /*19380*/  STL [R1+0x26ac], R19 ;  /* 0x0026ac1301007387 */ /* 0x000fe80000100800 */
[----:B------:R0:W-:Y:S02]  /*19390*/  STL [R1+0x2690], R18 ;  /* 0x0026901201007387 */ /* 0x0001e40000100800 */
[----:B0-----:R-:W-:-:S02]  /*193a0*/  LEA.HI.X.SX32 R18, R28, R2, 0x1, P4 ;  /* 0x000000021c127211 */ /* 0x001fc400020f0eff */
[----:B------:R-:W4:Y:S01]  /*193b0*/  LDL.LU R28, [R1+0x324] ;  /* 0x00032400011c7983 */ /* 0x000f220000300800 */
[----:B------:R-:W-:-:S05]  /*193c0*/  LEA R19, P5, R8, R0, 0x1 ;  /* 0x0000000008137211 */ /* 0x000fca00078a08ff */
[----:B------:R-:W-:Y:S04]  /*193d0*/  STL [R1+0x26b4], R19 ;  /* 0x0026b41301007387 */ /* 0x000fe80000100800 */
[----:B------:R0:W-:Y:S02]  /*193e0*/  STL [R1+0x2698], R18 ;  /* 0x0026981201007387 */ /* 0x0001e40000100800 */
[----:B0-----:R-:W-:Y:S02]  /*193f0*/  LEA.HI.X.SX32 R18, R11, R2, 0x1, P3 ;  /* 0x000000020b127211 */ /* 0x001fe400018f0eff */
[----:B------:R-:W4:Y:S01]  /*19400*/  LDL.LU R11, [R1+0x330] ;  /* 0x00033000010b7983 */ /* 0x000f220000300800 */
[----:B------:R-:W-:-:S05]  /*19410*/  LEA R19, P4, R5, R0, 0x1 ;  /* 0x0000000005137211 */ /* 0x000fca00078808ff */
[----:B------:R0:W-:Y:S04]  /*19420*/  STL [R1+0x26bc], R19 ;  /* 0x0026bc1301007387 */ /* 0x0001e80000100800 */
[----:B------:R1:W-:Y:S01]  /*19430*/  STL [R1+0x26a0], R18 ;  /* 0x0026a01201007387 */ /* 0x0003e20000100800 */
[----:B------:R-:W-:Y:S02]  /*19440*/  LEA R20, P3, R17, R0, 0x1 ;  /* 0x0000000011147211 */ /* 0x000fe400078608ff */
[----:B0-----:R-:W-:-:S03]  /*19450*/  LEA.HI.X.SX32 R19, R10, R2, 0x1, P6 ;  /* 0x000000020a137211 */ /* 0x001fc600030f0eff */
[----:B------:R-:W-:Y:S04]  /*19460*/  STL [R1+0x26c4], R20 ;  /* 0x0026c41401007387 */ /* 0x000fe80000100800 */
[----:B------:R-:W4:Y:S04]  /*19470*/  LDL.LU R10, [R1+0x334] ;  /* 0x00033400010a7983 */ /* 0x000f280000300800 */
[----:B------:R0:W-:Y:S01]  /*19480*/  STL [R1+0x26a8], R19 ;  /* 0x0026a81301007387 */ /* 0x0001e20000100800 */
[----:B-1----:R-:W-:Y:S02]  /*19490*/  LEA R18, P6, R4, R0, 0x1 ;  /* 0x0000000004127211 */ /* 0x002fe400078c08ff */
[----:B0-----:R-:W-:-:S03]  /*194a0*/  LEA.HI.X.SX32 R19, R8, R2, 0x1, P5 ;  /* 0x0000000208137211 */ /* 0x001fc600028f0eff */
[----:B------:R0:W-:Y:S04]  /*194b0*/  STL [R1+0x26cc], R18 ;  /* 0x0026cc1201007387 */ /* 0x0001e80000100800 */
[----:B------:R-:W4:Y:S01]  /*194c0*/  LDL.LU R8, [R1+0x33c] ;  /* 0x00033c0001087983 */ /* 0x000f220000300800 */
[----:B0-----:R-:W-:-:S03]  /*194d0*/  LEA R18, P5, R9, R0, 0x1 ;  /* 0x0000000009127211 */ /* 0x001fc600078a08ff */
[----:B------:R0:W-:Y:S04]  /*194e0*/  STL [R1+0x26b0], R19 ;  /* 0x0026b01301007387 */ /* 0x0001e80000100800 */
[----:B------:R1:W-:Y:S01]  /*194f0*/  STL [R1+0x26d4], R18 ;  /* 0x0026d41201007387 */ /* 0x0003e20000100800 */
[-C--:B------:R-:W-:Y:S02]  /*19500*/  LEA.HI.X.SX32 R17, R17, R2.reuse, 0x1, P3 ;  /* 0x0000000211117211 */ /* 0x080fe400018f0eff */
[----:B0-----:R-:W-:Y:S02]  /*19510*/  LEA.HI.X.SX32 R19, R5, R2, 0x1, P4 ;  /* 0x0000000205137211 */ /* 0x001fe400020f0eff */
[----:B------:R-:W4:Y:S04]  /*19520*/  LDL.LU R5, [R1+0x34c] ;  /* 0x00034c0001057983 */ /* 0x000f280000300800 */
[----:B------:R-:W-:Y:S01]  /*19530*/  STL [R1+0x26b8], R19 ;  /* 0x0026b81301007387 */ /* 0x000fe20000100800 */
[----:B-1----:R-:W-:-:S05]  /*19540*/  LEA R18, P4, R7, R0, 0x1 ;  /* 0x0000000007127211 */ /* 0x002fca00078808ff */
[----:B------:R0:W-:Y:S04]  /*19550*/  STL [R1+0x26dc], R18 ;  /* 0x0026dc1201007387 */ /* 0x0001e80000100800 */
[----:B0-----:R-:W4:Y:S01]  /*19560*/  LDL.LU R18, [R1+0x350] ;  /* 0x0003500001127983 */ /* 0x001f220000300800 */
[----:B------:R-:W-:-:S03]  /*19570*/  LEA R19, P3, R6, R0, 0x1 ;  /* 0x0000000006137211 */ /* 0x000fc600078608ff */
[----:B------:R0:W-:Y:S04]  /*19580*/  STL [R1+0x26c0], R17 ;  /* 0x0026c01101007387 */ /* 0x0001e80000100800 */
[----:B------:R1:W-:Y:S01]  /*19590*/  STL [R1+0x26e4], R19 ;  /* 0x0026e41301007387 */ /* 0x0003e20000100800 */
[----:B0-----:R-:W-:-:S03]  /*195a0*/  LEA.HI.X.SX32 R17, R4, R2, 0x1, P6 ;  /* 0x0000000204117211 */ /* 0x001fc600030f0eff */
[----:B------:R-:W4:Y:S01]  /*195b0*/  LDL.LU R4, [R1+0x354] ;  /* 0x0003540001047983 */ /* 0x000f220000300800 */
[----:B-1----:R-:W-:-:S03]  /*195c0*/  LEA R19, P6, R3, R0, 0x1 ;  /* 0x0000000003137211 */ /* 0x002fc600078c08ff */
[----:B------:R0:W-:Y:S02]  /*195d0*/  STL [R1+0x26c8], R17 ;  /* 0x0026c81101007387 */ /* 0x0001e40000100800 */
[-C--:B0-----:R-:W-:Y:S02]  /*195e0*/  LEA.HI.X.SX32 R17, R9, R2.reuse, 0x1, P5 ;  /* 0x0000000209117211 */ /* 0x081fe400028f0eff */
[----:B------:R-:W4:Y:S04]  /*195f0*/  LDL.LU R9, [R1+0x36c] ;  /* 0x00036c0001097983 */ /* 0x000f280000300800 */
[----:B------:R-:W-:Y:S04]  /*19600*/  STL [R1+0x26ec], R19 ;  /* 0x0026ec1301007387 */ /* 0x000fe80000100800 */
[----:B------:R0:W-:Y:S01]  /*19610*/  STL [R1+0x26d0], R17 ;  /* 0x0026d01101007387 */ /* 0x0001e20000100800 */
[----:B------:R-:W-:-:S02]  /*19620*/  LEA.HI.X.SX32 R6, R6, R2, 0x1, P3 ;  /* 0x0000000206067211 */ /* 0x000fc400018f0eff */
[----:B0-----:R-:W-:Y:S02]  /*19630*/  LEA.HI.X.SX32 R17, R7, R2, 0x1, P4 ;  /* 0x0000000207117211 */ /* 0x001fe400020f0eff */
[----:B------:R-:W4:Y:S01]  /*19640*/  LDL.LU R7, [R1+0x370] ;  /* 0x0003700001077983 */ /* 0x000f220000300800 */
[----:B--2---:R-:W-:-:S05]  /*19650*/  LEA R19, P5, R16, R0, 0x1 ;  /* 0x0000000010137211 */ /* 0x004fca00078a08ff */
[----:B------:R3:W-:Y:S04]  /*19660*/  STL [R1+0x26f4], R19 ;  /* 0x0026f41301007387 */ /* 0x0007e80000100800 */
[----:B------:R-:W-:Y:S01]  /*19670*/  STL [R1+0x26d8], R17 ;  /* 0x0026d81101007387 */ /* 0x000fe20000100800 */
[----:B---3--:R-:W-:-:S05]  /*19680*/  LEA R19, P4, R15, R0, 0x1 ;  /* 0x000000000f137211 */ /* 0x008fca00078808ff */
[----:B------:R-:W-:Y:S04]  /*19690*/  STL [R1+0x26fc], R19 ;  /* 0x0026fc1301007387 */ /* 0x000fe80000100800 */
[----:B------:R0:W-:Y:S04]  /*196a0*/  STL [R1+0x26e0], R6 ;  /* 0x0026e00601007387 */ /* 0x0001e80000100800 */
[----:B0-----:R-:W2:Y:S01]  /*196b0*/  LDL.LU R6, [R1+0x378] ;  /* 0x0003780001067983 */ /* 0x001ea20000300800 */
[----:B----4-:R-:W-:Y:S02]  /*196c0*/  LEA R17, P3, R14, R0, 0x1 ;  /* 0x000000000e117211 */ /* 0x010fe400078608ff */
[----:B------:R-:W-:-:S03]  /*196d0*/  LEA.HI.X.SX32 R19, R3, R2, 0x1, P6 ;  /* 0x0000000203137211 */ /* 0x000fc600030f0eff */
[----:B------:R0:W-:Y:S01]  /*196e0*/  STL [R1+0x2704], R17 ;  /* 0x0027041101007387 */ /* 0x0001e20000100800 */
[----:B------:R-:W-:-:S03]  /*196f0*/  LEA.HI.X.SX32 R16, R16, R2, 0x1, P5 ;  /* 0x0000000210107211 */ /* 0x000fc600028f0eff */
[----:B------:R-:W3:Y:S04]  /*19700*/  LDL.LU R3, [R1+0x380] ;  /* 0x0003800001037983 */ /* 0x000ee80000300800 */
[----:B------:R-:W-:Y:S01]  /*19710*/  STL [R1+0x26e8], R19 ;  /* 0x0026e81301007387 */ /* 0x000fe20000100800 */
[----:B0-----:R-:W-:-:S05]  /*19720*/  LEA R17, P6, R28, R0, 0x1 ;  /* 0x000000001c117211 */ /* 0x001fca00078c08ff */
[----:B------:R0:W-:Y:S04]  /*19730*/  STL [R1+0x270c], R17 ;  /* 0x00270c1101007387 */ /* 0x0001e80000100800 */
[----:B0-----:R-:W4:Y:S04]  /*19740*/  LDL.LU R17, [R1+0x388] ;  /* 0x0003880001117983 */ /* 0x001f280000300800 */
[----:B------:R0:W-:Y:S01]  /*19750*/  STL [R1+0x26f0], R16 ;  /* 0x0026f01001007387 */ /* 0x0001e20000100800 */
[----:B------:R-:W-:Y:S02]  /*19760*/  LEA R19, P5, R11, R0, 0x1 ;  /* 0x000000000b137211 */ /* 0x000fe400078a08ff */
[----:B0-----:R-:W-:-:S03]  /*19770*/  LEA.HI.X.SX32 R16, R15, R2, 0x1, P4 ;  /* 0x000000020f107211 */ /* 0x001fc600020f0eff */
[----:B------:R-:W-:Y:S04]  /*19780*/  STL [R1+0x2714], R19 ;  /* 0x0027141301007387 */ /* 0x000fe80000100800 */
[----:B------:R-:W4:Y:S04]  /*19790*/  LDL.LU R15, [R1+0x38c] ;  /* 0x00038c00010f7983 */ /* 0x000f280000300800 */
[----:B------:R0:W-:Y:S02]  /*197a0*/  STL [R1+0x26f8], R16 ;  /* 0x0026f81001007387 */ /* 0x0001e40000100800 */
[----:B0-----:R-:W-:-:S02]  /*197b0*/  LEA.HI.X.SX32 R16, R14, R2, 0x1, P3 ;  /* 0x000000020e107211 */ /* 0x001fc400018f0eff */
[----:B------:R-:W4:Y:S01]  /*197c0*/  LDL.LU R14, [R1+0x394] ;  /* 0x00039400010e7983 */ /* 0x000f220000300800 */
[----:B------:R-:W-:-:S05]  /*197d0*/  LEA R19, P4, R10, R0, 0x1 ;  /* 0x000000000a137211 */ /* 0x000fca00078808ff */
[----:B------:R-:W-:Y:S04]  /*197e0*/  STL [R1+0x271c], R19 ;  /* 0x00271c1301007387 */ /* 0x000fe80000100800 */
[----:B------:R0:W-:Y:S01]  /*197f0*/  STL [R1+0x2700], R16 ;  /* 0x0027001001007387 */ /* 0x0001e20000100800 */
[----:B------:R-:W-:Y:S02]  /*19800*/  LEA R20, P3, R8, R0, 0x1 ;  /* 0x0000000008147211 */ /* 0x000fe400078608ff */
[----:B0-----:R-:W-:-:S03]  /*19810*/  LEA.HI.X.SX32 R16, R28, R2, 0x1, P6 ;  /* 0x000000021c107211 */ /* 0x001fc600030f0eff */
[----:B------:R-:W-:Y:S04]  /*19820*/  STL [R1+0x2724], R20 ;  /* 0x0027241401007387 */ /* 0x000fe80000100800 */
[----:B------:R-:W4:Y:S04]  /*19830*/  LDL.LU R28, [R1+0x39c] ;  /* 0x00039c00011c7983 */ /* 0x000f280000300800 */
        /* <DEDUP_REMOVED lines=9> */
[----:B------:R0:W-:Y:S01]  /*198d0*/  STL [R1+0x2734], R19 ;  /* 0x0027341301007387 */ /* 0x0001e20000100800 */
[----:B------:R-:W-:-:S03]  /*198e0*/  LEA.HI.X.SX32 R8, R8, R2, 0x1, P3 ;  /* 0x0000000208087211 */ /* 0x000fc600018f0eff */
[----:B------:R1:W-:Y:S01]  /*198f0*/  STL [R1+0x2718], R16 ;  /* 0x0027181001007387 */ /* 0x0003e20000100800 */
[----:B0-----:R-:W-:-:S03]  /*19900*/  LEA R19, P4, R4, R0, 0x1 ;  /* 0x0000000004137211 */ /* 0x001fc600078808ff */
[----:B-1----:R-:W4:Y:S04]  /*19910*/  LDL.LU R16, [R1+0x384] ;  /* 0x0003840001107983 */ /* 0x002f280000300800 */
[----:B------:R0:W-:Y:S01]  /*19920*/  STL [R1+0x273c], R19 ;  /* 0x00273c1301007387 */ /* 0x0001e20000100800 */
[----:B------:R-:W-:-:S03]  /*19930*/  LEA.HI.X.SX32 R5, R5, R2, 0x1, P6 ;  /* 0x0000000205057211 */ /* 0x000fc600030f0eff */
[----:B------:R1:W-:Y:S01]  /*19940*/  STL [R1+0x2720], R8 ;  /* 0x0027200801007387 */ /* 0x0003e20000100800 */
[----:B0-----:R-:W-:-:S03]  /*19950*/  LEA R19, P3, R9, R0, 0x1 ;  /* 0x0000000009137211 */ /* 0x001fc600078608ff */
[----:B-1----:R-:W4:Y:S01]  /*19960*/  LDL.LU R8, [R1+0x37c] ;  /* 0x00037c0001087983 */ /* 0x002f220000300800 */
        /* <DEDUP_REMOVED lines=9> */
[----:B--2---:R-:W-:-:S05]  /*19a00*/  LEA R19, P5, R6, R0, 0x1 ;  /* 0x0000000006137211 */ /* 0x004fca00078a08ff */
[----:B------:R-:W-:Y:S04]  /*19a10*/  STL [R1+0x2754], R19 ;  /* 0x0027541301007387 */ /* 0x000fe80000100800 */
[----:B------:R0:W-:Y:S02]  /*19a20*/  STL [R1+0x2738], R18 ;  /* 0x0027381201007387 */ /* 0x0001e40000100800 */
[----:B0-----:R-:W-:Y:S02]  /*19a30*/  LEA.HI.X.SX32 R18, R9, R2, 0x1, P3 ;  /* 0x0000000209127211 */ /* 0x001fe400018f0eff */
[----:B------:R-:W2:Y:S01]  /*19a40*/  LDL.LU R9, [R1+0x364] ;  /* 0x0003640001097983 */ /* 0x000ea20000300800 */
[----:B---3--:R-:W-:-:S05]  /*19a50*/  LEA R19, P4, R3, R0, 0x1 ;  /* 0x0000000003137211 */ /* 0x008fca00078808ff */
[----:B------:R0:W-:Y:S04]  /*19a60*/  STL [R1+0x275c], R19 ;  /* 0x00275c1301007387 */ /* 0x0001e80000100800 */
[----:B------:R1:W-:Y:S01]  /*19a70*/  STL [R1+0x2740], R18 ;  /* 0x0027401201007387 */ /* 0x0003e20000100800 */
[----:B----4-:R-:W-:Y:S02]  /*19a80*/  LEA R20, P3, R17, R0, 0x1 ;  /* 0x0000000011147211 */ /* 0x010fe400078608ff */
[----:B0-----:R-:W-:-:S03]  /*19a90*/  LEA.HI.X.SX32 R19, R7, R2, 0x1, P6 ;  /* 0x0000000207137211 */ /* 0x001fc600030f0eff */
[----:B------:R-:W-:Y:S04]  /*19aa0*/  STL [R1+0x2764], R20 ;  /* 0x0027641401007387 */ /* 0x000fe80000100800 */
[----:B------:R-:W3:Y:S04]  /*19ab0*/  LDL.LU R7, [R1+0x360] ;  /* 0x0003600001077983 */ /* 0x000ee80000300800 */
        /* <DEDUP_REMOVED lines=8> */
[----:B0-----:R-:W-:-:S03]  /*19b40*/  LEA.HI.X.SX32 R19, R3, R2, 0x1, P4 ;  /* 0x0000000203137211 */ /* 0x001fc600020f0eff */
[----:B------:R-:W4:Y:S01]  /*19b50*/  LDL.LU R3, [R1+0x358] ;  /* 0x0003580001037983 */ /* 0x000f220000300800 */
[----:B------:R-:W-:-:S03]  /*19b60*/  LEA.HI.X.SX32 R17, R17, R2, 0x1, P3 ;  /* 0x0000000211117211 */ /* 0x000fc600018f0eff */
        /* <DEDUP_REMOVED lines=21> */
[----:B0-----:R-:W-:-:S05]  /*19cc0*/  LEA R19, P4, R8, R0, 0x1 ;  /* 0x0000000008137211 */ /* 0x001fca00078808ff */
[----:B------:R0:W-:Y:S01]  /*19cd0*/  STL [R1+0x279c], R19 ;  /* 0x00279c1301007387 */ /* 0x0001e20000100800 */
[----:B-1----:R-:W-:-:S03]  /*19ce0*/  LEA R17, P3, R5, R0, 0x1 ;  /* 0x0000000005117211 */ /* 0x002fc600078608ff */
[----:B------:R1:W-:Y:S01]  /*19cf0*/  STL [R1+0x2780], R11 ;  /* 0x0027800b01007387 */ /* 0x0003e20000100800 */
[-C--:B------:R-:W-:Y:S02]  /*19d00*/  LEA.HI.X.SX32 R16, R16, R2.reuse, 0x1, P5 ;  /* 0x0000000210107211 */ /* 0x080fe400028f0eff */
[----:B0-----:R-:W-:Y:S01]  /*19d10*/  LEA.HI.X.SX32 R19, R10, R2, 0x1, P6 ;  /* 0x000000020a137211 */ /* 0x001fe200030f0eff */
[----:B-1----:R-:W4:Y:S04]  /*19d20*/  LDL.LU R11, [R1+0x32c] ;  /* 0x00032c00010b7983 */ /* 0x002f280000300800 */
[----:B------:R0:W-:Y:S04]  /*19d30*/  STL [R1+0x27a4], R17 ;  /* 0x0027a41101007387 */ /* 0x0001e80000100800 */
[----:B------:R-:W4:Y:S04]  /*19d40*/  LDL.LU R10, [R1+0x328] ;  /* 0x00032800010a7983 */ /* 0x000f280000300800 */
[----:B------:R-:W-:Y:S01]  /*19d50*/  STL [R1+0x2788], R19 ;  /* 0x0027881301007387 */ /* 0x000fe20000100800 */
[----:B0-----:R-:W-:-:S05]  /*19d60*/  LEA R17, P6, R4, R0, 0x1 ;  /* 0x0000000004117211 */ /* 0x001fca00078c08ff */
[----:B------:R0:W-:Y:S04]  /*19d70*/  STL [R1+0x27ac], R17 ;  /* 0x0027ac1101007387 */ /* 0x0001e80000100800 */
[----:B0-----:R-:W4:Y:S04]  /*19d80*/  LDL.LU R17, [R1+0x320] ;  /* 0x0003200001117983 */ /* 0x001f280000300800 */
[----:B------:R0:W-:Y:S02]  /*19d90*/  STL [R1+0x2790], R16 ;  /* 0x0027901001007387 */ /* 0x0001e40000100800 */
[----:B0-----:R-:W-:-:S02]  /*19da0*/  LEA.HI.X.SX32 R16, R8, R2, 0x1, P4 ;  /* 0x0000000208107211 */ /* 0x001fc400020f0eff */
[----:B--2---:R-:W-:-:S05]  /*19db0*/  LEA R19, P5, R9, R0, 0x1 ;  /* 0x0000000009137211 */ /* 0x004fca00078a08ff */
[----:B------:R-:W-:Y:S04]  /*19dc0*/  STL [R1+0x27b4], R19 ;  /* 0x0027b41301007387 */ /* 0x000fe80000100800 */
[----:B------:R-:W2:Y:S04]  /*19dd0*/  LDL.LU R8, [R1+0x318] ;  /* 0x0003180001087983 */ /* 0x000ea80000300800 */
[----:B------:R0:W-:Y:S02]  /*19de0*/  STL [R1+0x2798], R16 ;  /* 0x0027981001007387 */ /* 0x0001e40000100800 */
[----:B0-----:R-:W-:-:S02]  /*19df0*/  LEA.HI.X.SX32 R16, R5, R2, 0x1, P3 ;  /* 0x0000000205107211 */ /* 0x001fc400018f0eff */
[----:B------:R-:W2:Y:S01]  /*19e00*/  LDL.LU R5, [R1+0x314] ;  /* 0x0003140001057983 */ /* 0x000ea20000300800 */
[----:B---3--:R-:W-:-:S05]  /*19e10*/  LEA R19, P4, R7, R0, 0x1 ;  /* 0x0000000007137211 */ /* 0x008fca00078808ff */
[----:B------:R-:W-:Y:S04]  /*19e20*/  STL [R1+0x27bc], R19 ;  /* 0x0027bc1301007387 */ /* 0x000fe80000100800 */
[----:B------:R0:W-:Y:S01]  /*19e30*/  STL [R1+0x27a0], R16 ;  /* 0x0027a01001007387 */ /* 0x0001e20000100800 */
[----:B----4-:R-:W-:Y:S02]  /*19e40*/  LEA R20, P3, R6, R0, 0x1 ;  /* 0x0000000006147211 */ /* 0x010fe400078608ff */
[----:B0-----:R-:W-:-:S03]  /*19e50*/  LEA.HI.X.SX32 R16, R4, R2, 0x1, P6 ;  /* 0x0000000204107211 */ /* 0x001fc600030f0eff */
[----:B------:R-:W-:Y:S04]  /*19e60*/  STL [R1+0x27c4], R20 ;  /* 0x0027c41401007387 */ /* 0x000fe80000100800 */
[----:B------:R-:W3:Y:S04]  /*19e70*/  LDL.LU R4, [R1+0x310] ;  /* 0x0003100001047983 */ /* 0x000ee80000300800 */
[----:B------:R0:W-:Y:S01]  /*19e80*/  STL [R1+0x27a8], R16 ;  /* 0x0027a81001007387 */ /* 0x0001e20000100800 */
[----:B------:R-:W-:Y:S02]  /*19e90*/  LEA R19, P6, R3, R0, 0x1 ;  /* 0x0000000003137211 */ /* 0x000fe400078c08ff */
[----:B0-----:R-:W-:-:S03]  /*19ea0*/  LEA.HI.X.SX32 R16, R9, R2, 0x1, P5 ;  /* 0x0000000209107211 */ /* 0x001fc600028f0eff */
[----:B------:R-:W-:Y:S04]  /*19eb0*/  STL [R1+0x27cc], R19 ;  /* 0x0027cc1301007387 */ /* 0x000fe80000100800 */
[----:B------:R-:W4:Y:S04]  /*19ec0*/  LDL.LU R9, [R1+0x30c] ;  /* 0x00030c0001097983 */ /* 0x000f280000300800 */
[----:B------:R0:W-:Y:S01]  /*19ed0*/  STL [R1+0x27b0], R16 ;  /* 0x0027b01001007387 */ /* 0x0001e20000100800 */
[-C--:B------:R-:W-:Y:S02]  /*19ee0*/  LEA.HI.X.SX32 R6, R6, R2.reuse, 0x1, P3 ;  /* 0x0000000206067211 */ /* 0x080fe400018f0eff */
[----:B0-----:R-:W-:-:S02]  /*19ef0*/  LEA.HI.X.SX32 R16, R7, R2, 0x1, P4 ;  /* 0x0000000207107211 */ /* 0x001fc400020f0eff */
[----:B------:R-:W4:Y:S01]  /*19f00*/  LDL.LU R7, [R1+0x304] ;  /* 0x0003040001077983 */ /* 0x000f220000300800 */
[----:B------:R-:W-:-:S05]  /*19f10*/  LEA R19, P5, R18, R0, 0x1 ;  /* 0x0000000012137211 */ /* 0x000fca00078a08ff */
[----:B------:R0:W-:Y:S04]  /*19f20*/  STL [R1+0x27d4], R19 ;  /* 0x0027d41301007387 */ /* 0x0001e80000100800 */
[----:B------:R1:W-:Y:S01]  /*19f30*/  STL [R1+0x27b8], R16 ;  /* 0x0027b81001007387 */ /* 0x0003e20000100800 */
[----:B0-----:R-:W-:-:S03]  /*19f40*/  LEA R19, P4, R15, R0, 0x1 ;  /* 0x000000000f137211 */ /* 0x001fc600078808ff */
[----:B-1----:R-:W4:Y:S04]  /*19f50*/  LDL.LU R16, [R1+0x2f8] ;  /* 0x0002f80001107983 */ /* 0x002f280000300800 */
[----:B------:R0:W-:Y:S01]  /*19f60*/  STL [R1+0x27dc], R19 ;  /* 0x0027dc1301007387 */ /* 0x0001e20000100800 */
[----:B------:R-:W-:-:S03]  /*19f70*/  LEA.HI.X.SX32 R3, R3, R2, 0x1, P6 ;  /* 0x0000000203037211 */ /* 0x000fc600030f0eff */
[----:B------:R1:W-:Y:S01]  /*19f80*/  STL [R1+0x27c0], R6 ;  /* 0x0027c00601007387 */ /* 0x0003e20000100800 */
[----:B------:R-:W-:Y:S02]  /*19f90*/  LEA.HI.X.SX32 R18, R18, R2, 0x1, P5 ;  /* 0x0000000212127211 */ /* 0x000fe400028f0eff */
[-C--:B0-----:R-:W-:Y:S01]  /*19fa0*/  LEA R19, P3, R14, R0.reuse, 0x1 ;  /* 0x000000000e137211 */ /* 0x081fe200078608ff */
[----:B-1----:R-:W4:Y:S04]  /*19fb0*/  LDL.LU R6, [R1+0x2f4] ;  /* 0x0002f40001067983 */ /* 0x002f280000300800 */
[----:B------:R-:W-:Y:S04]  /*19fc0*/  STL [R1+0x27e4], R19 ;  /* 0x0027e41301007387 */ /* 0x000fe80000100800 */
[----:B------:R0:W-:Y:S04]  /*19fd0*/  STL [R1+0x27c8], R3 ;  /* 0x0027c80301007387 */ /* 0x0001e80000100800 */
[----:B0-----:R-:W4:Y:S01]  /*19fe0*/  LDL.LU R3, [R1+0x2f0] ;  /* 0x0002f00001037983 */ /* 0x001f220000300800 */
        /* <DEDUP_REMOVED lines=13> */
[----:B------:R-:W-:Y:S01]  /*1a0c0*/  STL [R1+0x27e0], R18 ;  /* 0x0027e01201007387 */ /* 0x000fe20000100800 */
[----:B0-----:R-:W-:-:S03]  /*1a0d0*/  LEA.HI.X.SX32 R19, R28, R2, 0x1, P6 ;  /* 0x000000021c137211 */ /* 0x001fc600030f0eff */
[----:B------:R-:W-:Y:S04]  /*1a0e0*/  STL [R1+0x2804], R20 ;  /* 0x0028041401007387 */ /* 0x000fe80000100800 */
[----:B------:R-:W4:Y:S04]  /*1a0f0*/  LDL.LU R28, [R1+0x2d4] ;  /* 0x0002d400011c7983 */ /* 0x000f280000300800 */
[----:B------:R0:W-:Y:S02]  /*1a100*/  STL [R1+0x27e8], R19 ;  /* 0x0027e81301007387 */ /* 0x0001e40000100800 */
[----:B0-----:R-:W-:-:S02]  /*1a110*/  LEA.HI.X.SX32 R19, R11, R2, 0x1, P5 ;  /* 0x000000020b137211 */ /* 0x001fc400028f0eff */
[----:B------:R-:W-:Y:S02]  /*1a120*/  LEA.HI.X.SX32 R17, R17, R2, 0x1, P3 ;  /* 0x0000000211117211 */ /* 0x000fe400018f0eff */
[----:B--2---:R-:W-:-:S05]  /*1a130*/  LEA R18, P6, R8, R0, 0x1 ;  /* 0x0000000008127211 */ /* 0x004fca00078c08ff */
[----:B------:R0:W-:Y:S04]  /*1a140*/  STL [R1+0x280c], R18 ;  /* 0x00280c1201007387 */ /* 0x0001e80000100800 */
[----:B------:R-:W2:Y:S01]  /*1a150*/  LDL.LU R11, [R1+0x2cc] ;  /* 0x0002cc00010b7983 */ /* 0x000ea20000300800 */
[----:B0-----:R-:W-:-:S03]  /*1a160*/  LEA R18, P5, R5, R0, 0x1 ;  /* 0x0000000005127211 */ /* 0x001fc600078a08ff */
[----:B------:R0:W-:Y:S04]  /*1a170*/  STL [R1+0x27f0], R19 ;  /* 0x0027f01301007387 */ /* 0x0001e80000100800 */
[----:B------:R3:W-:Y:S01]  /*1a180*/  STL [R1+0x2814], R18 ;  /* 0x0028141201007387 */ /* 0x0007e20000100800 */
[----:B0-----:R-:W-:-:S03]  /*1a190*/  LEA.HI.X.SX32 R19, R10, R2, 0x1, P4 ;  /* 0x000000020a137211 */ /* 0x001fc600020f0eff */
[----:B------:R-:W2:Y:S04]  /*1a1a0*/  LDL.LU R10, [R1+0x2c4] ;  /* 0x0002c400010a7983 */ /* 0x000ea80000300800 */
[----:B------:R-:W-:Y:S01]  /*1a1b0*/  STL [R1+0x27f8], R19 ;  /* 0x0027f81301007387 */ /* 0x000fe20000100800 */
[----:B---3--:R-:W-:-:S05]  /*1a1c0*/  LEA R18, P4, R4, R0, 0x1 ;  /* 0x0000000004127211 */ /* 0x008fca00078808ff */
[----:B------:R0:W-:Y:S04]  /*1a1d0*/  STL [R1+0x281c], R18 ;  /* 0x00281c1201007387 */ /* 0x0001e80000100800 */
[----:B0-----:R-:W3:Y:S01]  /*1a1e0*/  LDL.LU R18, [R1+0x2bc] ;  /* 0x0002bc0001127983 */ /* 0x001ee20000300800 */
[----:B----4-:R-:W-:-:S03]  /*1a1f0*/  LEA R19, P3, R9, R0, 0x1 ;  /* 0x0000000009137211 */ /* 0x010fc600078608ff */
        /* <DEDUP_REMOVED lines=17> */
[----:B------:R0:W-:Y:S04]  /*1a310*/  STL [R1+0x283c], R19 ;  /* 0x00283c1301007387 */ /* 0x0001e80000100800 */
[----:B------:R0:W-:Y:S01]  /*1a320*/  STL [R1+0x2820], R9 ;  /* 0x0028200901007387 */ /* 0x0001e20000100800 */
[----:B-1----:R-:W-:Y:S02]  /*1a330*/  LEA R17, P3, R3, R0, 0x1 ;  /* 0x0000000003117211 */ /* 0x002fe400078608ff */
[-C--:B0-----:R-:W-:Y:S01]  /*1a340*/  LEA.HI.X.SX32 R19, R7, R2.reuse, 0x1, P6 ;  /* 0x0000000207137211 */ /* 0x081fe200030f0eff */
[----:B------:R-:W4:Y:S01]  /*1a350*/  LDL.LU R9, [R1+0x2a8] ;  /* 0x0002a80001097983 */ /* 0x000f220000300800 */
[----:B------:R-:W-:-:S03]  /*1a360*/  LEA.HI.X.SX32 R16, R16, R2, 0x1, P5 ;  /* 0x0000000210107211 */ /* 0x000fc600028f0eff */
[----:B------:R0:W-:Y:S04]  /*1a370*/  STL [R1+0x2844], R17 ;  /* 0x0028441101007387 */ /* 0x0001e80000100800 */
        /* <DEDUP_REMOVED lines=21> */
[----:B------:R-:W-:Y:S02]  /*1a4d0*/  LEA R19, P6, R10, R0, 0x1 ;  /* 0x000000000a137211 */ /* 0x000fe400078c08ff */
[----:B0-----:R-:W-:-:S03]  /*1a4e0*/  LEA.HI.X.SX32 R16, R14, R2, 0x1, P5 ;  /* 0x000000020e107211 */ /* 0x001fc600028f0eff */
[----:B------:R-:W-:Y:S04]  /*1a4f0*/  STL [R1+0x286c], R19 ;  /* 0x00286c1301007387 */ /* 0x000fe80000100800 */
[----:B------:R-:W2:Y:S04]  /*1a500*/  LDL.LU R14, [R1+0x278] ;  /* 0x00027800010e7983 */ /* 0x000ea80000300800 */
[----:B------:R0:W-:Y:S01]  /*1a510*/  STL [R1+0x2850], R16 ;  /* 0x0028501001007387 */ /* 0x0001e20000100800 */
[-C--:B------:R-:W-:Y:S02]  /*1a520*/  LEA.HI.X.SX32 R11, R11, R2.reuse, 0x1, P3 ;  /* 0x000000020b0b7211 */ /* 0x080fe400018f0eff */
[----:B0-----:R-:W-:-:S02]  /*1a530*/  LEA.HI.X.SX32 R16, R28, R2, 0x1, P4 ;  /* 0x000000021c107211 */ /* 0x001fc400020f0eff */
[----:B------:R-:W2:Y:S01]  /*1a540*/  LDL.LU R28, [R1+0x270] ;  /* 0x00027000011c7983 */ /* 0x000ea20000300800 */
[----:B---3--:R-:W-:-:S05]  /*1a550*/  LEA R19, P5, R18, R0, 0x1 ;  /* 0x0000000012137211 */ /* 0x008fca00078a08ff */
[----:B------:R4:W-:Y:S04]  /*1a560*/  STL [R1+0x2874], R19 ;  /* 0x0028741301007387 */ /* 0x0009e80000100800 */
[----:B------:R0:W-:Y:S01]  /*1a570*/  STL [R1+0x2858], R16 ;  /* 0x0028581001007387 */ /* 0x0001e20000100800 */
[----:B----4-:R-:W-:-:S03]  /*1a580*/  LEA R19, P4, R8, R0, 0x1 ;  /* 0x0000000008137211 */ /* 0x010fc600078808ff */
[----:B0-----:R-:W3:Y:S04]  /*1a590*/  LDL.LU R16, [R1+0x268] ;  /* 0x0002680001107983 */ /* 0x001ee80000300800 */
[----:B------:R-:W-:Y:S04]  /*1a5a0*/  STL [R1+0x287c], R19 ;  /* 0x00287c1301007387 */ /* 0x000fe80000100800 */
[----:B------:R0:W-:Y:S04]  /*1a5b0*/  STL [R1+0x2860], R11 ;  /* 0x0028600b01007387 */ /* 0x0001e80000100800 */
[----:B0-----:R-:W4:Y:S01]  /*1a5c0*/  LDL.LU R11, [R1+0x264] ;  /* 0x00026400010b7983 */ /* 0x001f220000300800 */
[----:B------:R-:W-:-:S02]  /*1a5d0*/  LEA R19, P3, R5, R0, 0x1 ;  /* 0x0000000005137211 */ /* 0x000fc400078608ff */
[----:B------:R-:W-:-:S03]  /*1a5e0*/  LEA.HI.X.SX32 R10, R10, R2, 0x1, P6 ;  /* 0x000000020a0a7211 */ /* 0x000fc600030f0eff */
[----:B------:R0:W-:Y:S01]  /*1a5f0*/  STL [R1+0x2884], R19 ;  /* 0x0028841301007387 */ /* 0x0001e20000100800 */
[----:B------:R-:W-:-:S03]  /*1a600*/  LEA.HI.X.SX32 R18, R18, R2, 0x1, P5 ;  /* 0x0000000212127211 */ /* 0x000fc600028f0eff */
        /* <DEDUP_REMOVED lines=13> */
[----:B------:R0:W-:Y:S04]  /*1a6e0*/  STL [R1+0x289c], R19 ;  /* 0x00289c1301007387 */ /* 0x0001e80000100800 */
[----:B------:R1:W-:Y:S01]  /*1a6f0*/  STL [R1+0x2880], R18 ;  /* 0x0028801201007387 */ /* 0x0003e20000100800 */
[----:B------:R-:W-:-:S02]  /*1a700*/  LEA R20, P3, R17, R0, 0x1 ;  /* 0x0000000011147211 */ /* 0x000fc400078608ff */
        /* <DEDUP_REMOVED lines=15> */
[----:B--2---:R-:W-:-:S05]  /*1a800*/  LEA R18, P4, R15, R0, 0x1 ;  /* 0x000000000f127211 */ /* 0x004fca00078808ff */
[----:B------:R0:W-:Y:S04]  /*1a810*/  STL [R1+0x28bc], R18 ;  /* 0x0028bc1201007387 */ /* 0x0001e80000100800 */
[----:B0-----:R-:W2:Y:S01]  /*1a820*/  LDL.LU R18, [R1+0x23c] ;  /* 0x00023c0001127983 */ /* 0x001ea20000300800 */
[----:B------:R-:W-:-:S03]  /*1a830*/  LEA R19, P3, R14, R0, 0x1 ;  /* 0x000000000e137211 */ /* 0x000fc600078608ff */
[----:B------:R0:W-:Y:S04]  /*1a840*/  STL [R1+0x28a0], R17 ;  /* 0x0028a01101007387 */ /* 0x0001e80000100800 */
[----:B------:R1:W-:Y:S01]  /*1a850*/  STL [R1+0x28c4], R19 ;  /* 0x0028c41301007387 */ /* 0x0003e20000100800 */
[----:B0-----:R-:W-:-:S03]  /*1a860*/  LEA.HI.X.SX32 R17, R6, R2, 0x1, P6 ;  /* 0x0000000206117211 */ /* 0x001fc600030f0eff */
[----:B------:R-:W2:Y:S01]  /*1a870*/  LDL.LU R6, [R1+0x234] ;  /* 0x0002340001067983 */ /* 0x000ea20000300800 */
[----:B-1----:R-:W-:-:S03]  /*1a880*/  LEA R19, P6, R28, R0, 0x1 ;  /* 0x000000001c137211 */ /* 0x002fc600078c08ff */
[----:B------:R0:W-:Y:S02]  /*1a890*/  STL [R1+0x28a8], R17 ;  /* 0x0028a81101007387 */ /* 0x0001e40000100800 */
[-C--:B0-----:R-:W-:Y:S02]  /*1a8a0*/  LEA.HI.X.SX32 R17, R3, R2.reuse, 0x1, P5 ;  /* 0x0000000203117211 */ /* 0x081fe400028f0eff */
[----:B------:R-:W2:Y:S04]  /*1a8b0*/  LDL.LU R3, [R1+0x230] ;  /* 0x0002300001037983 */ /* 0x000ea80000300800 */
[----:B------:R3:W-:Y:S04]  /*1a8c0*/  STL [R1+0x28cc], R19 ;  /* 0x0028cc1301007387 */ /* 0x0007e80000100800 */
[----:B------:R0:W-:Y:S01]  /*1a8d0*/  STL [R1+0x28b0], R17 ;  /* 0x0028b01101007387 */ /* 0x0001e20000100800 */
[----:B------:R-:W-:-:S02]  /*1a8e0*/  LEA.HI.X.SX32 R14, R14, R2, 0x1, P3 ;  /* 0x000000020e0e7211 */ /* 0x000fc400018f0eff */
[----:B---3--:R-:W-:Y:S02]  /*1a8f0*/  LEA R19, P5, R16, R0, 0x1 ;  /* 0x0000000010137211 */ /* 0x008fe400078a08ff */
[----:B0-----:R-:W-:Y:S02]  /*1a900*/  LEA.HI.X.SX32 R17, R15, R2, 0x1, P4 ;  /* 0x000000020f117211 */ /* 0x001fe400020f0eff */
[----:B------:R-:W3:Y:S04]  /*1a910*/  LDL.LU R15, [R1+0x228] ;  /* 0x00022800010f7983 */ /* 0x000ee80000300800 */
[----:B------:R4:W-:Y:S04]  /*1a920*/  STL [R1+0x28d4], R19 ;  /* 0x0028d41301007387 */ /* 0x0009e80000100800 */
[----:B------:R-:W-:Y:S01]  /*1a930*/  STL [R1+0x28b8], R17 ;  /* 0x0028b81101007387 */ /* 0x000fe20000100800 */
[----:B----4-:R-:W-:-:S05]  /*1a940*/  LEA R19, P4, R11, R0, 0x1 ;  /* 0x000000000b137211 */ /* 0x010fca00078808ff */
        /* <DEDUP_REMOVED lines=24> */
[----:B------:R-:W-:-:S05]  /*1aad0*/  LEA R20, P3, R9, R0, 0x1 ;  /* 0x0000000009147211 */ /* 0x000fca00078608ff */
[----:B------:R-:W-:Y:S04]  /*1aae0*/  STL [R1+0x2904], R20 ;  /* 0x0029041401007387 */ /* 0x000fe80000100800 */
[----:B------:R-:W4:Y:S04]  /*1aaf0*/  LDL.LU R8, [R1+0x208] ;  /* 0x0002080001087983 */ /* 0x000f280000300800 */
        /* <DEDUP_REMOVED lines=9> */
[----:B------:R-:W-:Y:S02]  /*1ab90*/  LEA.HI.X.SX32 R7, R7, R2, 0x1, P6 ;  /* 0x0000000207077211 */ /* 0x000fe400030f0eff */
[----:B--2---:R-:W-:-:S05]  /*1aba0*/  LEA R19, P5, R18, R0, 0x1 ;  /* 0x0000000012137211 */ /* 0x004fca00078a08ff */
[----:B------:R0:W-:Y:S04]  /*1abb0*/  STL [R1+0x2914], R19 ;  /* 0x0029141301007387 */ /* 0x0001e80000100800 */
[----:B------:R1:W-:Y:S01]  /*1abc0*/  STL [R1+0x28f8], R16 ;  /* 0x0028f81001007387 */ /* 0x0003e20000100800 */
[----:B0-----:R-:W-:-:S03]  /*1abd0*/  LEA R19, P4, R6, R0, 0x1 ;  /* 0x0000000006137211 */ /* 0x001fc600078808ff */
[----:B-1----:R-:W2:Y:S04]  /*1abe0*/  LDL.LU R16, [R1+0x1f8] ;  /* 0x0001f80001107983 */ /* 0x002ea80000300800 */
[----:B------:R0:W-:Y:S04]  /*1abf0*/  STL [R1+0x291c], R19 ;  /* 0x00291c1301007387 */ /* 0x0001e80000100800 */
[----:B------:R1:W-:Y:S01]  /*1ac00*/  STL [R1+0x2900], R9 ;  /* 0x0029000901007387 */ /* 0x0003e20000100800 */
[----:B0-----:R-:W-:-:S03]  /*1ac10*/  LEA R19, P3, R3, R0, 0x1 ;  /* 0x0000000003137211 */ /* 0x001fc600078608ff */
[----:B-1----:R-:W2:Y:S01]  /*1ac20*/  LDL.LU R9, [R1+0x1f4] ;  /* 0x0001f40001097983 */ /* 0x002ea20000300800 */
[----:B------:R-:W-:-:S03]  /*1ac30*/  LEA.HI.X.SX32 R18, R18, R2, 0x1, P5 ;  /* 0x0000000212127211 */ /* 0x000fc600028f0eff */
[----:B------:R3:W-:Y:S04]  /*1ac40*/  STL [R1+0x2924], R19 ;  /* 0x0029241301007387 */ /* 0x0007e80000100800 */
[----:B------:R0:W-:Y:S01]  /*1ac50*/  STL [R1+0x2908], R7 ;  /* 0x0029080701007387 */ /* 0x0001e20000100800 */
[----:B---3--:R-:W-:-:S03]  /*1ac60*/  LEA R19, P6, R15, R0, 0x1 ;  /* 0x000000000f137211 */ /* 0x008fc600078c08ff */
[----:B0-----:R-:W3:Y:S04]  /*1ac70*/  LDL.LU R7, [R1+0x1f0] ;  /* 0x0001f00001077983 */ /* 0x001ee80000300800 */
[----:B------:R-:W-:Y:S04]  /*1ac80*/  STL [R1+0x292c], R19 ;  /* 0x00292c1301007387 */ /* 0x000fe80000100800 */
[----:B------:R0:W-:Y:S02]  /*1ac90*/  STL [R1+0x2910], R18 ;  /* 0x0029101201007387 */ /* 0x0001e40000100800 */
[----:B0-----:R-:W-:-:S02]  /*1aca0*/  LEA.HI.X.SX32 R18, R6, R2, 0x1, P4 ;  /* 0x0000000206127211 */ /* 0x001fc400020f0eff */
[----:B------:R-:W3:Y:S01]  /*1acb0*/  LDL.LU R6, [R1+0x1ec] ;  /* 0x0001ec0001067983 */ /* 0x000ee20000300800 */
[----:B----4-:R-:W-:-:S05]  /*1acc0*/  LEA R19, P5, R14, R0, 0x1 ;  /* 0x000000000e137211 */ /* 0x010fca00078a08ff */
        /* <DEDUP_REMOVED lines=17> */
[----:B------:R0:W-:Y:S01]  /*1ade0*/  STL [R1+0x2930], R19 ;  /* 0x0029301301007387 */ /* 0x0001e20000100800 */
[----:B------:R-:W-:-:S03]  /*1adf0*/  LEA.HI.X.SX32 R17, R17, R2, 0x1, P3 ;  /* 0x0000000211117211 */ /* 0x000fc600018f0eff */
[----:B------:R1:W-:Y:S01]  /*1ae00*/  STL [R1+0x2954], R18 ;  /* 0x0029541201007387 */ /* 0x0003e20000100800 */
[----:B0-----:R-:W-:-:S03]  /*1ae10*/  LEA.HI.X.SX32 R19, R28, R2, 0x1, P4 ;  /* 0x000000021c137211 */ /* 0x001fc600020f0eff */
        /* <DEDUP_REMOVED lines=21> */
[----:B------:R3:W-:Y:S01]  /*1af70*/  STL [R1+0x2958], R17 ;  /* 0x0029581101007387 */ /* 0x0007e20000100800 */
[----:B0-----:R-:W-:-:S05]  /*1af80*/  LEA R19, P4, R9, R0, 0x1 ;  /* 0x0000000009137211 */ /* 0x001fca00078808ff */
[----:B------:R-:W-:Y:S04]  /*1af90*/  STL [R1+0x297c], R19 ;  /* 0x00297c1301007387 */ /* 0x000fe80000100800 */
[----:B------:R0:W-:Y:S01]  /*1afa0*/  STL [R1+0x2960], R5 ;  /* 0x0029600501007387 */ /* 0x0001e20000100800 */
[----:B---3--:R-:W-:-:S03]  /*1afb0*/  LEA R17, P3, R7, R0, 0x1 ;  /* 0x0000000007117211 */ /* 0x008fc600078608ff */
[----:B0-----:R-:W2:Y:S01]  /*1afc0*/  LDL.LU R5, [R1+0x1c0] ;  /* 0x0001c00001057983 */ /* 0x001ea20000300800 */
[----:B------:R-:W-:-:S03]  /*1afd0*/  LEA.HI.X.SX32 R19, R4, R2, 0x1, P6 ;  /* 0x0000000204137211 */ /* 0x000fc600030f0eff */
[----:B------:R0:W-:Y:S01]  /*1afe0*/  STL [R1+0x2984], R17 ;  /* 0x0029841101007387 */ /* 0x0001e20000100800 */
[----:B------:R-:W-:-:S03]  /*1aff0*/  LEA.HI.X.SX32 R16, R16, R2, 0x1, P5 ;  /* 0x0000000210107211 */ /* 0x000fc600028f0eff */
[----:B------:R-:W3:Y:S04]  /*1b000*/  LDL.LU R4, [R1+0x1b8] ;  /* 0x0001b80001047983 */ /* 0x000ee80000300800 */
[----:B------:R-:W-:Y:S01]  /*1b010*/  STL [R1+0x2968], R19 ;  /* 0x0029681301007387 */ /* 0x000fe20000100800 */
[----:B0-----:R-:W-:-:S05]  /*1b020*/  LEA R17, P6, R6, R0, 0x1 ;  /* 0x0000000006117211 */ /* 0x001fca00078c08ff */
[----:B------:R0:W-:Y:S04]  /*1b030*/  STL [R1+0x298c], R17 ;  /* 0x00298c1101007387 */ /* 0x0001e80000100800 */
[----:B0-----:R-:W3:Y:S04]  /*1b040*/  LDL.LU R17, [R1+0x1b0] ;  /* 0x0001b00001117983 */ /* 0x001ee80000300800 */
[----:B------:R0:W-:Y:S01]  /*1b050*/  STL [R1+0x2970], R16 ;  /* 0x0029701001007387 */ /* 0x0001e20000100800 */
[----:B----4-:R-:W-:Y:S02]  /*1b060*/  LEA R19, P5, R3, R0, 0x1 ;  /* 0x0000000003137211 */ /* 0x010fe400078a08ff */
        /* <DEDUP_REMOVED lines=8> */
[----:B------:R0:W-:Y:S02]  /*1b0f0*/  STL [R1+0x2980], R16 ;  /* 0x0029801001007387 */ /* 0x0001e40000100800 */
[----:B0-----:R-:W-:Y:S02]  /*1b100*/  LEA.HI.X.SX32 R16, R6, R2, 0x1, P6 ;  /* 0x0000000206107211 */ /* 0x001fe400030f0eff */
[----:B------:R-:W-:-:S05]  /*1b110*/  LEA R20, P3, R14, R0, 0x1 ;  /* 0x000000000e147211 */ /* 0x000fca00078608ff */
[----:B------:R-:W-:Y:S04]  /*1b120*/  STL [R1+0x29a4], R20 ;  /* 0x0029a41401007387 */ /* 0x000fe80000100800 */
[----:B------:R-:W4:Y:S04]  /*1b130*/  LDL.LU R6, [R1+0x1a4] ;  /* 0x0001a40001067983 */ /* 0x000f280000300800 */
[----:B------:R0:W-:Y:S01]  /*1b140*/  STL [R1+0x2988], R16 ;  /* 0x0029881001007387 */ /* 0x0001e20000100800 */
[----:B------:R-:W-:Y:S02]  /*1b150*/  LEA R19, P6, R28, R0, 0x1 ;  /* 0x000000001c137211 */ /* 0x000fe400078c08ff */
[----:B0-----:R-:W-:-:S03]  /*1b160*/  LEA.HI.X.SX32 R16, R3, R2, 0x1, P5 ;  /* 0x0000000203107211 */ /* 0x001fc600028f0eff */
[----:B------:R-:W-:Y:S01]  /*1b170*/  STL [R1+0x29ac], R19 ;  /* 0x0029ac1301007387 */ /* 0x000fe20000100800 */
[----:B------:R-:W-:-:S03]  /*1b180*/  LEA.HI.X.SX32 R15, R15, R2, 0x1, P4 ;  /* 0x000000020f0f7211 */ /* 0x000fc600020f0eff */
[----:B------:R-:W4:Y:S04]  /*1b190*/  LDL.LU R3, [R1+0x1a0] ;  /* 0x0001a00001037983 */ /* 0x000f280000300800 */
[----:B------:R0:W-:Y:S01]  /*1b1a0*/  STL [R1+0x2990], R16 ;  /* 0x0029901001007387 */ /* 0x0001e20000100800 */
[----:B------:R-:W-:-:S03]  /*1b1b0*/  LEA.HI.X.SX32 R14, R14, R2, 0x1, P3 ;  /* 0x000000020e0e7211 */ /* 0x000fc600018f0eff */
[----:B0-----:R-:W4:Y:S01]  /*1b1c0*/  LDL.LU R16, [R1+0x19c] ;  /* 0x00019c0001107983 */ /* 0x001f220000300800 */
        /* <DEDUP_REMOVED lines=12> */
[----:B------:R-:W-:Y:S04]  /*1b290*/  STL [R1+0x29a8], R20 ;  /* 0x0029a81401007387 */ /* 0x000fe80000100800 */
[----:B------:R-:W4:Y:S01]  /*1b2a0*/  LDL.LU R28, [R1+0x18c] ;  /* 0x00018c00011c7983 */ /* 0x000f220000300800 */
[----:B0-----:R-:W-:-:S05]  /*1b2b0*/  LEA R19, P6, R8, R0, 0x1 ;  /* 0x0000000008137211 */ /* 0x001fca00078c08ff */
[----:B------:R-:W-:Y:S04]  /*1b2c0*/  STL [R1+0x29cc], R19 ;  /* 0x0029cc1301007387 */ /* 0x000fe80000100800 */
[----:B------:R0:W-:Y:S02]  /*1b2d0*/  STL [R1+0x29b0], R18 ;  /* 0x0029b01201007387 */ /* 0x0001e40000100800 */
[----:B0-----:R-:W-:Y:S02]  /*1b2e0*/  LEA.HI.X.SX32 R18, R11, R2, 0x1, P4 ;  /* 0x000000020b127211 */ /* 0x001fe400020f0eff */
[----:B------:R-:W4:Y:S01]  /*1b2f0*/  LDL.LU R11, [R1+0x188] ;  /* 0x00018800010b7983 */ /* 0x000f220000300800 */
[----:B--2---:R-:W-:-:S05]  /*1b300*/  LEA R19, P5, R5, R0, 0x1 ;  /* 0x0000000005137211 */ /* 0x004fca00078a08ff */
[----:B------:R3:W-:Y:S04]  /*1b310*/  STL [R1+0x29d4], R19 ;  /* 0x0029d41301007387 */ /* 0x0007e80000100800 */
[----:B------:R0:W-:Y:S01]  /*1b320*/  STL [R1+0x29b8], R18 ;  /* 0x0029b81201007387 */ /* 0x0001e20000100800 */
[----:B---3--:R-:W-:Y:S02]  /*1b330*/  LEA R19, P4, R4, R0, 0x1 ;  /* 0x0000000004137211 */ /* 0x008fe400078808ff */
[----:B0-----:R-:W-:Y:S02]  /*1b340*/  LEA.HI.X.SX32 R18, R10, R2, 0x1, P3 ;  /* 0x000000020a127211 */ /* 0x001fe400018f0eff */
[----:B------:R-:W2:Y:S04]  /*1b350*/  LDL.LU R10, [R1+0x184] ;  /* 0x00018400010a7983 */ /* 0x000ea80000300800 */
[----:B------:R0:W-:Y:S04]  /*1b360*/  STL [R1+0x29dc], R19 ;  /* 0x0029dc1301007387 */ /* 0x0001e80000100800 */
[----:B------:R4:W-:Y:S01]  /*1b370*/  STL [R1+0x29c0], R18 ;  /* 0x0029c01201007387 */ /* 0x0009e20000100800 */
[----:B------:R-:W-:-:S02]  /*1b380*/  LEA R20, P3, R17, R0, 0x1 ;  /* 0x0000000011147211 */ /* 0x000fc400078608ff */
[----:B0-----:R-:W-:-:S03]  /*1b390*/  LEA.HI.X.SX32 R19, R8, R2, 0x1, P6 ;  /* 0x0000000208137211 */ /* 0x001fc600030f0eff */
[----:B------:R-:W-:Y:S04]  /*1b3a0*/  STL [R1+0x29e4], R20 ;  /* 0x0029e41401007387 */ /* 0x000fe80000100800 */
[----:B------:R-:W3:Y:S04]  /*1b3b0*/  LDL.LU R8, [R1+0x17c] ;  /* 0x00017c0001087983 */ /* 0x000ee80000300800 */
[----:B------:R0:W-:Y:S01]  /*1b3c0*/  STL [R1+0x29c8], R19 ;  /* 0x0029c81301007387 */ /* 0x0001e20000100800 */
[----:B----4-:R-:W-:Y:S02]  /*1b3d0*/  LEA R18, P6, R9, R0, 0x1 ;  /* 0x0000000009127211 */ /* 0x010fe400078c08ff */
        /* <DEDUP_REMOVED lines=12> */
[----:B0-----:R-:W4:Y:S04]  /*1b4a0*/  LDL.LU R18, [R1+0x16c] ;  /* 0x00016c0001127983 */ /* 0x001f280000300800 */
        /* <DEDUP_REMOVED lines=11> */
[----:B------:R-:W-:Y:S02]  /*1b560*/  LEA.HI.X.SX32 R3, R3, R2, 0x1, P3 ;  /* 0x0000000203037211 */ /* 0x000fe400018f0eff */
[----:B------:R-:W-:Y:S02]  /*1b570*/  LEA R19, P5, R15, R0, 0x1 ;  /* 0x000000000f137211 */ /* 0x000fe400078a08ff */
[----:B0-----:R-:W-:-:S03]  /*1b580*/  LEA.HI.X.SX32 R17, R6, R2, 0x1, P4 ;  /* 0x0000000206117211 */ /* 0x001fc600020f0eff */
[----:B------:R0:W-:Y:S04]  /*1b590*/  STL [R1+0x2a14], R19 ;  /* 0x002a141301007387 */ /* 0x0001e80000100800 */
[----:B------:R-:W4:Y:S04]  /*1b5a0*/  LDL.LU R6, [R1+0x15c] ;  /* 0x00015c0001067983 */ /* 0x000f280000300800 */
[----:B------:R1:W-:Y:S01]  /*1b5b0*/  STL [R1+0x29f8], R17 ;  /* 0x0029f81101007387 */ /* 0x0003e20000100800 */
[----:B0-----:R-:W-:-:S05]  /*1b5c0*/  LEA R19, P4, R14, R0, 0x1 ;  /* 0x000000000e137211 */ /* 0x001fca00078808ff */
[----:B------:R0:W-:Y:S04]  /*1b5d0*/  STL [R1+0x2a1c], R19 ;  /* 0x002a1c1301007387 */ /* 0x0001e80000100800 */
[----:B------:R0:W-:Y:S01]  /*1b5e0*/  STL [R1+0x2a00], R3 ;  /* 0x002a000301007387 */ /* 0x0001e20000100800 */
[----:B-1----:R-:W-:Y:S02]  /*1b5f0*/  LEA R17, P3, R28, R0, 0x1 ;  /* 0x000000001c117211 */ /* 0x002fe400078608ff */
[----:B0-----:R-:W-:Y:S01]  /*1b600*/  LEA.HI.X.SX32 R19, R16, R2, 0x1, P6 ;  /* 0x0000000210137211 */ /* 0x001fe200030f0eff */
[----:B------:R-:W4:Y:S04]  /*1b610*/  LDL.LU R3, [R1+0x158] ;  /* 0x0001580001037983 */ /* 0x000f280000300800 */
[----:B------:R0:W-:Y:S04]  /*1b620*/  STL [R1+0x2a24], R17 ;  /* 0x002a241101007387 */ /* 0x0001e80000100800 */
[----:B0-----:R-:W4:Y:S04]  /*1b630*/  LDL.LU R17, [R1+0x150] ;  /* 0x0001500001117983 */ /* 0x001f280000300800 */
[----:B------:R0:W-:Y:S01]  /*1b640*/  STL [R1+0x2a08], R19 ;  /* 0x002a081301007387 */ /* 0x0001e20000100800 */
[----:B------:R-:W-:-:S05]  /*1b650*/  LEA R16, P6, R11, R0, 0x1 ;  /* 0x000000000b107211 */ /* 0x000fca00078c08ff */
[----:B------:R1:W-:Y:S01]  /*1b660*/  STL [R1+0x2a2c], R16 ;  /* 0x002a2c1001007387 */ /* 0x0003e20000100800 */
[----:B0-----:R-:W-:-:S03]  /*1b670*/  LEA.HI.X.SX32 R19, R15, R2, 0x1, P5 ;  /* 0x000000020f137211 */ /* 0x001fc600028f0eff */
[----:B-1----:R-:W4:Y:S04]  /*1b680*/  LDL.LU R16, [R1+0x148] ;  /* 0x0001480001107983 */ /* 0x002f280000300800 */
[----:B------:R0:W-:Y:S02]  /*1b690*/  STL [R1+0x2a10], R19 ;  /* 0x002a101301007387 */ /* 0x0001e40000100800 */
[----:B0-----:R-:W-:Y:S02]  /*1b6a0*/  LEA.HI.X.SX32 R19, R14, R2, 0x1, P4 ;  /* 0x000000020e137211 */ /* 0x001fe400020f0eff */
[----:B--2---:R-:W-:-:S05]  /*1b6b0*/  LEA R15, P5, R10, R0, 0x1 ;  /* 0x000000000a0f7211 */ /* 0x004fca00078a08ff */
[----:B------:R0:W-:Y:S04]  /*1b6c0*/  STL [R1+0x2a34], R15 ;  /* 0x002a340f01007387 */ /* 0x0001e80000100800 */
[----:B0-----:R-:W2:Y:S04]  /*1b6d0*/  LDL.LU R15, [R1+0x144] ;  /* 0x00014400010f7983 */ /* 0x001ea80000300800 */
[----:B------:R0:W-:Y:S01]  /*1b6e0*/  STL [R1+0x2a18], R19 ;  /* 0x002a181301007387 */ /* 0x0001e20000100800 */
[----:B---3--:R-:W-:Y:S02]  /*1b6f0*/  LEA R14, P4, R8, R0, 0x1 ;  /* 0x00000000080e7211 */ /* 0x008fe400078808ff */
[----:B0-----:R-:W-:-:S02]  /*1b700*/  LEA.HI.X.SX32 R19, R28, R2, 0x1, P3 ;  /* 0x000000021c137211 */ /* 0x001fc400018f0eff */
[----:B------:R-:W3:Y:S04]  /*1b710*/  LDL.LU R28, [R1+0x140] ;  /* 0x00014000011c7983 */ /* 0x000ee80000300800 */
[----:B------:R4:W-:Y:S04]  /*1b720*/  STL [R1+0x2a3c], R14 ;  /* 0x002a3c0e01007387 */ /* 0x0009e80000100800 */
[----:B------:R0:W-:Y:S01]  /*1b730*/  STL [R1+0x2a20], R19 ;  /* 0x002a201301007387 */ /* 0x0001e20000100800 */
[----:B----4-:R-:W-:Y:S02]  /*1b740*/  LEA R14, P3, R5, R0, 0x1 ;  /* 0x00000000050e7211 */ /* 0x010fe400078608ff */
[----:B0-----:R-:W-:-:S03]  /*1b750*/  LEA.HI.X.SX32 R19, R11, R2, 0x1, P6 ;  /* 0x000000020b137211 */ /* 0x001fc600030f0eff */
[----:B------:R0:W-:Y:S04]  /*1b760*/  STL [R1+0x2a44], R14 ;  /* 0x002a440e01007387 */ /* 0x0001e80000100800 */
[----:B0-----:R-:W4:Y:S01]  /*1b770*/  LDL.LU R14, [R1+0x13c] ;  /* 0x00013c00010e7983 */ /* 0x001f220000300800 */
[----:B------:R-:W-:-:S03]  /*1b780*/  LEA R11, P6, R4, R0, 0x1 ;  /* 0x00000000040b7211 */ /* 0x000fc600078c08ff */
[----:B------:R-:W-:Y:S04]  /*1b790*/  STL [R1+0x2a28], R19 ;  /* 0x002a281301007387 */ /* 0x000fe80000100800 */
[----:B------:R0:W-:Y:S04]  /*1b7a0*/  STL [R1+0x2a4c], R11 ;  /* 0x002a4c0b01007387 */ /* 0x0001e80000100800 */
[----:B0-----:R-:W4:Y:S01]  /*1b7b0*/  LDL.LU R11, [R1+0x138] ;  /* 0x00013800010b7983 */ /* 0x001f220000300800 */
[-C--:B------:R-:W-:Y:S02]  /*1b7c0*/  LEA.HI.X.SX32 R10, R10, R2.reuse, 0x1, P5 ;  /* 0x000000020a0a7211 */ /* 0x080fe400028f0eff */
[----:B------:R-:W-:-:S03]  /*1b7d0*/  LEA.HI.X.SX32 R19, R8, R2, 0x1, P4 ;  /* 0x0000000208137211 */ /* 0x000fc600020f0eff */
[----:B------:R0:W-:Y:S04]  /*1b7e0*/  STL [R1+0x2a30], R10 ;  /* 0x002a300a01007387 */ /* 0x0001e80000100800 */
[----:B0-----:R-:W4:Y:S01]  /*1b7f0*/  LDL.LU R10, [R1+0x134] ;  /* 0x00013400010a7983 */ /* 0x001f220000300800 */
[----:B------:R-:W-:-:S05]  /*1b800*/  LEA R20, P5, R18, R0, 0x1 ;  /* 0x0000000012147211 */ /* 0x000fca00078a08ff */
[----:B------:R0:W-:Y:S04]  /*1b810*/  STL [R1+0x2a54], R20 ;  /* 0x002a541401007387 */ /* 0x0001e80000100800 */
[----:B------:R-:W4:Y:S04]  /*1b820*/  LDL.LU R8, [R1+0x130] ;  /* 0x0001300001087983 */ /* 0x000f280000300800 */
[----:B------:R1:W-:Y:S01]  /*1b830*/  STL [R1+0x2a38], R19 ;  /* 0x002a381301007387 */ /* 0x0003e20000100800 */
[----:B0-----:R-:W-:Y:S02]  /*1b840*/  LEA R20, P4, R9, R0, 0x1 ;  /* 0x0000000009147211 */ /* 0x001fe400078808ff */
[----:B-1----:R-:W-:-:S03]  /*1b850*/  LEA.HI.X.SX32 R19, R5, R2, 0x1, P3 ;  /* 0x0000000205137211 */ /* 0x002fc600018f0eff */
[----:B------:R0:W-:Y:S01]  /*1b860*/  STL [R1+0x2a5c], R20 ;  /* 0x002a5c1401007387 */ /* 0x0001e20000100800 */
[----:B------:R-:W-:-:S03]  /*1b870*/  LEA.HI.X.SX32 R18, R18, R2, 0x1, P5 ;  /* 0x0000000212127211 */ /* 0x000fc600028f0eff */
[----:B------:R-:W4:Y:S01]  /*1b880*/  LDL.LU R5, [R1+0x128] ;  /* 0x0001280001057983 */ /* 0x000f220000300800 */
[----:B------:R-:W-:-:S03]  /*1b890*/  LEA R21, P3, R7, R0, 0x1 ;  /* 0x0000000007157211 */ /* 0x000fc600078608ff */
[----:B------:R1:W-:Y:S01]  /*1b8a0*/  STL [R1+0x2a40], R19 ;  /* 0x002a401301007387 */ /* 0x0003e20000100800 */
[----:B0-----:R-:W-:-:S03]  /*1b8b0*/  LEA.HI.X.SX32 R20, R4, R2, 0x1, P6 ;  /* 0x0000000204147211 */ /* 0x001fc600030f0eff */
[----:B------:R-:W-:Y:S04]  /*1b8c0*/  STL [R1+0x2a64], R21 ;  /* 0x002a641501007387 */ /* 0x000fe80000100800 */
[----:B------:R-:W4:Y:S04]  /*1b8d0*/  LDL.LU R4, [R1+0x124] ;  /* 0x0001240001047983 */ /* 0x000f280000300800 */
[----:B------:R-:W-:Y:S01]  /*1b8e0*/  STL [R1+0x2a48], R20 ;  /* 0x002a481401007387 */ /* 0x000fe20000100800 */
[----:B-1----:R-:W-:-:S05]  /*1b8f0*/  LEA R19, P6, R6, R0, 0x1 ;  /* 0x0000000006137211 */ /* 0x002fca00078c08ff */
        /* <DEDUP_REMOVED lines=11> */
[----:B------:R-:W-:Y:S01]  /*1b9b0*/  STL [R1+0x2a60], R18 ;  /* 0x002a601201007387 */ /* 0x000fe20000100800 */
[----:B------:R-:W-:-:S02]  /*1b9c0*/  LEA R20, P3, R16, R0, 0x1 ;  /* 0x0000000010147211 */ /* 0x000fc400078608ff */
[----:B0-----:R-:W-:-:S03]  /*1b9d0*/  LEA.HI.X.SX32 R19, R6, R2, 0x1, P6 ;  /* 0x0000000206137211 */ /* 0x001fc600030f0eff */
[----:B------:R-:W-:Y:S04]  /*1b9e0*/  STL [R1+0x2a84], R20 ;  /* 0x002a841401007387 */ /* 0x000fe80000100800 */
[----:B------:R-:W4:Y:S04]  /*1b9f0*/  LDL.LU R6, [R1+0x114] ;  /* 0x0001140001067983 */ /* 0x000f280000300800 */
[----:B------:R0:W-:Y:S01]  /*1ba00*/  STL [R1+0x2a68], R19 ;  /* 0x002a681301007387 */ /* 0x0001e20000100800 */
[-C--:B------:R-:W-:Y:S02]  /*1ba10*/  LEA.HI.X.SX32 R17, R17, R2.reuse, 0x1, P4 ;  /* 0x0000000211117211 */ /* 0x080fe400020f0eff */
[----:B0-----:R-:W-:-:S02]  /*1ba20*/  LEA.HI.X.SX32 R19, R3, R2, 0x1, P5 ;  /* 0x0000000203137211 */ /* 0x001fc400028f0eff */
[----:B--2---:R-:W-:-:S05]  /*1ba30*/  LEA R18, P6, R15, R0, 0x1 ;  /* 0x000000000f127211 */ /* 0x004fca00078c08ff */
[----:B------:R3:W-:Y:S04]  /*1ba40*/  STL [R1+0x2a8c], R18 ;  /* 0x002a8c1201007387 */ /* 0x0007e80000100800 */
[----:B------:R-:W2:Y:S01]  /*1ba50*/  LDL.LU R3, [R1+0x10c] ;  /* 0x00010c0001037983 */ /* 0x000ea20000300800 */
[----:B---3--:R-:W-:-:S03]  /*1ba60*/  LEA R18, P5, R28, R0, 0x1 ;  /* 0x000000001c127211 */ /* 0x008fc600078a08ff */
[----:B------:R-:W-:Y:S04]  /*1ba70*/  STL [R1+0x2a70], R19 ;  /* 0x002a701301007387 */ /* 0x000fe80000100800 */
[----:B------:R-:W-:Y:S04]  /*1ba80*/  STL [R1+0x2a94], R18 ;  /* 0x002a941201007387 */ /* 0x000fe80000100800 */
[----:B------:R-:W3:Y:S04]  /*1ba90*/  LDL.LU R23, [R1+0x108] ;  /* 0x0001080001177983 */ /* 0x000ee80000300800 */
[----:B------:R0:W-:Y:S02]  /*1baa0*/  STL [R1+0x2a78], R17 ;  /* 0x002a781101007387 */ /* 0x0001e40000100800 */
[----:B0-----:R-:W-:-:S02]  /*1bab0*/  LEA.HI.X.SX32 R17, R16, R2, 0x1, P3 ;  /* 0x0000000210117211 */ /* 0x001fc400018f0eff */
[----:B----4-:R-:W-:-:S05]  /*1bac0*/  LEA R18, P4, R14, R0, 0x1 ;  /* 0x000000000e127211 */ /* 0x010fca00078808ff */
[----:B------:R-:W-:Y:S04]  /*1bad0*/  STL [R1+0x2a9c], R18 ;  /* 0x002a9c1201007387 */ /* 0x000fe80000100800 */
[----:B------:R-:W4:Y:S04]  /*1bae0*/  LDL.LU R22, [R1+0x100] ;  /* 0x0001000001167983 */ /* 0x000f280000300800 */
[----:B------:R0:W-:Y:S01]  /*1baf0*/  STL [R1+0x2a80], R17 ;  /* 0x002a801101007387 */ /* 0x0001e20000100800 */
[----:B------:R-:W-:Y:S02]  /*1bb00*/  LEA R16, P3, R11, R0, 0x1 ;  /* 0x000000000b107211 */ /* 0x000fe400078608ff */
[----:B0-----:R-:W-:-:S03]  /*1bb10*/  LEA.HI.X.SX32 R17, R15, R2, 0x1, P6 ;  /* 0x000000020f117211 */ /* 0x001fc600030f0eff */
[----:B------:R0:W-:Y:S01]  /*1bb20*/  STL [R1+0x2aa4], R16 ;  /* 0x002aa41001007387 */ /* 0x0001e20000100800 */
[----:B------:R-:W-:-:S03]  /*1bb30*/  LEA.HI.X.SX32 R15, R28, R2, 0x1, P5 ;  /* 0x000000021c0f7211 */ /* 0x000fc600028f0eff */
[----:B------:R-:W-:Y:S04]  /*1bb40*/  STL [R1+0x2a88], R17 ;  /* 0x002a881101007387 */ /* 0x000fe80000100800 */
[----:B------:R-:W4:Y:S01]  /*1bb50*/  LDL.LU R28, [R1+0xfc] ;  /* 0x0000fc00011c7983 */ /* 0x000f220000300800 */
[----:B0-----:R-:W-:-:S05]  /*1bb60*/  LEA R16, P6, R10, R0, 0x1 ;  /* 0x000000000a107211 */ /* 0x001fca00078c08ff */
[----:B------:R0:W-:Y:S04]  /*1bb70*/  STL [R1+0x2aac], R16 ;  /* 0x002aac1001007387 */ /* 0x0001e80000100800 */
[----:B------:R1:W-:Y:S01]  /*1bb80*/  STL [R1+0x2a90], R15 ;  /* 0x002a900f01007387 */ /* 0x0003e20000100800 */
[----:B------:R-:W-:Y:S02]  /*1bb90*/  LEA.HI.X.SX32 R11, R11, R2, 0x1, P3 ;  /* 0x000000020b0b7211 */ /* 0x000fe400018f0eff */
[----:B0-----:R-:W-:Y:S02]  /*1bba0*/  LEA R16, P5, R8, R0, 0x1 ;  /* 0x0000000008107211 */ /* 0x001fe400078a08ff */
[----:B-1----:R-:W-:-:S03]  /*1bbb0*/  LEA.HI.X.SX32 R15, R14, R2, 0x1, P4 ;  /* 0x000000020e0f7211 */ /* 0x002fc600020f0eff */
[----:B------:R0:W-:Y:S04]  /*1bbc0*/  STL [R1+0x2ab4], R16 ;  /* 0x002ab41001007387 */ /* 0x0001e80000100800 */
[----:B------:R-:W4:Y:S04]  /*1bbd0*/  LDL.LU R21, [R1+0xf8] ;  /* 0x0000f80001157983 */ /* 0x000f280000300800 */
[----:B------:R-:W-:Y:S01]  /*1bbe0*/  STL [R1+0x2a98], R15 ;  /* 0x002a980f01007387 */ /* 0x000fe20000100800 */
[----:B------:R-:W-:-:S05]  /*1bbf0*/  LEA R14, P4, R5, R0, 0x1 ;  /* 0x00000000050e7211 */ /* 0x000fca00078808ff */
[----:B------:R-:W-:Y:S04]  /*1bc00*/  STL [R1+0x2abc], R14 ;  /* 0x002abc0e01007387 */ /* 0x000fe80000100800 */
[----:B------:R-:W4:Y:S01]  /*1bc10*/  LDL.LU R20, [R1+0xf4] ;  /* 0x0000f40001147983 */ /* 0x000f220000300800 */
[----:B0-----:R-:W-:-:S03]  /*1bc20*/  LEA R16, P3, R4, R0, 0x1 ;  /* 0x0000000004107211 */ /* 0x001fc600078608ff */
[----:B------:R0:W-:Y:S01]  /*1bc30*/  STL [R1+0x2aa0], R11 ;  /* 0x002aa00b01007387 */ /* 0x0001e20000100800 */
[----:B------:R-:W-:-:S03]  /*1bc40*/  LEA.HI.X.SX32 R8, R8, R2, 0x1, P5 ;  /* 0x0000000208087211 */ /* 0x000fc600028f0eff */
[----:B------:R-:W-:Y:S04]  /*1bc50*/  STL [R1+0x2ac4], R16 ;  /* 0x002ac41001007387 */ /* 0x000fe80000100800 */
[----:B------:R-:W4:Y:S01]  /*1bc60*/  LDL.LU R19, [R1+0xf0] ;  /* 0x0000f00001137983 */ /* 0x000f220000300800 */
[----:B0-----:R-:W-:-:S05]  /*1bc70*/  LEA.HI.X.SX32 R11, R10, R2, 0x1, P6 ;  /* 0x000000020a0b7211 */ /* 0x001fca00030f0eff */
[----:B------:R-:W-:Y:S04]  /*1bc80*/  STL [R1+0x2aa8], R11 ;  /* 0x002aa80b01007387 */ /* 0x000fe80000100800 */
[----:B------:R-:W4:Y:S01]  /*1bc90*/  LDL.LU R18, [R1+0xec] ;  /* 0x0000ec0001127983 */ /* 0x000f220000300800 */
[----:B------:R-:W-:-:S05]  /*1bca0*/  LEA R10, P6, R9, R0, 0x1 ;  /* 0x00000000090a7211 */ /* 0x000fca00078c08ff */
[----:B------:R0:W-:Y:S04]  /*1bcb0*/  STL [R1+0x2acc], R10 ;  /* 0x002acc0a01007387 */ /* 0x0001e80000100800 */
[----:B------:R1:W-:Y:S01]  /*1bcc0*/  STL [R1+0x2ab0], R8 ;  /* 0x002ab00801007387 */ /* 0x0003e20000100800 */
[----:B0-----:R-:W-:-:S03]  /*1bcd0*/  LEA.HI.X.SX32 R10, R5, R2, 0x1, P4 ;  /* 0x00000002050a7211 */ /* 0x001fc600020f0eff */
[----:B-1----:R-:W4:Y:S01]  /*1bce0*/  LDL.LU R8, [R1+0xe8] ;  /* 0x0000e80001087983 */ /* 0x002f220000300800 */
[----:B------:R-:W-:-:S05]  /*1bcf0*/  LEA R11, P5, R7, R0, 0x1 ;  /* 0x00000000070b7211 */ /* 0x000fca00078a08ff */
        /* <DEDUP_REMOVED lines=8> */
[----:B------:R-:W-:Y:S02]  /*1bd80*/  IMAD.MOV.U32 R14, RZ, RZ, R12 ;  /* 0x000000ffff0e7224 */ /* 0x000fe400078e000c */
[----:B------:R-:W-:Y:S01]  /*1bd90*/  IMAD.MOV.U32 R15, RZ, RZ, R13 ;  /* 0x000000ffff0f7224 */ /* 0x000fe200078e000d */
[----:B0-----:R-:W-:-:S02]  /*1bda0*/  LEA.HI.X.SX32 R10, R9, R2, 0x1, P6 ;  /* 0x00000002090a7211 */ /* 0x001fc400030f0eff */
[----:B------:R-:W-:Y:S02]  /*1bdb0*/  LEA.HI.X.SX32 R6, R6, R2, 0x1, P4 ;  /* 0x0000000206067211 */ /* 0x000fe400020f0eff */
[----:B--2---:R-:W-:-:S05]  /*1bdc0*/  LEA R11, P3, R3, R0, 0x1 ;  /* 0x00000000030b7211 */ /* 0x004fca00078608ff */
[----:B------:R-:W-:Y:S04]  /*1bdd0*/  STL [R1+0x2ae4], R11 ;  /* 0x002ae40b01007387 */ /* 0x000fe80000100800 */
[----:B------:R-:W2:Y:S04]  /*1bde0*/  LDL.LU R17, [R1+0xd8] ;  /* 0x0000d80001117983 */ /* 0x000ea80000300800 */
[----:B------:R0:W-:Y:S01]  /*1bdf0*/  STL [R1+0x2ac8], R10 ;  /* 0x002ac80a01007387 */ /* 0x0001e20000100800 */
[----:B---3--:R-:W-:-:S03]  /*1be00*/  LEA R9, P6, R23, R0, 0x1 ;  /* 0x0000000017097211 */ /* 0x008fc600078c08ff */
[----:B------:R-:W3:Y:S04]  /*1be10*/  LDL.64 R12, [R1+0x1d78] ;  /* 0x001d7800010c7983 */ /* 0x000ee80000100a00 */
[----:B------:R1:W-:Y:S01]  /*1be20*/  STL [R1+0x2aec], R9 ;  /* 0x002aec0901007387 */ /* 0x0003e20000100800 */
[----:B0-----:R-:W-:-:S03]  /*1be30*/  LEA.HI.X.SX32 R10, R7, R2, 0x1, P5 ;  /* 0x00000002070a7211 */ /* 0x001fc600028f0eff */
[----:B-1----:R-:W3:Y:S04]  /*1be40*/  LDL.LU R9, [R1+0xd0] ;  /* 0x0000d00001097983 */ /* 0x002ee80000300800 */
[----:B------:R0:W-:Y:S04]  /*1be50*/  STL [R1+0x2ad0], R10 ;  /* 0x002ad00a01007387 */ /* 0x0001e80000100800 */
[----:B------:R-:W3:Y:S01]  /*1be60*/  LDL.LU R16, [R1+0xcc] ;  /* 0x0000cc0001107983 */ /* 0x000ee20000300800 */
[----:B------:R-:W-:Y:S02]  /*1be70*/  LEA.HI.X.SX32 R24, R3, R2, 0x1, P3 ;  /* 0x0000000203187211 */ /* 0x000fe400018f0eff */
[----:B----4-:R-:W-:-:S05]  /*1be80*/  LEA R7, P5, R22, R0, 0x1 ;  /* 0x0000000016077211 */ /* 0x010fca00078a08ff */
[----:B------:R-:W-:Y:S04]  /*1be90*/  STL [R1+0x2af4], R7 ;  /* 0x002af40701007387 */ /* 0x000fe80000100800 */
[----:B0-----:R-:W4:Y:S04]  /*1bea0*/  LDL.64 R10, [R1+0x1d68] ;  /* 0x001d6800010a7983 */ /* 0x001f280000100a00 */
[----:B------:R0:W-:Y:S04]  /*1beb0*/  STL [R1+0x2ad8], R6 ;  /* 0x002ad80601007387 */ /* 0x0001e80000100800 */
[----:B0-----:R-:W4:Y:S01]  /*1bec0*/  LDL.64 R6, [R1+0x1d70] ;  /* 0x001d700001067983 */ /* 0x001f220000100a00 */
[----:B------:R-:W-:-:S05]  /*1bed0*/  LEA R25, P4, R28, R0, 0x1 ;  /* 0x000000001c197211 */ /* 0x000fca00078808ff */
[----:B------:R-:W-:Y:S04]  /*1bee0*/  STL [R1+0x2afc], R25 ;  /* 0x002afc1901007387 */ /* 0x000fe80000100800 */
[----:B------:R-:W4:Y:S04]  /*1bef0*/  LDL.LU R3, [R1+0xc8] ;  /* 0x0000c80001037983 */ /* 0x000f280000300800 */
[----:B------:R0:W-:Y:S02]  /*1bf00*/  STL [R1+0x2ae0], R24 ;  /* 0x002ae01801007387 */ /* 0x0001e40000100800 */
[----:B0-----:R-:W-:-:S02]  /*1bf10*/  LEA.HI.X.SX32 R24, R23, R2, 0x1, P6 ;  /* 0x0000000217187211 */ /* 0x001fc400030f0eff */
[----:B------:R-:W-:-:S05]  /*1bf20*/  LEA R25, P3, R21, R0, 0x1 ;  /* 0x0000000015197211 */ /* 0x000fca00078608ff */
[----:B------:R-:W-:Y:S04]  /*1bf30*/  STL [R1+0x2b04], R25 ;  /* 0x002b041901007387 */ /* 0x000fe80000100800 */
[----:B------:R0:W-:Y:S01]  /*1bf40*/  STL [R1+0x2ae8], R24 ;  /* 0x002ae81801007387 */ /* 0x0001e20000100800 */
[----:B------:R-:W-:Y:S02]  /*1bf50*/  LEA R23, P6, R20, R0, 0x1 ;  /* 0x0000000014177211 */ /* 0x000fe400078c08ff */
[----:B0-----:R-:W-:-:S03]  /*1bf60*/  LEA.HI.X.SX32 R24, R22, R2, 0x1, P5 ;  /* 0x0000000216187211 */ /* 0x001fc600028f0eff */
[----:B------:R0:W-:Y:S01]  /*1bf70*/  STL [R1+0x2b0c], R23 ;  /* 0x002b0c1701007387 */ /* 0x0001e20000100800 */
[----:B------:R-:W-:-:S03]  /*1bf80*/  LEA.HI.X.SX32 R22, R28, R2, 0x1, P4 ;  /* 0x000000021c167211 */ /* 0x000fc600020f0eff */
[----:B------:R1:W-:Y:S04]  /*1bf90*/  STL [R1+0x2af0], R24 ;  /* 0x002af01801007387 */ /* 0x0003e80000100800 */
[----:B------:R-:W4:Y:S01]  /*1bfa0*/  LDL.LU R28, [R1+0xc0] ;  /* 0x0000c000011c7983 */ /* 0x000f220000300800 */
[----:B0-----:R-:W-:-:S05]  /*1bfb0*/  LEA R23, P5, R19, R0, 0x1 ;  /* 0x0000000013177211 */ /* 0x001fca00078a08ff */
[----:B------:R0:W-:Y:S01]  /*1bfc0*/  STL [R1+0x2b14], R23 ;  /* 0x002b141701007387 */ /* 0x0001e20000100800 */
[----:B-1----:R-:W-:-:S03]  /*1bfd0*/  LEA R24, P4, R18, R0, 0x1 ;  /* 0x0000000012187211 */ /* 0x002fc600078808ff */
[----:B------:R1:W-:Y:S01]  /*1bfe0*/  STL [R1+0x2af8], R22 ;  /* 0x002af81601007387 */ /* 0x0003e20000100800 */
[-C--:B0-----:R-:W-:Y:S02]  /*1bff0*/  LEA.HI.X.SX32 R23, R21, R2.reuse, 0x1, P3 ;  /* 0x0000000215177211 */ /* 0x081fe400018f0eff */
[-C--:B------:R-:W-:Y:S01]  /*1c000*/  LEA.HI.X.SX32 R21, R20, R2.reuse, 0x1, P6 ;  /* 0x0000000214157211 */ /* 0x080fe200030f0eff */
[----:B------:R-:W-:Y:S01]  /*1c010*/  STL [R1+0x2b1c], R24 ;  /* 0x002b1c1801007387 */ /* 0x000fe20000100800 */
[----:B------:R-:W-:-:S03]  /*1c020*/  LEA.HI.X.SX32 R19, R19, R2, 0x1, P5 ;  /* 0x0000000213137211 */ /* 0x000fc600028f0eff */
[----:B------:R-:W-:Y:S01]  /*1c030*/  STL [R1+0x2b00], R23 ;  /* 0x002b001701007387 */ /* 0x000fe20000100800 */
[----:B-1----:R-:W-:-:S05]  /*1c040*/  LEA R22, P3, R8, R0, 0x1 ;  /* 0x0000000008167211 */ /* 0x002fca00078608ff */
[----:B------:R-:W-:Y:S04]  /*1c050*/  STL [R1+0x2b24], R22 ;  /* 0x002b241601007387 */ /* 0x000fe80000100800 */
[----:B------:R-:W-:Y:S04]  /*1c060*/  STL [R1+0x2b08], R21 ;  /* 0x002b081501007387 */ /* 0x000fe80000100800 */
[----:B------:R-:W4:Y:S01]  /*1c070*/  LDL.LU R29, [R1+0xa8] ;  /* 0x0000a800011d7983 */ /* 0x000f220000300800 */
[----:B------:R-:W-:-:S05]  /*1c080*/  LEA R20, P6, R5, R0, 0x1 ;  /* 0x0000000005147211 */ /* 0x000fca00078c08ff */
[----:B------:R0:W-:Y:S04]  /*1c090*/  STL [R1+0x2b2c], R20 ;  /* 0x002b2c1401007387 */ /* 0x0001e80000100800 */
[----:B------:R1:W-:Y:S04]  /*1c0a0*/  STL [R1+0x2b10], R19 ;  /* 0x002b101301007387 */ /* 0x0003e80000100800 */
[----:B------:R-:W4:Y:S01]  /*1c0b0*/  LDL.LU R27, [R1+0xa0] ;  /* 0x0000a000011b7983 */ /* 0x000f220000300800 */
[----:B0-----:R-:W-:Y:S02]  /*1c0c0*/  LEA R20, P5, R4, R0, 0x1 ;  /* 0x0000000004147211 */ /* 0x001fe400078a08ff */
[----:B-1----:R-:W-:-:S03]  /*1c0d0*/  LEA.HI.X.SX32 R19, R18, R2, 0x1, P4 ;  /* 0x0000000212137211 */ /* 0x002fc600020f0eff */
[----:B------:R-:W-:Y:S04]  /*1c0e0*/  STL [R1+0x2b34], R20 ;  /* 0x002b341401007387 */ /* 0x000fe80000100800 */
[----:B------:R-:W4:Y:S04]  /*1c0f0*/  LDL.LU R26, [R1+0x98] ;  /* 0x00009800011a7983 */ /* 0x000f280000300800 */
[----:B------:R0:W-:Y:S04]  /*1c100*/  STL [R1+0x2b18], R19 ;  /* 0x002b181301007387 */ /* 0x0001e80000100800 */
[----:B------:R-:W4:Y:S01]  /*1c110*/  LDL.LU R25, [R1+0x90] ;  /* 0x0000900001197983 */ /* 0x000f220000300800 */
[----:B0-----:R-:W-:-:S02]  /*1c120*/  LEA.HI.X.SX32 R19, R8, R2, 0x1, P3 ;  /* 0x0000000208137211 */ /* 0x001fc400018f0eff */
[----:B------:R-:W-:Y:S01]  /*1c130*/  LEA.HI.X.SX32 R5, R5, R2, 0x1, P6 ;  /* 0x0000000205057211 */ /* 0x000fe200030f0eff */
[----:B------:R-:W-:Y:S02]  /*1c140*/  IMAD.MOV.U32 R20, RZ, RZ, R14 ;  /* 0x000000ffff147224 */ /* 0x000fe400078e000e */
[----:B------:R-:W-:Y:S01]  /*1c150*/  IMAD.MOV.U32 R21, RZ, RZ, R15 ;  /* 0x000000ffff157224 */ /* 0x000fe200078e000f */
[----:B--2---:R-:W-:-:S05]  /*1c160*/  LEA R18, P4, R17, R0, 0x1 ;  /* 0x0000000011127211 */ /* 0x004fca00078808ff */
[----:B------:R3:W-:Y:S04]  /*1c170*/  STL [R1+0x2b3c], R18 ;  /* 0x002b3c1201007387 */ /* 0x0007e80000100800 */
[----:B------:R-:W2:Y:S04]  /*1c180*/  LDL.LU R8, [R1+0x58] ;  /* 0x0000580001087983 */ /* 0x000ea80000300800 */
[----:B------:R0:W-:Y:S04]  /*1c190*/  STL [R1+0x2b20], R19 ;  /* 0x002b201301007387 */ /* 0x0001e80000100800 */
[----:B------:R-:W2:Y:S01]  /*1c1a0*/  LDL.LU R24, [R1+0x8c] ;  /* 0x00008c0001187983 */ /* 0x000ea20000300800 */
[----:B---3--:R-:W-:-:S05]  /*1c1b0*/  LEA R18, P3, R9, R0, 0x1 ;  /* 0x0000000009127211 */ /* 0x008fca00078608ff */
[----:B------:R1:W-:Y:S01]  /*1c1c0*/  STL [R1+0x2b44], R18 ;  /* 0x002b441201007387 */ /* 0x0003e20000100800 */
[----:B0-----:R-:W-:-:S03]  /*1c1d0*/  LEA.HI.X.SX32 R19, R4, R2, 0x1, P5 ;  /* 0x0000000204137211 */ /* 0x001fc600028f0eff */
[----:B------:R-:W3:Y:S01]  /*1c1e0*/  LDL.LU R23, [R1+0x80] ;  /* 0x0000800001177983 */ /* 0x000ee20000300800 */
[----:B-1----:R-:W-:-:S03]  /*1c1f0*/  LEA R18, P6, R16, R0, 0x1 ;  /* 0x0000000010127211 */ /* 0x002fc600078c08ff */
[----:B------:R0:W-:Y:S01]  /*1c200*/  STL [R1+0x2b28], R5 ;  /* 0x002b280501007387 */ /* 0x0001e20000100800 */
[----:B------:R-:W-:Y:S01]  /*1c210*/  LEA.HI.X.SX32 R17, R17, R2, 0x1, P4 ;  /* 0x0000000211117211 */ /* 0x000fe200020f0eff */
[----:B------:R-:W-:Y:S02]  /*1c220*/  IMAD.MOV.U32 R14, RZ, RZ, R12 ;  /* 0x000000ffff0e7224 */ /* 0x000fe400078e000c */
[----:B0-----:R-:W2:Y:S04]  /*1c230*/  LDL.LU R5, [R1+0x7c] ;  /* 0x00007c0001057983 */ /* 0x001ea80000300800 */
[----:B------:R4:W-:Y:S04]  /*1c240*/  STL [R1+0x2b4c], R18 ;  /* 0x002b4c1201007387 */ /* 0x0009e80000100800 */
[----:B------:R-:W2:Y:S04]  /*1c250*/  LDL.LU R4, [R1+0x6c] ;  /* 0x00006c0001047983 */ /* 0x000ea80000300800 */
[----:B------:R-:W-:Y:S01]  /*1c260*/  STL [R1+0x2b30], R19 ;  /* 0x002b301301007387 */ /* 0x000fe20000100800 */
[----:B------:R-:W-:-:S03]  /*1c270*/  IMAD.MOV.U32 R15, RZ, RZ, R13 ;  /* 0x000000ffff0f7224 */ /* 0x000fc600078e000d */
[----:B------:R-:W2:Y:S01]  /*1c280*/  LDL.LU R22, [R1+0x68] ;  /* 0x0000680001167983 */ /* 0x000ea20000300800 */
[----:B----4-:R-:W-:-:S05]  /*1c290*/  LEA R18, P5, R3, R0, 0x1 ;  /* 0x0000000003127211 */ /* 0x010fca00078a08ff */
[----:B------:R0:W-:Y:S04]  /*1c2a0*/  STL [R1+0x2b54], R18 ;  /* 0x002b541201007387 */ /* 0x0001e80000100800 */
[----:B------:R-:W-:Y:S04]  /*1c2b0*/  STL [R1+0x2b38], R17 ;  /* 0x002b381101007387 */ /* 0x000fe80000100800 */
[----:B------:R-:W4:Y:S04]  /*1c2c0*/  LDL.LU R14, [R1+0xb8] ;  /* 0x0000b800010e7983 */ /* 0x000f280000300800 */
[----:B------:R-:W2:Y:S01]  /*1c2d0*/  LDL.LU R15, [R1+0xb0] ;  /* 0x0000b000010f7983 */ /* 0x000ea20000300800 */
[----:B0-----:R-:W-:-:S02]  /*1c2e0*/  LEA.HI.X.SX32 R18, R9, R2, 0x1, P3 ;  /* 0x0000000209127211 */ /* 0x001fc400018f0eff */
[----:B------:R-:W-:-:S05]  /*1c2f0*/  LEA R19, P4, R28, R0, 0x1 ;  /* 0x000000001c137211 */ /* 0x000fca00078808ff */
[----:B------:R-:W-:Y:S04]  /*1c300*/  STL [R1+0x2b5c], R19 ;  /* 0x002b5c1301007387 */ /* 0x000fe80000100800 */
[----:B------:R-:W3:Y:S04]  /*1c310*/  LDL.LU R9, [R1+0x440] ;  /* 0x0004400001097983 */ /* 0x000ee80000300800 */
[----:B------:R0:W-:Y:S02]  /*1c320*/  STL [R1+0x2b40], R18 ;  /* 0x002b401201007387 */ /* 0x0001e40000100800 */
[----:B0-----:R-:W-:Y:S01]  /*1c330*/  IMAD.MOV.U32 R18, RZ, RZ, R10 ;  /* 0x000000ffff127224 */ /* 0x001fe200078e000a */
[----:B------:R-:W-:Y:S01]  /*1c340*/  LEA.HI.X.SX32 R18, R16, R2, 0x1, P6 ;  /* 0x0000000210127211 */ /* 0x000fe200030f0eff */
[----:B------:R-:W-:Y:S01]  /*1c350*/  IMAD.MOV.U32 R16, RZ, RZ, R6 ;  /* 0x000000ffff107224 */ /* 0x000fe200078e0006 */
[----:B----4-:R-:W-:-:S02]  /*1c360*/  LEA R17, P3, R14, R0, 0x1 ;  /* 0x000000000e117211 */ /* 0x010fc400078608ff */
[----:B--2---:R-:W-:-:S03]  /*1c370*/  LEA R16, P6, R15, R0, 0x1 ;  /* 0x000000000f107211 */ /* 0x004fc600078c08ff */
[----:B------:R-:W-:Y:S04]  /*1c380*/  STL [R1+0x2b64], R17 ;  /* 0x002b641101007387 */ /* 0x000fe80000100800 */
[----:B------:R0:W-:Y:S02]  /*1c390*/  STL [R1+0x2b48], R18 ;  /* 0x002b481201007387 */ /* 0x0001e40000100800 */
[-C--:B0-----:R-:W-:Y:S02]  /*1c3a0*/  LEA.HI.X.SX32 R18, R3, R2.reuse, 0x1, P5 ;  /* 0x0000000203127211 */ /* 0x081fe400028f0eff */
[----:B------:R-:W2:Y:S04]  /*1c3b0*/  LDL.LU R3, [R1+0x2db4] ;  /* 0x002db40001037983 */ /* 0x000ea80000300800 */
[----:B------:R0:W-:Y:S04]  /*1c3c0*/  STL [R1+0x2b6c], R16 ;  /* 0x002b6c1001007387 */ /* 0x0001e80000100800 */
[----:B------:R-:W-:Y:S01]  /*1c3d0*/  STL [R1+0x2b50], R18 ;  /* 0x002b501201007387 */ /* 0x000fe20000100800 */
[----:B0-----:R-:W-:-:S03]  /*1c3e0*/  LEA.HI.X.SX32 R16, R28, R2, 0x1, P4 ;  /* 0x000000021c107211 */ /* 0x001fc600020f0eff */
[----:B------:R-:W4:Y:S01]  /*1c3f0*/  LDL.LU R28, [R1+0x2db0] ;  /* 0x002db000011c7983 */ /* 0x000f220000300800 */
[----:B------:R-:W-:Y:S01]  /*1c400*/  IMAD.MOV.U32 R17, RZ, RZ, R7 ;  /* 0x000000ffff117224 */ /* 0x000fe200078e0007 */
[----:B------:R-:W-:Y:S02]  /*1c410*/  LEA R17, P5, R29, R0, 0x1 ;  /* 0x000000001d117211 */ /* 0x000fe400078a08ff */
[----:B------:R-:W-:-:S03]  /*1c420*/  LEA.HI.X.SX32 R14, R14, R2, 0x1, P3 ;  /* 0x000000020e0e7211 */ /* 0x000fc600018f0eff */
[----:B------:R0:W-:Y:S01]  /*1c430*/  STL [R1+0x2b74], R17 ;  /* 0x002b741101007387 */ /* 0x0001e20000100800 */
[----:B------:R-:W-:-:S03]  /*1c440*/  LEA.HI.X.SX32 R15, R15, R2, 0x1, P6 ;  /* 0x000000020f0f7211 */ /* 0x000fc600030f0eff */
[----:B------:R1:W-:Y:S01]  /*1c450*/  STL [R1+0x2b58], R16 ;  /* 0x002b581001007387 */ /* 0x0003e20000100800 */
[-C--:B0-----:R-:W-:Y:S02]  /*1c460*/  LEA R17, P4, R27, R0.reuse, 0x1 ;  /* 0x000000001b117211 */ /* 0x081fe400078808ff */
[----:B-1----:R-:W-:-:S03]  /*1c470*/  LEA R16, P3, R26, R0, 0x1 ;  /* 0x000000001a107211 */ /* 0x002fc600078608ff */
[----:B------:R-:W-:Y:S04]  /*1c480*/  STL [R1+0x2b7c], R17 ;  /* 0x002b7c1101007387 */ /* 0x000fe80000100800 */
[----:B------:R0:W-:Y:S04]  /*1c490*/  STL [R1+0x2b60], R14 ;  /* 0x002b600e01007387 */ /* 0x0001e80000100800 */
[----:B------:R1:W-:Y:S01]  /*1c4a0*/  STL [R1+0x2b84], R16 ;  /* 0x002b841001007387 */ /* 0x0003e20000100800 */
[----:B0-----:R-:W-:-:S03]  /*1c4b0*/  LEA R14, P6, R25, R0, 0x1 ;  /* 0x00000000190e7211 */ /* 0x001fc600078c08ff */
[----:B------:R0:W-:Y:S01]  /*1c4c0*/  STL [R1+0x2b68], R15 ;  /* 0x002b680f01007387 */ /* 0x0001e20000100800 */
[----:B-1----:R-:W-:-:S03]  /*1c4d0*/  LEA.HI.X.SX32 R16, R29, R2, 0x1, P5 ;  /* 0x000000021d107211 */ /* 0x002fc600028f0eff */
[----:B------:R1:W-:Y:S01]  /*1c4e0*/  STL [R1+0x2ba8], R14 ;  /* 0x002ba80e01007387 */ /* 0x0003e20000100800 */
[----:B0-----:R-:W-:-:S03]  /*1c4f0*/  LEA R15, P5, R8, R0, 0x1 ;  /* 0x00000000080f7211 */ /* 0x001fc600078a08ff */
[----:B------:R0:W-:Y:S01]  /*1c500*/  STL [R1+0x2b70], R16 ;  /* 0x002b701001007387 */ /* 0x0001e20000100800 */
[----:B-1----:R-:W-:-:S03]  /*1c510*/  LEA.HI.X.SX32 R14, R27, R2, 0x1, P4 ;  /* 0x000000021b0e7211 */ /* 0x002fc600020f0eff */
[----:B------:R1:W-:Y:S04]  /*1c520*/  STL [R1+0x2b8c], R15 ;  /* 0x002b8c0f01007387 */ /* 0x0003e80000100800 */
[----:B------:R3:W-:Y:S01]  /*1c530*/  STL [R1+0x2b78], R14 ;  /* 0x002b780e01007387 */ /* 0x0007e20000100800 */
[----:B0-----:R-:W-:Y:S02]  /*1c540*/  LEA R16, P4, R24, R0, 0x1 ;  /* 0x0000000018107211 */ /* 0x001fe400078808ff */
[----:B-1----:R-:W-:-:S03]  /*1c550*/  LEA.HI.X.SX32 R15, R26, R2, 0x1, P3 ;  /* 0x000000021a0f7211 */ /* 0x002fc600018f0eff */
[----:B------:R0:W-:Y:S01]  /*1c560*/  STL [R1+0x2b94], R16 ;  /* 0x002b941001007387 */ /* 0x0001e20000100800 */
[----:B---3--:R-:W-:-:S03]  /*1c570*/  LEA R14, P3, R23, R0, 0x1 ;  /* 0x00000000170e7211 */ /* 0x008fc600078608ff */
[----:B------:R1:W-:Y:S04]  /*1c580*/  STL [R1+0x2b80], R15 ;  /* 0x002b800f01007387 */ /* 0x0003e80000100800 */
[----:B------:R3:W-:Y:S01]  /*1c590*/  STL [R1+0x2b98], R14 ;  /* 0x002b980e01007387 */ /* 0x0007e20000100800 */
[----:B0-----:R-:W-:Y:S02]  /*1c5a0*/  LEA.HI.X.SX32 R16, R25, R2, 0x1, P6 ;  /* 0x0000000219107211 */ /* 0x001fe400030f0eff */
[----:B-1----:R-:W-:-:S03]  /*1c5b0*/  LEA R15, P6, R5, R0, 0x1 ;  /* 0x00000000050f7211 */ /* 0x002fc600078c08ff */
[----:B------:R-:W-:Y:S01]  /*1c5c0*/  STL [R1+0x2ba4], R16 ;  /* 0x002ba41001007387 */ /* 0x000fe20000100800 */
[----:B---3--:R-:W-:-:S03]  /*1c5d0*/  LEA.HI.X.SX32 R14, R8, R2, 0x1, P5 ;  /* 0x00000002080e7211 */ /* 0x008fc600028f0eff */
[----:B------:R0:W-:Y:S01]  /*1c5e0*/  STL [R1+0x2b9c], R15 ;  /* 0x002b9c0f01007387 */ /* 0x0001e20000100800 */
[----:B------:R-:W1:Y:S03]  /*1c5f0*/  LDC R8, c[0x0][0x3a8] ;  /* 0x0000ea00ff087b82 */ /* 0x000e660000000800 */
[----:B------:R3:W-:Y:S01]  /*1c600*/  STL [R1+0x2b88], R14 ;  /* 0x002b880e01007387 */ /* 0x0007e20000100800 */
[----:B0-----:R-:W-:Y:S02]  /*1c610*/  LEA R15, P5, R4, R0, 0x1 ;  /* 0x00000000040f7211 */ /* 0x001fe400078a08ff */
[----:B---3--:R-:W-:Y:S02]  /*1c620*/  LEA.HI.X.SX32 R14, R24, R2, 0x1, P4 ;  /* 0x00000002180e7211 */ /* 0x008fe400020f0eff */
[----:B------:R-:W-:Y:S01]  /*1c630*/  LEA R0, P4, R22, R0, 0x1 ;  /* 0x0000000016007211 */ /* 0x000fe200078808ff */
[----:B------:R0:W-:Y:S04]  /*1c640*/  STL [R1+0x2ba0], R15 ;  /* 0x002ba00f01007387 */ /* 0x0001e80000100800 */
[----:B------:R3:W-:Y:S04]  /*1c650*/  STL [R1+0x2b90], R14 ;  /* 0x002b900e01007387 */ /* 0x0007e80000100800 */
[----:B------:R3:W-:Y:S01]  /*1c660*/  STL [R1+0x258c], R0 ;  /* 0x00258c0001007387 */ /* 0x0007e20000100800 */
[----:B0-----:R-:W-:-:S02]  /*1c670*/  LEA.HI.X.SX32 R15, R23, R2, 0x1, P3 ;  /* 0x00000002170f7211 */ /* 0x001fc400018f0eff */
[-C--:B---3--:R-:W-:Y:S02]  /*1c680*/  LEA.HI.X.SX32 R14, R4, R2.reuse, 0x1, P5 ;  /* 0x00000002040e7211 */ /* 0x088fe400028f0eff */
[----:B------:R-:W-:Y:S01]  /*1c690*/  LEA.HI.X.SX32 R0, R5, R2, 0x1, P6 ;  /* 0x0000000205007211 */ /* 0x000fe200030f0eff */
[----:B------:R-:W-:Y:S04]  /*1c6a0*/  STL [R1+0x2580], R15 ;  /* 0x0025800f01007387 */ /* 0x000fe80000100800 */
[----:B------:R-:W-:Y:S04]  /*1c6b0*/  STL [R1+0x2584], R0 ;  /* 0x0025840001007387 */ /* 0x000fe80000100800 */
[----:B------:R0:W-:Y:S02]  /*1c6c0*/  STL [R1+0x2588], R14 ;  /* 0x0025880e01007387 */ /* 0x0001e40000100800 */
[----:B0-----:R-:W-:-:S02]  /*1c6d0*/  IMAD.MOV.U32 R14, RZ, RZ, R12 ;  /* 0x000000ffff0e7224 */ /* 0x001fc400078e000c */
[----:B------:R-:W0:Y:S01]  /*1c6e0*/  LDC R12, c[0x0][0x3a8] ;  /* 0x0000ea00ff0c7b82 */ /* 0x000e220000000800 */
[----:B------:R-:W-:Y:S01]  /*1c6f0*/  LEA.HI.X.SX32 R0, R22, R2, 0x1, P4 ;  /* 0x0000000216007211 */ /* 0x000fe200020f0eff */
[----:B-1----:R-:W-:Y:S02]  /*1c700*/  IMAD R8, R8, 0x3f, RZ ;  /* 0x0000003f08087824 */ /* 0x002fe400078e02ff */
[----:B------:R-:W-:Y:S01]  /*1c710*/  IMAD.MOV.U32 R19, RZ, RZ, R11 ;  /* 0x000000ffff137224 */ /* 0x000fe200078e000b */
[----:B------:R-:W-:Y:S01]  /*1c720*/  LEA.HI.X.SX32 R15, R9, UR9, 0x1, P2 ;  /* 0x00000009090f7c11 */ /* 0x000fe200090f0eff */
[----:B------:R-:W-:Y:S01]  /*1c730*/  IMAD.WIDE R4, R8, 0x2, R20 ;  /* 0x0000000208047825 */ /* 0x000fe200078e0214 */
[----:B------:R0:W-:Y:S03]  /*1c740*/  STL [R1+0x1d9c], R0 ;  /* 0x001d9c0001007387 */ /* 0x0001e60000100800 */
[----:B------:R-:W-:-:S02]  /*1c750*/  IMAD.MOV.U32 R18, RZ, RZ, R10 ;  /* 0x000000ffff127224 */ /* 0x000fc400078e000a */
[----:B------:R-:W-:Y:S02]  /*1c760*/  IMAD.MOV.U32 R16, RZ, RZ, R6 ;  /* 0x000000ffff107224 */ /* 0x000fe400078e0006 */
[----:B0-----:R-:W-:-:S04]  /*1c770*/  IMAD R0, R12, 0x3e, RZ ;  /* 0x0000003e0c007824 */ /* 0x001fc800078e02ff */
[----:B------:R-:W-:-:S04]  /*1c780*/  IMAD.WIDE R10, R0, 0x2, R20 ;  /* 0x00000002000a7825 */ /* 0x000fc800078e0214 */
[----:B------:R-:W-:Y:S01]  /*1c790*/  IMAD R2, R12, 0x3d, RZ ;  /* 0x0000003d0c027824 */ /* 0x000fe200078e02ff */
[----:B--2---:R-:W-:Y:S02]  /*1c7a0*/  LEA.HI.X.SX32 R19, R3, UR9, 0x1, P1 ;  /* 0x0000000903137c11 */ /* 0x004fe400088f0eff */
[----:B------:R-:W2:Y:S01]  /*1c7b0*/  LDL.LU R3, [R1+0x2dac] ;  /* 0x002dac0001037983 */ /* 0x000ea20000300800 */
[----:B----4-:R-:W-:-:S03]  /*1c7c0*/  LEA.HI.X.SX32 R17, R28, UR9, 0x1, P0 ;  /* 0x000000091c117c11 */ /* 0x010fc600080f0eff */
[----:B------:R0:W5:Y:S04]  /*1c7d0*/  LDL.LU R28, [R1+0x2da8] ;  /* 0x002da800011c7983 */ /* 0x0001680000300800 */
[----:B------:R-:W-:Y:S04]  /*1c7e0*/  STL [R1+0x1d6c], R19 ;  /* 0x001d6c1301007387 */ /* 0x000fe80000100800 */
[----:B------:R-:W-:Y:S04]  /*1c7f0*/  STL [R1+0x1d7c], R15 ;  /* 0x001d7c0f01007387 */ /* 0x000fe80000100800 */
[----:B------:R-:W-:Y:S01]  /*1c800*/  STL [R1+0x1da4], R4 ;  /* 0x001da40401007387 */ /* 0x000fe20000100800 */
[----:B------:R-:W-:-:S03]  /*1c810*/  IMAD.WIDE R6, R8, 0x2, R16 ;  /* 0x0000000208067825 */ /* 0x000fc600078e0210 */
[----:B------:R1:W-:Y:S04]  /*1c820*/  STL [R1+0x1da0], R5 ;  /* 0x001da00501007387 */ /* 0x0003e80000100800 */
[----:B------:R-:W-:Y:S01]  /*1c830*/  STL [R1+0x1d74], R17 ;  /* 0x001d741101007387 */ /* 0x000fe20000100800 */
[----:B-1----:R-:W-:-:S04]  /*1c840*/  IMAD.WIDE R4, R8, 0x2, R18 ;  /* 0x0000000208047825 */ /* 0x002fc800078e0212 */
[----:B------:R-:W-:Y:S01]  /*1c850*/  IMAD.WIDE R8, R8, 0x2, R14 ;  /* 0x0000000208087825 */ /* 0x000fe200078e020e */
[----:B------:R-:W-:Y:S04]  /*1c860*/  STL [R1+0x1dac], R4 ;  /* 0x001dac0401007387 */ /* 0x000fe80000100800 */
[----:B------:R1:W-:Y:S04]  /*1c870*/  STL [R1+0x1da8], R5 ;  /* 0x001da80501007387 */ /* 0x0003e80000100800 */
[----:B------:R-:W-:Y:S04]  /*1c880*/  STL [R1+0x1db4], R6 ;  /* 0x001db40601007387 */ /* 0x000fe80000100800 */
[----:B------:R3:W-:Y:S01]  /*1c890*/  STL [R1+0x1db0], R7 ;  /* 0x001db00701007387 */ /* 0x0007e20000100800 */
[----:B-1----:R-:W-:-:S03]  /*1c8a0*/  IMAD.WIDE R4, R0, 0x2, R18 ;  /* 0x0000000200047825 */ /* 0x002fc600078e0212 */
[----:B------:R-:W-:Y:S04]  /*1c8b0*/  STL [R1+0x1dbc], R8 ;  /* 0x001dbc0801007387 */ /* 0x000fe80000100800 */
[----:B------:R1:W-:Y:S01]  /*1c8c0*/  STL [R1+0x1db8], R9 ;  /* 0x001db80901007387 */ /* 0x0003e20000100800 */
[----:B---3--:R-:W-:-:S03]  /*1c8d0*/  IMAD.WIDE R6, R0, 0x2, R16 ;  /* 0x0000000200067825 */ /* 0x008fc600078e0210 */
[----:B------:R-:W-:Y:S04]  /*1c8e0*/  STL [R1+0x1dc4], R10 ;  /* 0x001dc40a01007387 */ /* 0x000fe80000100800 */
[----:B------:R3:W-:Y:S01]  /*1c8f0*/  STL [R1+0x1dc0], R11 ;  /* 0x001dc00b01007387 */ /* 0x0007e20000100800 */
[----:B-1----:R-:W-:-:S03]  /*1c900*/  IMAD.WIDE R8, R0, 0x2, R14 ;  /* 0x0000000200087825 */ /* 0x002fc600078e020e */
[----:B------:R-:W-:Y:S04]  /*1c910*/  STL [R1+0x1dcc], R4 ;  /* 0x001dcc0401007387 */ /* 0x000fe80000100800 */
[----:B------:R1:W-:Y:S01]  /*1c920*/  STL [R1+0x1dc8], R5 ;  /* 0x001dc80501007387 */ /* 0x0003e20000100800 */
[----:B---3--:R-:W-:-:S03]  /*1c930*/  IMAD.WIDE R10, R2, 0x2, R20 ;  /* 0x00000002020a7825 */ /* 0x008fc600078e0214 */
[----:B------:R-:W-:Y:S01]  /*1c940*/  STL [R1+0x1dd4], R6 ;  /* 0x001dd40601007387 */ /* 0x000fe20000100800 */
[----:B------:R-:W-:-:S03]  /*1c950*/  IMAD R0, R12, 0x3c, RZ ;  /* 0x0000003c0c007824 */ /* 0x000fc600078e02ff */
        /* <DEDUP_REMOVED lines=363> */
[----:B------:R-:W-:-:S03]  /*1e010*/  IMAD.SHL.U32 R0, R12, 0x20, RZ ;  /* 0x000000200c007824 */ /* 0x000fc600078e00ff */
        /* <DEDUP_REMOVED lines=394> */
[----:B------:R3:W-:Y:S04]  /*1f8c0*/  STL [R1+0x2524], R10 ;  /* 0x0025240a01007387 */ /* 0x0007e80000100800 */
[----:B------:R-:W-:Y:S01]  /*1f8d0*/  STL [R1+0x2520], R11 ;  /* 0x0025200b01007387 */ /* 0x000fe20000100800 */
[----:B-1----:R-:W-:-:S03]  /*1f8e0*/  IMAD.WIDE R8, R2, 0x2, R14 ;  /* 0x0000000202087825 */ /* 0x002fc600078e020e */
[----:B------:R-:W-:Y:S01]  /*1f8f0*/  STL [R1+0x252c], R4 ;  /* 0x00252c0401007387 */ /* 0x000fe20000100800 */
[----:B---3--:R-:W-:-:S03]  /*1f900*/  IMAD.SHL.U32 R10, R12, 0x2, RZ ;  /* 0x000000020c0a7824 */ /* 0x008fc600078e00ff */
        /* <DEDUP_REMOVED lines=10> */
[----:B------:R-:W-:Y:S01]  /*1f9b0*/  STL [R1+0x254c], R6 ;  /* 0x00254c0601007387 */ /* 0x000fe20000100800 */
[----:B------:R-:W-:-:S03]  /*1f9c0*/  IMAD.WIDE R10, R10, 0x2, R14 ;  /* 0x000000020a0a7825 */ /* 0x000fc600078e020e */
[----:B------:R1:W-:Y:S01]  /*1f9d0*/  STL [R1+0x2548], R7 ;  /* 0x0025480701007387 */ /* 0x0003e20000100800 */
[----:B---3--:R-:W-:-:S03]  /*1f9e0*/  IMAD.WIDE R4, R12, 0x2, R20 ;  /* 0x000000020c047825 */ /* 0x008fc600078e0214 */
[----:B------:R-:W-:Y:S04]  /*1f9f0*/  STL [R1+0x2554], R8 ;  /* 0x0025540801007387 */ /* 0x000fe80000100800 */
[----:B------:R3:W-:Y:S01]  /*1fa00*/  STL [R1+0x2550], R9 ;  /* 0x0025500901007387 */ /* 0x0007e20000100800 */
[----:B-1----:R-:W-:-:S03]  /*1fa10*/  IMAD.WIDE R6, R12, 0x2, R18 ;  /* 0x000000020c067825 */ /* 0x002fc600078e0212 */
[----:B------:R-:W-:Y:S04]  /*1fa20*/  STL [R1+0x255c], R10 ;  /* 0x00255c0a01007387 */ /* 0x000fe80000100800 */
[----:B------:R-:W-:Y:S01]  /*1fa30*/  STL [R1+0x2558], R11 ;  /* 0x0025580b01007387 */ /* 0x000fe20000100800 */
[----:B---3--:R-:W-:-:S03]  /*1fa40*/  IMAD.WIDE R8, R12, 0x2, R16 ;  /* 0x000000020c087825 */ /* 0x008fc600078e0210 */
[----:B------:R-:W-:Y:S04]  /*1fa50*/  STL [R1+0x2564], R4 ;  /* 0x0025640401007387 */ /* 0x000fe80000100800 */
[----:B------:R1:W-:Y:S04]  /*1fa60*/  STL [R1+0x2560], R5 ;  /* 0x0025600501007387 */ /* 0x0003e80000100800 */
[----:B------:R-:W-:Y:S04]  /*1fa70*/  STL [R1+0x256c], R6 ;  /* 0x00256c0601007387 */ /* 0x000fe80000100800 */
[----:B------:R-:W-:Y:S01]  /*1fa80*/  STL [R1+0x2568], R7 ;  /* 0x0025680701007387 */ /* 0x000fe20000100800 */
[----:B-1----:R-:W-:-:S03]  /*1fa90*/  IMAD.WIDE R4, R12, 0x2, R14 ;  /* 0x000000020c047825 */ /* 0x002fc600078e020e */
[----:B------:R-:W-:Y:S04]  /*1faa0*/  STL [R1+0x2574], R8 ;  /* 0x0025740801007387 */ /* 0x000fe80000100800 */
[----:B------:R-:W-:Y:S04]  /*1fab0*/  STL [R1+0x2570], R9 ;  /* 0x0025700901007387 */ /* 0x000fe80000100800 */
[----:B------:R1:W-:Y:S04]  /*1fac0*/  STL [R1+0x257c], R4 ;  /* 0x00257c0401007387 */ /* 0x0003e80000100800 */
[----:B------:R3:W-:Y:S04]  /*1fad0*/  STL [R1+0x2578], R5 ;  /* 0x0025780501007387 */ /* 0x0007e80000100800 */
[----:B------:R-:W-:Y:S04]  /*1fae0*/  STL [R1+0x1d98], RZ ;  /* 0x001d98ff01007387 */ /* 0x000fe80000100800 */
        /* <DEDUP_REMOVED lines=892> */
[----:B------:R-:W-:Y:S01]  /*232b0*/  STL [R1+0x350], RZ ;  /* 0x000350ff01007387 */ /* 0x000fe20000100800 */
[----:B------:R-:W4:Y:S03]  /*232c0*/  S2R R14, SR_TID.X ;  /* 0x00000000000e7919 */ /* 0x000f260000002100 */
[----:B------:R-:W-:Y:S04]  /*232d0*/  STL [R1+0x354], RZ ;  /* 0x000354ff01007387 */ /* 0x000fe80000100800 */
[----:B------:R-:W-:Y:S04]  /*232e0*/  STL [R1+0x358], RZ ;  /* 0x000358ff01007387 */ /* 0x000fe80000100800 */
[----:B------:R-:W-:Y:S04]  /*232f0*/  STL [R1+0x35c], RZ ;  /* 0x00035cff01007387 */ /* 0x000fe80000100800 */
[----:B------:R-:W-:Y:S04]  /*23300*/  STL [R1+0x1c80], RZ ;  /* 0x001c80ff01007387 */ /* 0x000fe80000100800 */
[----:B------:R-:W-:Y:S01]  /*23310*/  STL [R1+0x1c84], RZ ;  /* 0x001c84ff01007387 */ /* 0x000fe20000100800 */
[----:B------:R-:W1:Y:S03]  /*23320*/  S2R R13, SR_TID.X ;  /* 0x00000000000d7919 */ /* 0x000e660000002100 */
        /* <DEDUP_REMOVED lines=13> */
[----:B----4-:R-:W-:Y:S01]  /*23400*/  LOP3.LUT R14, R14, 0x3f, RZ, 0xc0, !PT ;  /* 0x0000003f0e0e7812 */ /* 0x010fe200078ec0ff */
[----:B------:R-:W-:Y:S01]  /*23410*/  USHF.R.S32.HI UR7, URZ, 0x1f, UR4 ;  /* 0x0000001fff077899 */ /* 0x000fe20008011404 */
[----:B-1----:R-:W-:-:S02]  /*23420*/  IMAD.SHL.U32 R4, R13, 0x20, RZ ;  /* 0x000000200d047824 */ /* 0x002fc400078e00ff */
[----:B------:R-:W-:Y:S02]  /*23430*/  IMAD.SHL.U32 R29, R12, 0x40, RZ ;  /* 0x000000400c1d7824 */ /* 0x000fe400078e00ff */
[----:B------:R-:W-:Y:S01]  /*23440*/  IMAD.SHL.U32 R2, R14, 0x2, RZ ;  /* 0x000000020e027824 */ /* 0x000fe200078e00ff */
[----:B------:R-:W-:Y:S02]  /*23450*/  USHF.L.U32 UR6, UR6, 0x6, URZ ;  /* 0x0000000606067899 */ /* 0x000fe400080006ff */
[----:B------:R-:W-:Y:S01]  /*23460*/  ULEA.HI UR7, UR7, UR4, URZ, 0x6 ;  /* 0x0000000407077291 */ /* 0x000fe2000f8f30ff */
[C---:B------:R-:W-:Y:S01]  /*23470*/  LOP3.LUT R12, R13.reuse, 0x7, RZ, 0xc0, !PT ;  /* 0x000000070d0c7812 */ /* 0x040fe200078ec0ff */
[----:B------:R-:W-:Y:S01]  /*23480*/  IMAD.SHL.U32 R13, R13, 0x2, RZ ;  /* 0x000000020d0d7824 */ /* 0x000fe200078e00ff */
[----:B------:R-:W-:Y:S01]  /*23490*/  LOP3.LUT R4, R4, 0x400, RZ, 0xc0, !PT ;  /* 0x0000040004047812 */ /* 0x000fe200078ec0ff */
[----:B------:R-:W-:Y:S01]  /*234a0*/  USHF.R.S32.HI UR4, URZ, 0x1f, UR6 ;  /* 0x0000001fff047899 */ /* 0x000fe20008011406 */
[----:B------:R-:W-:Y:S01]  /*234b0*/  SHF.R.S32.HI R0, RZ, 0x1f, R29 ;  /* 0x0000001fff007819 */ /* 0x000fe2000001141d */
[----:B------:R-:W-:Y:S01]  /*234c0*/  IMAD R12, R12, 0x90, RZ ;  /* 0x000000900c0c7824 */ /* 0x000fe200078e02ff */
[C---:B------:R-:W-:Y:S01]  /*234d0*/  LOP3.LUT R6, R2.reuse, 0x10, RZ, 0x3c, !PT ;  /* 0x0000001002067812 */ /* 0x040fe200078e3cff */
[----:B------:R1:W-:Y:S01]  /*234e0*/  STL [R1+0x2da4], R4 ;  /* 0x002da40401007387 */ /* 0x0003e20000100800 */
[----:B------:R-:W-:Y:S01]  /*234f0*/  LOP3.LUT R7, R2, 0x30, RZ, 0x3c, !PT ;  /* 0x0000003002077812 */ /* 0x000fe200078e3cff */
[----:B------:R-:W-:Y:S01]  /*23500*/  USHF.L.U32 UR8, UR6, 0x1, URZ ;  /* 0x0000000106087899 */ /* 0x000fe200080006ff */
[----:B------:R-:W-:Y:S01]  /*23510*/  LOP3.LUT R12, R12, 0x30, R13, 0x78, !PT ;  /* 0x000000300c0c7812 */ /* 0x000fe200078e780d */
[----:B------:R0:W-:Y:S01]  /*23520*/  STL [R1+0x198c], RZ ;  /* 0x00198cff01007387 */ /* 0x0001e20000100800 */
[----:B------:R-:W-:Y:S01]  /*23530*/  LOP3.LUT R6, R2, 0x40, RZ, 0x3c, !PT ;  /* 0x0000004002067812 */ /* 0x000fe200078e3cff */
[----:B------:R-:W-:Y:S01]  /*23540*/  USHF.R.S32.HI UR7, URZ, 0x6, UR7 ;  /* 0x00000006ff077899 */ /* 0x000fe20008011407 */
[----:B---3--:R-:W-:Y:S01]  /*23550*/  LOP3.LUT R5, R12, R4, RZ, 0xfc, !PT ;  /* 0x000000040c057212 */ /* 0x008fe200078efcff */
[----:B------:R0:W-:Y:S01]  /*23560*/  STL [R1+0x1880], RZ ;  /* 0x001880ff01007387 */ /* 0x0001e20000100800 */
[C---:B------:R-:W-:Y:S01]  /*23570*/  SHF.L.U64.HI R0, R29.reuse, 0x1, R0 ;  /* 0x000000011d007819 */ /* 0x040fe20000010200 */
[----:B------:R-:W-:Y:S01]  /*23580*/  IMAD.SHL.U32 R29, R29, 0x2, RZ ;  /* 0x000000021d1d7824 */ /* 0x000fe200078e00ff */
[C---:B-1----:R-:W-:Y:S01]  /*23590*/  LOP3.LUT R4, R2.reuse, 0x20, RZ, 0x3c, !PT ;  /* 0x0000002002047812 */ /* 0x042fe200078e3cff */
[----:B------:R0:W-:Y:S01]  /*235a0*/  STL [R1+0x1884], RZ ;  /* 0x001884ff01007387 */ /* 0x0001e20000100800 */
[----:B------:R-:W-:Y:S01]  /*235b0*/  LOP3.LUT R4, R2, 0x50, RZ, 0x3c, !PT ;  /* 0x0000005002047812 */ /* 0x000fe200078e3cff */
[----:B------:R-:W-:Y:S01]  /*235c0*/  USHF.L.U64.HI UR4, UR6, 0x1, UR4 ;  /* 0x0000000106047899 */ /* 0x000fe20008010204 */
[----:B--2---:R-:W-:Y:S01]  /*235d0*/  LOP3.LUT R4, R3, 0x20, RZ, 0x3c, !PT ;  /* 0x0000002003047812 */ /* 0x004fe200078e3cff */
[----:B------:R0:W-:Y:S01]  /*235e0*/  STL [R1+0x1d80], R5 ;  /* 0x001d800501007387 */ /* 0x0001e20000100800 */
[----:B------:R-:W-:-:S02]  /*235f0*/  LOP3.LUT R4, R5, 0x40, RZ, 0x3c, !PT ;  /* 0x0000004005047812 */ /* 0x000fc400078e3cff */
[C---:B------:R-:W-:Y:S01]  /*23600*/  LOP3.LUT R7, R2.reuse, 0x60, RZ, 0x3c, !PT ;  /* 0x0000006002077812 */ /* 0x040fe200078e3cff */
[----:B------:R0:W-:Y:S01]  /*23610*/  STL [R1+0x1888], RZ ;  /* 0x001888ff01007387 */ /* 0x0001e20000100800 */
[----:B------:R-:W-:Y:S02]  /*23620*/  LOP3.LUT R6, R2, 0x70, RZ, 0x3c, !PT ;  /* 0x0000007002067812 */ /* 0x000fe400078e3cff */
[C---:B------:R-:W-:Y:S01]  /*23630*/  LOP3.LUT R7, R3.reuse, 0x40, RZ, 0x3c, !PT ;  /* 0x0000004003077812 */ /* 0x040fe200078e3cff */
[----:B------:R0:W-:Y:S01]  /*23640*/  STL [R1+0x188c], RZ ;  /* 0x00188cff01007387 */ /* 0x0001e20000100800 */
[----:B------:R-:W-:-:S03]  /*23650*/  LOP3.LUT R6, R3, 0x60, RZ, 0x3c, !PT ;  /* 0x0000006003067812 */ /* 0x000fc600078e3cff */
        /* <DEDUP_REMOVED lines=108> */
[----:B------:R0:W-:Y:S02]  /*23d20*/  STL [R1+0x1d84], R4 ;  /* 0x001d840401007387 */ /* 0x0001e40000100800 */
.L_x_2:
[----:B-1----:R-:W2:Y:S01]  /*23d30*/  LDL.64 R6, [R1+0x1d78] ;  /* 0x001d780001067983 */ /* 0x002ea20000100a00 */
[----:B0-----:R-:W0:Y:S03]  /*23d40*/  LDC R4, c[0x0][0x3a0] ;  /* 0x0000e800ff047b82 */ /* 0x001e260000000800 */
[----:B--2---:R1:W-:Y:S04]  /*23d50*/  STL [R1+0x7c10], R7 ;  /* 0x007c100701007387 */ /* 0x0043e80000100800 */
[----:B-1----:R-:W0:Y:S04]  /*23d60*/  LDL R7, [R1+0x1d98] ;  /* 0x001d980001077983 */ /* 0x002e280000100800 */
[----:B------:R-:W-:Y:S04]  /*23d70*/  STL [R1+0x7920], R2 ;  /* 0x0079200201007387 */ /* 0x000fe80000100800 */
        /* <DEDUP_REMOVED lines=73> */
[----:B------:R-:W-:Y:S01]  /*24210*/  STL [R1+0x7a50], R2 ;  /* 0x007a500201007387 */ /* 0x000fe20000100800 */
[----:B0-----:R-:W-:-:S03]  /*24220*/  IMAD R4, R7, -0x40, R4 ;  /* 0xffffffc007047824 */ /* 0x001fc600078e0204 */
        /* <DEDUP_REMOVED lines=55> */
[----:B------:R0:W-:Y:S04]  /*245a0*/  STL [R1+0x7c0c], R2 ;  /* 0x007c0c0201007387 */ /* 0x0001e80000100800 */
        /* <DEDUP_REMOVED lines=111> */
[----:B-----5:R-:W-:Y:S04]  /*24ca0*/  STL [R1+0x73d0], R3 ;  /* 0x0073d00301007387 */ /* 0x020fe80000100800 */
        /* <DEDUP_REMOVED lines=120> */
[----:B------:R-:W2:Y:S01]  /*25430*/  LDL.LU R7, [R1+0x7c10] ;  /* 0x007c100001077983 */ /* 0x000ea20000300800 */
[----:B------:R-:W-:-:S02]  /*25440*/  ISETP.GT.AND P0, PT, R4, RZ, PT ;  /* 0x000000ff0400720c */ /* 0x000fc40003f04270 */
[----:B0-----:R-:W-:Y:S02]  /*25450*/  PRMT R2, RZ, 0x7610, R2 ;  /* 0x00007610ff027816 */ /* 0x001fe40000000002 */
[----:B-1----:R-:W-:Y:S02]  /*25460*/  PRMT R27, RZ, 0x7610, R27 ;  /* 0x00007610ff1b7816 */ /* 0x002fe4000000001b */
[----:B------:R-:W-:-:S07]  /*25470*/  ISETP.GT.AND P1, PT, R4, 0x1, PT ;  /* 0x000000010400780c */ /* 0x000fce0003f24270 */
[----:B--2---:R-:W2:Y:S04]  /*25480*/  @P0 LDG.E.U16 R2, desc[UR60][R6.64] ;  /* 0x0000003c06020981 */ /* 0x004ea8000c1e1500 */
[----:B--2---:R0:W-:Y:S04]  /*25490*/  STL [R1+0x32c], R2 ;  /* 0x00032c0201007387 */ /* 0x0041e80000100800 */
[----:B0-----:R-:W2:Y:S04]  /*254a0*/  LDL.LU R2, [R1+0x7c0c] ;  /* 0x007c0c0001027983 */ /* 0x001ea80000300800 */
[----:B------:R-:W3:Y:S01]  /*254b0*/  LDL.64 R6, [R1+0x1d70] ;  /* 0x001d700001067983 */ /* 0x000ee20000100a00 */
[----:B--2---:R-:W-:-:S03]  /*254c0*/  PRMT R2, RZ, 0x7610, R2 ;  /* 0x00007610ff027816 */ /* 0x004fc60000000002 */
[----:B---3--:R-:W2:Y:S04]  /*254d0*/  @P0 LDG.E.U16 R27, desc[UR60][R6.64] ;  /* 0x0000003c061b0981 */ /* 0x008ea8000c1e1500 */
        /* <DEDUP_REMOVED lines=12> */
[----:B------:R-:W3:Y:S04]  /*255a0*/  LDL R6, [R1+0x2578] ;  /* 0x0025780001067983 */ /* 0x000ee80000100800 */
[----:B------:R-:W3:Y:S01]  /*255b0*/  LDL R7, [R1+0x257c] ;  /* 0x00257c0001077983 */ /* 0x000ee20000100800 */
[----:B------:R-:W-:-:S02]  /*255c0*/  ISETP.GT.AND P0, PT, R4, 0x2, PT ;  /* 0x000000020400780c */ /* 0x000fc40003f04270 */
[----:B--2---:R-:W-:Y:S02]  /*255d0*/  PRMT R27, RZ, 0x7610, R27 ;  /* 0x00007610ff1b7816 */ /* 0x004fe4000000001b */
[----:B---3--:R-:W-:-:S04]  /*255e0*/  @P1 LOP3.LUT R7, R7, R6, RZ, 0x3c, !PT ;  /* 0x0000000607071212 */ /* 0x008fc800078e3cff */
[----:B------:R-:W-:-:S04]  /*255f0*/  @P1 LOP3.LUT R6, R7, R6, RZ, 0x3c, !PT ;  /* 0x0000000607061212 */ /* 0x000fc800078e3cff */
[----:B------:R-:W-:-:S05]  /*25600*/  @P1 LOP3.LUT R7, R7, R6, RZ, 0x3c, !PT ;  /* 0x0000000607071212 */ /* 0x000fca00078e3cff */
[----:B------:R-:W2:Y:S04]  /*25610*/  @P1 LDG.E.U16 R2, desc[UR60][R6.64] ;  /* 0x0000003c06021981 */ /* 0x000ea8000c1e1500 */
[----:B--2---:R0:W-:Y:S04]  /*25620*/  STL [R1+0x31c], R2 ;  /* 0x00031c0201007387 */ /* 0x0041e80000100800 */
[----:B0-----:R-:W2:Y:S04]  /*25630*/  LDL.LU R2, [R1+0x7bfc] ;  /* 0x007bfc0001027983 */ /* 0x001ea80000300800 */
[----:B------:R-:W3:Y:S04]  /*25640*/  LDL R6, [R1+0x2570] ;  /* 0x0025700001067983 */ /* 0x000ee80000100800 */
[----:B------:R-:W3:Y:S01]  /*25650*/  LDL R7, [R1+0x2574] ;  /* 0x0025740001077983 */ /* 0x000ee20000100800 */
[----:B--2---:R-:W-:-:S02]  /*25660*/  PRMT R2, RZ, 0x7610, R2 ;  /* 0x00007610ff027816 */ /* 0x004fc40000000002 */
        /* <DEDUP_REMOVED lines=470> */
[----:B------:R-:W-:-:S02]  /*273d0*/  PRMT R3, RZ, 0x7610, R3 ;  /* 0x00007610ff037816 */ /* 0x000fc40000000003 */
[----:B------:R-:W-:Y:S02]  /*273e0*/  ISETP.GT.AND P1, PT, R4, 0xf, PT ;  /* 0x0000000f0400780c */ /* 0x000fe40003f24270 */
        /* <DEDUP_REMOVED lines=17> */
[----:B------:R-:W3:Y:S02]  /*27500*/  LDL R7, [R1+0x23cc] ;  /* 0x0023cc0001077983 */ /* 0x000ee40000100800 */
[----:B---3--:R-:W-:-:S04]  /*27510*/  @P0 LOP3.LUT R7, R7, R6, RZ, 0x3c, !PT ;  /* 0x0000000607070212 */ /* 0x008fc800078e3cff */
[----:B------:R-:W-:-:S04]  /*27520*/  @P0 LOP3.LUT R6, R7, R6, RZ, 0x3c, !PT ;  /* 0x0000000607060212 */ /* 0x000fc800078e3cff */
[----:B------:R-:W-:-:S05]  /*27530*/  @P0 LOP3.LUT R7, R7, R6, RZ, 0x3c, !PT ;  /* 0x0000000607070212 */ /* 0x000fca00078e3cff */
[----:B------:R-:W3:Y:S04]  /*27540*/  @P0 LDG.E.U16 R2, desc[UR60][R6.64] ;  /* 0x0000003c06020981 */ /* 0x000ee8000c1e1500 */
[----:B---3--:R0:W-:Y:S04]  /*27550*/  STL [R1+0x200], R2 ;  /* 0x0002000201007387 */ /* 0x0081e80000100800 */
[----:B0-----:R-:W3:Y:S04]  /*27560*/  LDL.LU R2, [R1+0x7b24] ;  /* 0x007b240001027983 */ /* 0x001ee80000300800 */
[----:B------:R-:W4:Y:S04]  /*27570*/  LDL R6, [R1+0x23c0] ;  /* 0x0023c00001067983 */ /* 0x000f280000100800 */
[----:B------:R-:W4:Y:S01]  /*27580*/  LDL R7, [R1+0x23c4] ;  /* 0x0023c40001077983 */ /* 0x000f220000100800 */
[----:B---3--:R-:W-:-:S02]  /*27590*/  PRMT R2, RZ, 0x7610, R2 ;  /* 0x00007610ff027816 */ /* 0x008fc40000000002 */
[----:B----4-:R-:W-:-:S04]  /*275a0*/  @P0 LOP3.LUT R7, R7, R6, RZ, 0x3c, !PT ;  /* 0x0000000607070212 */ /* 0x010fc800078e3cff */
[----:B------:R-:W-:-:S04]  /*275b0*/  @P0 LOP3.LUT R6, R7, R6, RZ, 0x3c, !PT ;  /* 0x0000000607060212 */ /* 0x000fc800078e3cff */
[----:B------:R-:W-:-:S05]  /*275c0*/  @P0 LOP3.LUT R7, R7, R6, RZ, 0x3c, !PT ;  /* 0x0000000607070212 */ /* 0x000fca00078e3cff */
[----:B------:R-:W3:Y:S04]  /*275d0*/  @P0 LDG.E.U16 R3, desc[UR60][R6.64] ;  /* 0x0000003c06030981 */ /* 0x000ee8000c1e1500 */
[----:B------:R-:W4:Y:S04]  /*275e0*/  LDL R6, [R1+0x23b8] ;  /* 0x0023b80001067983 */ /* 0x000f280000100800 */
[----:B------:R-:W4:Y:S01]  /*275f0*/  LDL R7, [R1+0x23bc] ;  /* 0x0023bc0001077983 */ /* 0x000f220000100800 */
[----:B--2---:R-:W-:Y:S02]  /*27600*/  PRMT R27, RZ, 0x7610, R27 ;  /* 0x00007610ff1b7816 */ /* 0x004fe4000000001b */
[----:B------:R-:W-:Y:S01]  /*27610*/  ISETP.GT.AND P0, PT, R4, 0x10, PT ;  /* 0x000000100400780c */ /* 0x000fe20003f04270 */
[----:B---3--:R-:W-:Y:S01]  /*27620*/  STL [R1+0x780c], R3 ;  /* 0x00780c0301007387 */ /* 0x008fe20000100800 */
[----:B----4-:R-:W-:-:S04]  /*27630*/  @P1 LOP3.LUT R7, R7, R6, RZ, 0x3c, !PT ;  /* 0x0000000607071212 */ /* 0x010fc800078e3cff */
        /* <DEDUP_REMOVED lines=247> */
[----:B--2---:R-:W-:-:S02]  /*285b0*/  PRMT R27, RZ, 0x7610, R27 ;  /* 0x00007610ff1b7816 */ /* 0x004fc4000000001b */
[----:B----4-:R-:W-:-:S04]  /*285c0*/  @P1 LOP3.LUT R7, R7, R6, RZ, 0x3c, !PT ;  /* 0x0000000607071212 */ /* 0x010fc800078e3cff */
[----:B------:R-:W-:-:S04]  /*285d0*/  @P1 LOP3.LUT R6, R7, R6, RZ, 0x3c, !PT ;  /* 0x0000000607061212 */ /* 0x000fc800078e3cff */
[----:B------:R-:W-:-:S05]  /*285e0*/  @P1 LOP3.LUT R7, R7, R6, RZ, 0x3c, !PT ;  /* 0x0000000607071212 */ /* 0x000fca00078e3cff */
[----:B------:R-:W2:Y:S04]  /*285f0*/  @P1 LDG.E.U16 R3, desc[UR60][R6.64] ;  /* 0x0000003c06031981 */ /* 0x000ea8000c1e1500 */
[----:B------:R-:W4:Y:S04]  /*28600*/  LDL R6, [R1+0x22d8] ;  /* 0x0022d80001067983 */ /* 0x000f280000100800 */
[----:B------:R-:W4:Y:S01]  /*28610*/  LDL R7, [R1+0x22dc] ;  /* 0x0022dc0001077983 */ /* 0x000f220000100800 */
[----:B---3--:R-:W-:Y:S02]  /*28620*/  PRMT R2, RZ, 0x7610, R2 ;  /* 0x00007610ff027816 */ /* 0x008fe40000000002 */
[----:B------:R-:W-:Y:S01]  /*28630*/  ISETP.GT.AND P1, PT, R4, 0x17, PT ;  /* 0x000000170400780c */ /* 0x000fe20003f24270 */
[----:B--2---:R-:W-:Y:S01]  /*28640*/  STL [R1+0x785c], R3 ;  /* 0x00785c0301007387 */ /* 0x004fe20000100800 */
        /* <DEDUP_REMOVED lines=279> */
[----:B---3--:R0:W-:Y:S04]  /*297c0*/  STL [R1+0x140], R2 ;  /* 0x0001400201007387 */ /* 0x0081e80000100800 */
[----:B0-----:R-:W3:Y:S04]  /*297d0*/  LDL.LU R2, [R1+0x7a3c] ;  /* 0x007a3c0001027983 */ /* 0x001ee80000300800 */
[----:B------:R-:W4:Y:S04]  /*297e0*/  LDL R6, [R1+0x21e0] ;  /* 0x0021e00001067983 */ /* 0x000f280000100800 */
[----:B------:R-:W4:Y:S01]  /*297f0*/  LDL R7, [R1+0x21e4] ;  /* 0x0021e40001077983 */ /* 0x000f220000100800 */
[----:B------:R-:W-:-:S02]  /*29800*/  ISETP.GT.AND P0, PT, R4, 0x1e, PT ;  /* 0x0000001e0400780c */ /* 0x000fc40003f04270 */
[----:B---3--:R-:W-:Y:S02]  /*29810*/  PRMT R2, RZ, 0x7610, R2 ;  /* 0x00007610ff027816 */ /* 0x008fe40000000002 */
        /* <DEDUP_REMOVED lines=656> */
[----:B------:R-:W-:Y:S02]  /*2c120*/  ISETP.GT.AND P1, PT, R4, 0x30, PT ;  /* 0x000000300400780c */ /* 0x000fe40003f24270 */
[----:B----4-:R-:W-:-:S04]  /*2c130*/  @P0 LOP3.LUT R7, R7, R6, RZ, 0x3c, !PT ;  /* 0x0000000607070212 */ /* 0x010fc800078e3cff */
[----:B------:R-:W-:-:S04]  /*2c140*/  @P0 LOP3.LUT R6, R7, R6, RZ, 0x3c, !PT ;  /* 0x0000000607060212 */ /* 0x000fc800078e3cff */
[----:B------:R-:W-:-:S05]  /*2c150*/  @P0 LOP3.LUT R7, R7, R6, RZ, 0x3c, !PT ;  /* 0x0000000607070212 */ /* 0x000fca00078e3cff */
[----:B------:R-:W2:Y:S04]  /*2c160*/  @P0 LDG.E.U16 R27, desc[UR60][R6.64] ;  /* 0x0000003c061b0981 */ /* 0x000ea8000c1e1500 */
[----:B--2---:R0:W-:Y:S04]  /*2c170*/  STL [R1+0x3b0], R27 ;  /* 0x0003b01b01007387 */ /* 0x0041e80000100800 */
[----:B0-----:R-:W2:Y:S04]  /*2c180*/  LDL.LU R27, [R1+0x791c] ;  /* 0x00791c00011b7983 */ /* 0x001ea80000300800 */
[----:B------:R-:W4:Y:S04]  /*2c190*/  LDL R6, [R1+0x1f98] ;  /* 0x001f980001067983 */ /* 0x000f280000100800 */
[----:B------:R-:W4:Y:S01]  /*2c1a0*/  LDL R7, [R1+0x1f9c] ;  /* 0x001f9c0001077983 */ /* 0x000f220000100800 */
[----:B------:R-:W-:-:S02]  /*2c1b0*/  PRMT R26, RZ, 0x7610, R26 ;  /* 0x00007610ff1a7816 */ /* 0x000fc4000000001a */
[----:B----4-:R-:W-:-:S04]  /*2c1c0*/  @P1 LOP3.LUT R7, R7, R6, RZ, 0x3c, !PT ;  /* 0x0000000607071212 */ /* 0x010fc800078e3cff */
[----:B------:R-:W-:-:S04]  /*2c1d0*/  @P1 LOP3.LUT R6, R7, R6, RZ, 0x3c, !PT ;  /* 0x0000000607061212 */ /* 0x000fc800078e3cff */
[----:B------:R-:W-:-:S05]  /*2c1e0*/  @P1 LOP3.LUT R7, R7, R6, RZ, 0x3c, !PT ;  /* 0x0000000607071212 */ /* 0x000fca00078e3cff */
[----:B------:R-:W4:Y:S04]  /*2c1f0*/  @P1 LDG.E.U16 R26, desc[UR60][R6.64] ;  /* 0x0000003c061a1981 */ /* 0x000f28000c1e1500 */
[----:B----4-:R0:W-:Y:S04]  /*2c200*/  STL [R1+0x78], R26 ;  /* 0x0000781a01007387 */ /* 0x0101e80000100800 */
[----:B0-----:R-:W4:Y:S04]  /*2c210*/  LDL.LU R26, [R1+0x7918] ;  /* 0x00791800011a7983 */ /* 0x001f280000300800 */
[----:B------:R-:W2:Y:S04]  /*2c220*/  LDL R6, [R1+0x1f90] ;  /* 0x001f900001067983 */ /* 0x000ea80000100800 */
[----:B------:R-:W2:Y:S01]  /*2c230*/  LDL R7, [R1+0x1f94] ;  /* 0x001f940001077983 */ /* 0x000ea20000100800 */
[----:B------:R-:W-:-:S02]  /*2c240*/  PRMT R25, RZ, 0x7610, R25 ;  /* 0x00007610ff197816 */ /* 0x000fc40000000019 */
[----:B--2---:R-:W-:-:S04]  /*2c250*/  @P1 LOP3.LUT R7, R7, R6, RZ, 0x3c, !PT ;  /* 0x0000000607071212 */ /* 0x004fc800078e3cff */
[----:B------:R-:W-:-:S04]  /*2c260*/  @P1 LOP3.LUT R6, R7, R6, RZ, 0x3c, !PT ;  /* 0x0000000607061212 */ /* 0x000fc800078e3cff */
[----:B------:R-:W-:-:S05]  /*2c270*/  @P1 LOP3.LUT R7, R7, R6, RZ, 0x3c, !PT ;  /* 0x0000000607071212 */ /* 0x000fca00078e3cff */
[----:B------:R-:W2:Y:S04]  /*2c280*/  @P1 LDG.E.U16 R25, desc[UR60][R6.64] ;  /* 0x0000003c06191981 */ /* 0x000ea8000c1e1500 */
[----:B--2---:R0:W-:Y:S04]  /*2c290*/  STL [R1+0x74], R25 ;  /* 0x0000741901007387 */ /* 0x0041e80000100800 */
[----:B0-----:R-:W2:Y:S04]  /*2c2a0*/  LDL.LU R25, [R1+0x7914] ;  /* 0x0079140001197983 */ /* 0x001ea80000300800 */
        /* <DEDUP_REMOVED lines=12> */
[----:B------:R-:W-:Y:S02]  /*2c370*/  ISETP.GT.AND P2, PT, R4, 0x31, PT ;  /* 0x000000310400780c */ /* 0x000fe40003f44270 */
        /* <DEDUP_REMOVED lines=78> */
[----:B------:R-:W3:Y:S04]  /*2c860*/  LDL R6, [R1+0x1f38] ;  /* 0x001f380001067983 */ /* 0x000ee80000100800 */
[----:B------:R-:W3:Y:S01]  /*2c870*/  LDL R7, [R1+0x1f3c] ;  /* 0x001f3c0001077983 */ /* 0x000ee20000100800 */
[----:B------:R-:W-:-:S03]  /*2c880*/  PRMT R15, RZ, 0x7610, R15 ;  /* 0x00007610ff0f7816 */ /* 0x000fc6000000000f */
[----:B--2---:R-:W-:Y:S01]  /*2c890*/  STL [R1+0x7898], R28 ;  /* 0x0078981c01007387 */ /* 0x004fe20000100800 */
        /* <DEDUP_REMOVED lines=9> */
[----:B---3--:R-:W-:-:S04]  /*2c930*/  @P2 LOP3.LUT R7, R7, R6, RZ, 0x3c, !PT ;  /* 0x0000000607072212 */ /* 0x008fc800078e3cff */
[----:B------:R-:W-:-:S04]  /*2c940*/  @P2 LOP3.LUT R6, R7, R6, RZ, 0x3c, !PT ;  /* 0x0000000607062212 */ /* 0x000fc800078e3cff */
[----:B------:R-:W-:-:S05]  /*2c950*/  @P2 LOP3.LUT R7, R7, R6, RZ, 0x3c, !PT ;  /* 0x0000000607072212 */ /* 0x000fca00078e3cff */
[----:B------:R-:W3:Y:S04]  /*2c960*/  @P2 LDG.E.U16 R14, desc[UR60][R6.64] ;  /* 0x0000003c060e2981 */ /* 0x000ee8000c1e1500 */
[----:B---3--:R0:W-:Y:S04]  /*2c970*/  STL [R1+0x34], R14 ;  /* 0x0000340e01007387 */ /* 0x0081e80000100800 */
[----:B0-----:R-:W3:Y:S04]  /*2c980*/  LDL.LU R14, [R1+0x78e8] ;  /* 0x0078e800010e7983 */ /* 0x001ee80000300800 */
        /* <DEDUP_REMOVED lines=99> */
[----:B------:R-:W2:Y:S04]  /*2cfc0*/  LDL R6, [R1+0x1e78] ;  /* 0x001e780001067983 */ /* 0x000ea80000100800 */
[----:B------:R-:W2:Y:S01]  /*2cfd0*/  LDL R7, [R1+0x1e7c] ;  /* 0x001e7c0001077983 */ /* 0x000ea20000100800 */
[----:B------:R-:W-:-:S02]  /*2cfe0*/  PRMT R28, RZ, 0x7610, R28 ;  /* 0x00007610ff1c7816 */ /* 0x000fc4000000001c */
[----:B------:R-:W-:Y:S02]  /*2cff0*/  PRMT R3, RZ, 0x7610, R3 ;  /* 0x00007610ff037816 */ /* 0x000fe40000000003 */
[----:B------:R-:W-:Y:S02]  /*2d000*/  PRMT R27, RZ, 0x7610, R27 ;  /* 0x00007610ff1b7816 */ /* 0x000fe4000000001b */
[----:B----4-:R-:W-:Y:S02]  /*2d010*/  PRMT R26, RZ, 0x7610, R26 ;  /* 0x00007610ff1a7816 */ /* 0x010fe4000000001a */
[----:B------:R-:W-:Y:S02]  /*2d020*/  PRMT R25, RZ, 0x7610, R25 ;  /* 0x00007610ff197816 */ /* 0x000fe40000000019 */
[----:B------:R-:W-:Y:S02]  /*2d030*/  PRMT R24, RZ, 0x7610, R24 ;  /* 0x00007610ff187816 */ /* 0x000fe40000000018 */
[----:B------:R-:W-:-:S02]  /*2d040*/  PRMT R23, RZ, 0x7610, R23 ;  /* 0x00007610ff177816 */ /* 0x000fc40000000017 */
[----:B------:R-:W-:Y:S02]  /*2d050*/  PRMT R22, RZ, 0x7610, R22 ;  /* 0x00007610ff167816 */ /* 0x000fe40000000016 */
[----:B------:R-:W-:Y:S02]  /*2d060*/  PRMT R21, RZ, 0x7610, R21 ;  /* 0x00007610ff157816 */ /* 0x000fe40000000015 */
[----:B------:R-:W-:Y:S02]  /*2d070*/  PRMT R20, RZ, 0x7610, R20 ;  /* 0x00007610ff147816 */ /* 0x000fe40000000014 */
        /* <DEDUP_REMOVED lines=11> */
[----:B---3--:R-:W-:Y:S02]  /*2d130*/  PRMT R8, RZ, 0x7610, R8 ;  /* 0x00007610ff087816 */ /* 0x008fe40000000008 */
[----:B------:R-:W-:Y:S02]  /*2d140*/  PRMT R5, RZ, 0x7610, R5 ;  /* 0x00007610ff057816 */ /* 0x000fe40000000005 */
[----:B------:R-:W-:Y:S02]  /*2d150*/  PRMT R29, RZ, 0x7610, R29 ;  /* 0x00007610ff1d7816 */ /* 0x000fe4000000001d */
[----:B------:R-:W-:Y:S01]  /*2d160*/  PRMT R0, RZ, 0x7610, R0 ;  /* 0x00007610ff007816 */ /* 0x000fe20000000000 */
[----:B0-----:R-:W0:Y:S02]  /*2d170*/  S2R R2, SR_TID.X ;  /* 0x0000000000027919 */ /* 0x001e240000002100 */
[----:B0-----:R-:W-:-:S05]  /*2d180*/  LOP3.LUT R2, R2, 0x3f, RZ, 0xc0, !PT ;  /* 0x0000003f02027812 */ /* 0x001fca00078ec0ff */
[----:B------:R-:W-:Y:S01]  /*2d190*/  IMAD.SHL.U32 R2, R2, 0x2, RZ ;  /* 0x0000000202027824 */ /* 0x000fe200078e00ff */
[----:B--2---:R-:W-:-:S04]  /*2d1a0*/  @P2 LOP3.LUT R7, R7, R6, RZ, 0x3c, !PT ;  /* 0x0000000607072212 */ /* 0x004fc800078e3cff */
[----:B------:R-:W-:-:S04]  /*2d1b0*/  @P2 LOP3.LUT R6, R7, R6, RZ, 0x3c, !PT ;  /* 0x0000000607062212 */ /* 0x000fc800078e3cff */
[----:B------:R-:W-:-:S05]  /*2d1c0*/  @P2 LOP3.LUT R7, R7, R6, RZ, 0x3c, !PT ;  /* 0x0000000607072212 */ /* 0x000fca00078e3cff */
[----:B------:R0:W2:Y:S04]  /*2d1d0*/  @P2 LDG.E.U16 R28, desc[UR60][R6.64] ;  /* 0x0000003c061c2981 */ /* 0x0000a8000c1e1500 */
[----:B------:R-:W0:Y:S04]  /*2d1e0*/  LDL R6, [R1+0x1e70] ;  /* 0x001e700001067983 */ /* 0x000e280000100800 */
[----:B------:R-:W0:Y:S02]  /*2d1f0*/  LDL R7, [R1+0x1e74] ;  /* 0x001e740001077983 */ /* 0x000e240000100800 */
[----:B0-----:R-:W-:-:S04]  /*2d200*/  @P2 LOP3.LUT R7, R7, R6, RZ, 0x3c, !PT ;  /* 0x0000000607072212 */ /* 0x001fc800078e3cff */
[----:B------:R-:W-:-:S04]  /*2d210*/  @P2 LOP3.LUT R6, R7, R6, RZ, 0x3c, !PT ;  /* 0x0000000607062212 */ /* 0x000fc800078e3cff */
[----:B------:R-:W-:Y:S01]  /*2d220*/  @P2 LOP3.LUT R7, R7, R6, RZ, 0x3c, !PT ;  /* 0x0000000607072212 */ /* 0x000fe200078e3cff */
[----:B--2---:R0:W-:Y:S04]  /*2d230*/  STL [R1+0x78ac], R28 ;  /* 0x0078ac1c01007387 */ /* 0x0041e80000100800 */
[----:B------:R1:W2:Y:S04]  /*2d240*/  @P2 LDG.E.U16 R3, desc[UR60][R6.64] ;  /* 0x0000003c06032981 */ /* 0x0002a8000c1e1500 */
[----:B0-----:R-:W3:Y:S04]  /*2d250*/  LDL R28, [R1+0x1ef4] ;  /* 0x001ef400011c7983 */ /* 0x001ee80000100800 */
[----:B------:R-:W1:Y:S04]  /*2d260*/  LDL R6, [R1+0x1e68] ;  /* 0x001e680001067983 */ /* 0x000e680000100800 */
[----:B------:R-:W1:Y:S02]  /*2d270*/  LDL R7, [R1+0x1e6c] ;  /* 0x001e6c0001077983 */ /* 0x000e640000100800 */
[----:B-1----:R-:W-:-:S04]  /*2d280*/  @P2 LOP3.LUT R7, R7, R6, RZ, 0x3c, !PT ;  /* 0x0000000607072212 */ /* 0x002fc800078e3cff */
[----:B------:R-:W-:-:S04]  /*2d290*/  @P2 LOP3.LUT R6, R7, R6, RZ, 0x3c, !PT ;  /* 0x0000000607062212 */ /* 0x000fc800078e3cff */
[----:B------:R-:W-:Y:S01]  /*2d2a0*/  @P2 LOP3.LUT R7, R7, R6, RZ, 0x3c, !PT ;  /* 0x0000000607072212 */ /* 0x000fe200078e3cff */
[----:B--2---:R0:W-:Y:S04]  /*2d2b0*/  STL [R1+0x78b0], R3 ;  /* 0x0078b00301007387 */ /* 0x0041e80000100800 */
[----:B------:R-:W2:Y:S04]  /*2d2c0*/  @P2 LDG.E.U16 R27, desc[UR60][R6.64] ;  /* 0x0000003c061b2981 */ /* 0x000ea8000c1e1500 */
[----:B0-----:R-:W4:Y:S04]  /*2d2d0*/  LDL R3, [R1+0x1e5c] ;  /* 0x001e5c0001037983 */ /* 0x001f280000100800 */
[----:B------:R-:W3:Y:S04]  /*2d2e0*/  LDL R6, [R1+0x1e60] ;  /* 0x001e600001067983 */ /* 0x000ee80000100800 */
[----:B------:R-:W3:Y:S04]  /*2d2f0*/  LDL R7, [R1+0x1e64] ;  /* 0x001e640001077983 */ /* 0x000ee80000100800 */
[----:B--2---:R0:W-:Y:S04]  /*2d300*/  STL [R1+0x78b4], R27 ;  /* 0x0078b41b01007387 */ /* 0x0041e80000100800 */
[----:B0-----:R-:W2:Y:S01]  /*2d310*/  LDL R27, [R1+0x1ef0] ;  /* 0x001ef000011b7983 */ /* 0x001ea20000100800 */
[----:B---3--:R-:W-:-:S04]  /*2d320*/  @P2 LOP3.LUT R7, R7, R6, RZ, 0x3c, !PT ;  /* 0x0000000607072212 */ /* 0x008fc800078e3cff */
[----:B------:R-:W-:-:S04]  /*2d330*/  @P2 LOP3.LUT R6, R7, R6, RZ, 0x3c, !PT ;  /* 0x0000000607062212 */ /* 0x000fc800078e3cff */
[----:B------:R-:W-:-:S05]  /*2d340*/  @P2 LOP3.LUT R7, R7, R6, RZ, 0x3c, !PT ;  /* 0x0000000607072212 */ /* 0x000fca00078e3cff */
[----:B------:R0:W3:Y:S02]  /*2d350*/  @P2 LDG.E.U16 R26, desc[UR60][R6.64] ;  /* 0x0000003c061a2981 */ /* 0x0000e4000c1e1500 */
[----:B0-----:R-:W-:Y:S02]  /*2d360*/  @P1 IMAD.MOV.U32 R6, RZ, RZ, R28 ;  /* 0x000000ffff061224 */ /* 0x001fe400078e001c */
[----:B--2---:R-:W-:-:S05]  /*2d370*/  @P1 IMAD.MOV.U32 R7, RZ, RZ, R27 ;  /* 0x000000ffff071224 */ /* 0x004fca00078e001b */
[----:B------:R4:W2:Y:S04]  /*2d380*/  @P1 LDG.E.U16 R25, desc[UR60][R6.64] ;  /* 0x0000003c06191981 */ /* 0x0008a8000c1e1500 */
[----:B---3--:R-:W-:Y:S04]  /*2d390*/  STL [R1+0x78b8], R26 ;  /* 0x0078b81a01007387 */ /* 0x008fe80000100800 */
[----:B------:R-:W3:Y:S01]  /*2d3a0*/  LDL R7, [R1+0x1e58] ;  /* 0x001e580001077983 */ /* 0x000ee20000100800 */
[----:B------:R-:W-:-:S03]  /*2d3b0*/  ISETP.GT.AND P2, PT, R4, 0x3a, PT ;  /* 0x0000003a0400780c */ /* 0x000fc60003f44270 */
[----:B------:R-:W3:Y:S04]  /*2d3c0*/  LDL R28, [R1+0x1e40] ;  /* 0x001e4000011c7983 */ /* 0x000ee80000100800 */
[----:B------:R-:W3:Y:S06]  /*2d3d0*/  LDL R27, [R1+0x1e44] ;  /* 0x001e4400011b7983 */ /* 0x000eec0000100800 */
[----:B----4-:R-:W-:Y:S01]  /*2d3e0*/  @P2 IMAD.MOV.U32 R6, RZ, RZ, R3 ;  /* 0x000000ffff062224 */ /* 0x010fe200078e0003 */
[----:B--2---:R0:W-:Y:S04]  /*2d3f0*/  STL [R1+0x782c], R25 ;  /* 0x00782c1901007387 */ /* 0x0041e80000100800 */
[----:B------:R-:W2:Y:S04]  /*2d400*/  LDL R3, [R1+0x1eec] ;  /* 0x001eec0001037983 */ /* 0x000ea80000100800 */
[----:B---3--:R1:W3:Y:S04]  /*2d410*/  @P2 LDG.E.U16 R24, desc[UR60][R6.64] ;  /* 0x0000003c06182981 */ /* 0x0082e8000c1e1500 */
[----:B0-----:R-:W4:Y:S04]  /*2d420*/  LDL R25, [R1+0x1e4c] ;  /* 0x001e4c0001197983 */ /* 0x001f280000100800 */
[----:B------:R-:W1:Y:S04]  /*2d430*/  LDL R6, [R1+0x1e50] ;  /* 0x001e500001067983 */ /* 0x000e680000100800 */
[----:B------:R-:W1:Y:S02]  /*2d440*/  LDL R7, [R1+0x1e54] ;  /* 0x001e540001077983 */ /* 0x000e640000100800 */
[----:B-1----:R-:W-:-:S04]  /*2d450*/  @P2 LOP3.LUT R7, R7, R6, RZ, 0x3c, !PT ;  /* 0x0000000607072212 */ /* 0x002fc800078e3cff */
[----:B------:R-:W-:-:S04]  /*2d460*/  @P2 LOP3.LUT R6, R7, R6, RZ, 0x3c, !PT ;  /* 0x0000000607062212 */ /* 0x000fc800078e3cff */
[----:B------:R-:W-:Y:S01]  /*2d470*/  @P2 LOP3.LUT R7, R7, R6, RZ, 0x3c, !PT ;  /* 0x0000000607072212 */ /* 0x000fe200078e3cff */
[----:B---3--:R-:W-:Y:S04]  /*2d480*/  STL [R1+0x789c], R24 ;  /* 0x00789c1801007387 */ /* 0x008fe80000100800 */
[----:B------:R4:W3:Y:S04]  /*2d490*/  @P2 LDG.E.U16 R23, desc[UR60][R6.64] ;  /* 0x0000003c06172981 */ /* 0x0008e8000c1e1500 */
[----:B------:R-:W2:Y:S01]  /*2d4a0*/  LDL R7, [R1+0x1e48] ;  /* 0x001e480001077983 */ /* 0x000ea20000100800 */
[----:B----4-:R-:W-:-:S05]  /*2d4b0*/  @P2 IMAD.MOV.U32 R6, RZ, RZ, R25 ;  /* 0x000000ffff062224 */ /* 0x010fca00078e0019 */
[----:B--2---:R0:W2:Y:S04]  /*2d4c0*/  @P2 LDG.E.U16 R22, desc[UR60][R6.64] ;  /* 0x0000003c06162981 */ /* 0x0040a8000c1e1500 */
[----:B---3--:R-:W-:Y:S01]  /*2d4d0*/  STL [R1+0x78a0], R23 ;  /* 0x0078a01701007387 */ /* 0x008fe20000100800 */
[----:B0-----:R-:W-:Y:S02]  /*2d4e0*/  @P2 IMAD.MOV.U32 R6, RZ, RZ, R27 ;  /* 0x000000ffff062224 */ /* 0x001fe400078e001b */
[----:B------:R-:W-:-:S05]  /*2d4f0*/  @P2 IMAD.MOV.U32 R7, RZ, RZ, R28 ;  /* 0x000000ffff072224 */ /* 0x000fca00078e001c */
[----:B------:R0:W3:Y:S04]  /*2d500*/  @P2 LDG.E.U16 R21, desc[UR60][R6.64] ;  /* 0x0000003c06152981 */ /* 0x0000e8000c1e1500 */
[----:B--2---:R1:W-:Y:S01]  /*2d510*/  STL [R1+0x78a4], R22 ;  /* 0x0078a41601007387 */ /* 0x0043e20000100800 */
[----:B0-----:R-:W-:-:S03]  /*2d520*/  @P1 IMAD.MOV.U32 R6, RZ, RZ, R3 ;  /* 0x000000ffff061224 */ /* 0x001fc600078e0003 */
[----:B------:R-:W2:Y:S04]  /*2d530*/  LDL R28, [R1+0x1e34] ;  /* 0x001e3400011c7983 */ /* 0x000ea80000100800 */
[----:B------:R-:W4:Y:S04]  /*2d540*/  LDL R27, [R1+0x1e28] ;  /* 0x001e2800011b7983 */ /* 0x000f280000100800 */
[----:B------:R-:W2:Y:S04]  /*2d550*/  LDL R25, [R1+0x1e2c] ;  /* 0x001e2c0001197983 */ /* 0x000ea80000100800 */
[----:B-1----:R-:W2:Y:S04]  /*2d560*/  LDL R22, [R1+0x1ee8] ;  /* 0x001ee80001167983 */ /* 0x002ea80000100800 */
[----:B---3--:R-:W-:Y:S01]  /*2d570*/  STL [R1+0x78a8], R21 ;  /* 0x0078a81501007387 */ /* 0x008fe20000100800 */
[----:B------:R-:W-:-:S03]  /*2d580*/  ISETP.GT.AND P2, PT, R4, 0x3b, PT ;  /* 0x0000003b0400780c */ /* 0x000fc60003f44270 */
[----:B------:R-:W3:Y:S01]  /*2d590*/  LDL R3, [R1+0x1e24] ;  /* 0x001e240001037983 */ /* 0x000ee20000100800 */
[----:B--2---:R-:W-:-:S03]  /*2d5a0*/  @P1 IMAD.MOV.U32 R7, RZ, RZ, R22 ;  /* 0x000000ffff071224 */ /* 0x004fc600078e0016 */
[----:B------:R-:W2:Y:S04]  /*2d5b0*/  LDL R22, [R1+0x1e20] ;  /* 0x001e200001167983 */ /* 0x000ea80000100800 */
[----:B------:R0:W2:Y:S04]  /*2d5c0*/  @P1 LDG.E.U16 R20, desc[UR60][R6.64] ;  /* 0x0000003c06141981 */ /* 0x0000a8000c1e1500 */
[----:B------:R-:W0:Y:S04]  /*2d5d0*/  LDL R6, [R1+0x1e38] ;  /* 0x001e380001067983 */ /* 0x000e280000100800 */
[----:B------:R-:W0:Y:S02]  /*2d5e0*/  LDL R7, [R1+0x1e3c] ;  /* 0x001e3c0001077983 */ /* 0x000e240000100800 */
[----:B0-----:R-:W-:-:S04]  /*2d5f0*/  @P2 LOP3.LUT R7, R7, R6, RZ, 0x3c, !PT ;  /* 0x0000000607072212 */ /* 0x001fc800078e3cff */
[----:B------:R-:W-:-:S04]  /*2d600*/  @P2 LOP3.LUT R6, R7, R6, RZ, 0x3c, !PT ;  /* 0x0000000607062212 */ /* 0x000fc800078e3cff */
[----:B------:R-:W-:Y:S01]  /*2d610*/  @P2 LOP3.LUT R7, R7, R6, RZ, 0x3c, !PT ;  /* 0x0000000607072212 */ /* 0x000fe200078e3cff */
[----:B--2---:R-:W-:Y:S04]  /*2d620*/  STL [R1+0x7830], R20 ;  /* 0x0078301401007387 */ /* 0x004fe80000100800 */
[----:B------:R0:W2:Y:S04]  /*2d630*/  @P2 LDG.E.U16 R19, desc[UR60][R6.64] ;  /* 0x0000003c06132981 */ /* 0x0000a8000c1e1500 */
[----:B------:R-:W2:Y:S01]  /*2d640*/  LDL R7, [R1+0x1e30] ;  /* 0x001e300001077983 */ /* 0x000ea20000100800 */
[----:B0-----:R-:W-:-:S05]  /*2d650*/  @P2 IMAD.MOV.U32 R6, RZ, RZ, R28 ;  /* 0x000000ffff062224 */ /* 0x001fca00078e001c */
[----:B--2---:R0:W2:Y:S02]  /*2d660*/  @P2 LDG.E.U16 R18, desc[UR60][R6.64] ;  /* 0x0000003c06122981 */ /* 0x0040a4000c1e1500 */
[----:B0-----:R-:W-:Y:S02]  /*2d670*/  @P2 IMAD.MOV.U32 R6, RZ, RZ, R25 ;  /* 0x000000ffff062224 */ /* 0x001fe400078e0019 */
[----:B----4-:R-:W-:-:S05]  /*2d680*/  @P2 IMAD.MOV.U32 R7, RZ, RZ, R27 ;  /* 0x000000ffff072224 */ /* 0x010fca00078e001b */
[----:B------:R3:W4:Y:S04]  /*2d690*/  @P2 LDG.E.U16 R17, desc[UR60][R6.64] ;  /* 0x0000003c06112981 */ /* 0x000728000c1e1500 */
[----:B------:R0:W-:Y:S01]  /*2d6a0*/  STL [R1+0x7884], R19 ;  /* 0x0078841301007387 */ /* 0x0001e20000100800 */
[----:B---3--:R-:W-:Y:S02]  /*2d6b0*/  @P2 IMAD.MOV.U32 R6, RZ, RZ, R3 ;  /* 0x000000ffff062224 */ /* 0x008fe400078e0003 */
[----:B------:R-:W-:-:S05]  /*2d6c0*/  @P2 IMAD.MOV.U32 R7, RZ, RZ, R22 ;  /* 0x000000ffff072224 */ /* 0x000fca00078e0016 */
[----:B------:R1:W3:Y:S04]  /*2d6d0*/  @P2 LDG.E.U16 R16, desc[UR60][R6.64] ;  /* 0x0000003c06102981 */ /* 0x0002e8000c1e1500 */
[----:B--2---:R-:W-:Y:S04]  /*2d6e0*/  STL [R1+0x7888], R18 ;  /* 0x0078881201007387 */ /* 0x004fe80000100800 */
[----:B------:R-:W2:Y:S04]  /*2d6f0*/  LDL R28, [R1+0x1e18] ;  /* 0x001e1800011c7983 */ /* 0x000ea80000100800 */
[----:B------:R-:W2:Y:S04]  /*2d700*/  LDL R27, [R1+0x1e1c] ;  /* 0x001e1c00011b7983 */ /* 0x000ea80000100800 */
[----:B----4-:R-:W-:Y:S04]  /*2d710*/  STL [R1+0x788c], R17 ;  /* 0x00788c1101007387 */ /* 0x010fe80000100800 */
[----:B------:R-:W1:Y:S04]  /*2d720*/  LDL R6, [R1+0x1ee0] ;  /* 0x001ee00001067983 */ /* 0x000e680000100800 */
[----:B------:R-:W1:Y:S04]  /*2d730*/  LDL R7, [R1+0x1ee4] ;  /* 0x001ee40001077983 */ /* 0x000e680000100800 */
[----:B------:R-:W4:Y:S04]  /*2d740*/  LDL R25, [R1+0x1e10] ;  /* 0x001e100001197983 */ /* 0x000f280000100800 */
[----:B------:R-:W2:Y:S01]  /*2d750*/  LDL R3, [R1+0x1e14] ;  /* 0x001e140001037983 */ /* 0x000ea20000100800 */
[----:B------:R-:W-:-:S03]  /*2d760*/  ISETP.GT.AND P2, PT, R4, 0x3c, PT ;  /* 0x0000003c0400780c */ /* 0x000fc60003f44270 */
[----:B------:R-:W2:Y:S04]  /*2d770*/  LDL R22, [R1+0x1e08] ;  /* 0x001e080001167983 */ /* 0x000ea80000100800 */
[----:B0-----:R-:W2:Y:S01]  /*2d780*/  LDL R19, [R1+0x1e0c] ;  /* 0x001e0c0001137983 */ /* 0x001ea20000100800 */
[----:B-1----:R-:W-:-:S04]  /*2d790*/  @P1 LOP3.LUT R7, R7, R6, RZ, 0x3c, !PT ;  /* 0x0000000607071212 */ /* 0x002fc800078e3cff */
[----:B------:R-:W-:-:S04]  /*2d7a0*/  @P1 LOP3.LUT R6, R7, R6, RZ, 0x3c, !PT ;  /* 0x0000000607061212 */ /* 0x000fc800078e3cff */
[----:B------:R-:W-:-:S05]  /*2d7b0*/  @P1 LOP3.LUT R7, R7, R6, RZ, 0x3c, !PT ;  /* 0x0000000607071212 */ /* 0x000fca00078e3cff */
[----:B------:R2:W4:Y:S02]  /*2d7c0*/  @P1 LDG.E.U16 R15, desc[UR60][R6.64] ;  /* 0x0000003c060f1981 */ /* 0x000524000c1e1500 */
[----:B--2---:R-:W-:Y:S02]  /*2d7d0*/  @P2 IMAD.MOV.U32 R6, RZ, RZ, R27 ;  /* 0x000000ffff062224 */ /* 0x004fe400078e001b */
[----:B------:R-:W-:-:S05]  /*2d7e0*/  @P2 IMAD.MOV.U32 R7, RZ, RZ, R28 ;  /* 0x000000ffff072224 */ /* 0x000fca00078e001c */
[----:B------:R0:W2:Y:S04]  /*2d7f0*/  @P2 LDG.E.U16 R14, desc[UR60][R6.64] ;  /* 0x0000003c060e2981 */ /* 0x0000a8000c1e1500 */
[----:B---3--:R-:W-:Y:S01]  /*2d800*/  STL [R1+0x7890], R16 ;  /* 0x0078901001007387 */ /* 0x008fe20000100800 */
[----:B0-----:R-:W-:Y:S02]  /*2d810*/  @P2 IMAD.MOV.U32 R6, RZ, RZ, R3 ;  /* 0x000000ffff062224 */ /* 0x001fe400078e0003 */
[----:B----4-:R-:W-:-:S05]  /*2d820*/  @P2 IMAD.MOV.U32 R7, RZ, RZ, R25 ;  /* 0x000000ffff072224 */ /* 0x010fca00078e0019 */
[----:B------:R0:W3:Y:S02]  /*2d830*/  @P2 LDG.E.U16 R13, desc[UR60][R6.64] ;  /* 0x0000003c060d2981 */ /* 0x0000e4000c1e1500 */
[----:B0-----:R-:W-:Y:S02]  /*2d840*/  @P2 IMAD.MOV.U32 R6, RZ, RZ, R19 ;  /* 0x000000ffff062224 */ /* 0x001fe400078e0013 */
[----:B------:R-:W-:-:S05]  /*2d850*/  @P2 IMAD.MOV.U32 R7, RZ, RZ, R22 ;  /* 0x000000ffff072224 */ /* 0x000fca00078e0016 */
[----:B------:R-:W4:Y:S04]  /*2d860*/  @P2 LDG.E.U16 R12, desc[UR60][R6.64] ;  /* 0x0000003c060c2981 */ /* 0x000f28000c1e1500 */
[----:B------:R0:W-:Y:S04]  /*2d870*/  STL [R1+0x7834], R15 ;  /* 0x0078340f01007387 */ /* 0x0001e80000100800 */
[----:B------:R-:W4:Y:S04]  /*2d880*/  LDL R27, [R1+0x1e00] ;  /* 0x001e0000011b7983 */ /* 0x000f280000100800 */
[----:B0-----:R-:W4:Y:S04]  /*2d890*/  LDL R15, [R1+0x1e04] ;  /* 0x001e0400010f7983 */ /* 0x001f280000100800 */
[----:B--2---:R-:W-:Y:S04]  /*2d8a0*/  STL [R1+0x7870], R14 ;  /* 0x0078700e01007387 */ /* 0x004fe80000100800 */
[----:B------:R-:W2:Y:S04]  /*2d8b0*/  LDL R25, [R1+0x1df8] ;  /* 0x001df80001197983 */ /* 0x000ea80000100800 */
[----:B------:R-:W2:Y:S01]  /*2d8c0*/  LDL R3, [R1+0x1dfc] ;  /* 0x001dfc0001037983 */ /* 0x000ea20000100800 */
[----:B------:R-:W-:-:S03]  /*2d8d0*/  ISETP.GT.AND P1, PT, R4, 0x3d, PT ;  /* 0x0000003d0400780c */ /* 0x000fc60003f24270 */
[----:B---3--:R-:W-:Y:S04]  /*2d8e0*/  STL [R1+0x7874], R13 ;  /* 0x0078740d01007387 */ /* 0x008fe80000100800 */
[----:B------:R-:W3:Y:S04]  /*2d8f0*/  LDL R22, [R1+0x1df0] ;  /* 0x001df00001167983 */ /* 0x000ee80000100800 */
[----:B------:R-:W3:Y:S04]  /*2d900*/  LDL R19, [R1+0x1df4] ;  /* 0x001df40001137983 */ /* 0x000ee80000100800 */
[----:B----4-:R0:W-:Y:S04]  /*2d910*/  STL [R1+0x7878], R12 ;  /* 0x0078780c01007387 */ /* 0x0101e80000100800 */
[----:B0-----:R-:W4:Y:S01]  /*2d920*/  LDL R12, [R1+0x1dec] ;  /* 0x001dec00010c7983 */ /* 0x001f220000100800 */
[----:B------:R-:W-:-:S02]  /*2d930*/  @P2 IMAD.MOV.U32 R7, RZ, RZ, R27 ;  /* 0x000000ffff072224 */ /* 0x000fc400078e001b */
[----:B------:R-:W-:Y:S02]  /*2d940*/  @P2 IMAD.MOV.U32 R6, RZ, RZ, R15 ;  /* 0x000000ffff062224 */ /* 0x000fe400078e000f */
[----:B------:R-:W4:Y:S04]  /*2d950*/  LDL R15, [R1+0x1de8] ;  /* 0x001de800010f7983 */ /* 0x000f280000100800 */
[----:B------:R2:W4:Y:S02]  /*2d960*/  @P2 LDG.E.U16 R11, desc[UR60][R6.64] ;  /* 0x0000003c060b2981 */ /* 0x000524000c1e1500 */
[----:B--2---:R-:W-:Y:S02]  /*2d970*/  @P1 IMAD.MOV.U32 R6, RZ, RZ, R3 ;  /* 0x000000ffff061224 */ /* 0x004fe400078e0003 */
[----:B------:R-:W-:-:S05]  /*2d980*/  @P1 IMAD.MOV.U32 R7, RZ, RZ, R25 ;  /* 0x000000ffff071224 */ /* 0x000fca00078e0019 */
[----:B------:R3:W2:Y:S02]  /*2d990*/  @P1 LDG.E.U16 R10, desc[UR60][R6.64] ;  /* 0x0000003c060a1981 */ /* 0x0006a4000c1e1500 */
[----:B---3--:R-:W-:Y:S02]  /*2d9a0*/  @P1 IMAD.MOV.U32 R6, RZ, RZ, R19 ;  /* 0x000000ffff061224 */ /* 0x008fe400078e0013 */
[----:B------:R-:W-:-:S05]  /*2d9b0*/  @P1 IMAD.MOV.U32 R7, RZ, RZ, R22 ;  /* 0x000000ffff071224 */ /* 0x000fca00078e0016 */
[----:B------:R4:W3:Y:S02]  /*2d9c0*/  @P1 LDG.E.U16 R9, desc[UR60][R6.64] ;  /* 0x0000003c06091981 */ /* 0x0008e4000c1e1500 */
[----:B----4-:R-:W-:Y:S02]  /*2d9d0*/  @P1 IMAD.MOV.U32 R6, RZ, RZ, R12 ;  /* 0x000000ffff061224 */ /* 0x010fe400078e000c */
[----:B------:R-:W-:Y:S04]  /*2d9e0*/  STL [R1+0x787c], R11 ;  /* 0x00787c0b01007387 */ /* 0x000fe80000100800 */
[----:B------:R-:W4:Y:S04]  /*2d9f0*/  LDL R28, [R1+0x1de0] ;  /* 0x001de000011c7983 */ /* 0x000f280000100800 */
[----:B------:R-:W4:Y:S04]  /*2da00*/  LDL R3, [R1+0x1de4] ;  /* 0x001de40001037983 */ /* 0x000f280000100800 */
[----:B--2---:R0:W-:Y:S04]  /*2da10*/  STL [R1+0x7838], R10 ;  /* 0x0078380a01007387 */ /* 0x0041e80000100800 */
[----:B------:R-:W2:Y:S04]  /*2da20*/  LDL R27, [R1+0x1fa0] ;  /* 0x001fa000011b7983 */ /* 0x000ea80000100800 */
[----:B------:R-:W2:Y:S04]  /*2da30*/  LDL R25, [R1+0x1fa4] ;  /* 0x001fa40001197983 */ /* 0x000ea80000100800 */
[----:B------:R-:W2:Y:S04]  /*2da40*/  LDL R22, [R1+0x1ed8] ;  /* 0x001ed80001167983 */ /* 0x000ea80000100800 */
[----:B------:R-:W2:Y:S01]  /*2da50*/  LDL R19, [R1+0x1edc] ;  /* 0x001edc0001137983 */ /* 0x000ea20000100800 */
[----:B------:R-:W-:-:S05]  /*2da60*/  @P1 IMAD.MOV.U32 R7, RZ, RZ, R15 ;  /* 0x000000ffff071224 */ /* 0x000fca00078e000f */
[----:B------:R4:W2:Y:S04]  /*2da70*/  @P1 LDG.E.U16 R8, desc[UR60][R6.64] ;  /* 0x0000003c06081981 */ /* 0x0008a8000c1e1500 */
[----:B---3--:R-:W-:Y:S04]  /*2da80*/  STL [R1+0x783c], R9 ;  /* 0x00783c0901007387 */ /* 0x008fe80000100800 */
[----:B------:R-:W3:Y:S04]  /*2da90*/  LDL R15, [R1+0x1ed0] ;  /* 0x001ed000010f7983 */ /* 0x000ee80000100800 */
[----:B------:R-:W3:Y:S01]  /*2daa0*/  LDL R12, [R1+0x1ed4] ;  /* 0x001ed400010c7983 */ /* 0x000ee20000100800 */
[----:B------:R-:W-:-:S02]  /*2dab0*/  PRMT R24, RZ, 0x7610, R24 ;  /* 0x00007610ff187816 */ /* 0x000fc40000000018 */
[----:B------:R-:W-:Y:S01]  /*2dac0*/  PRMT R16, RZ, 0x7610, R16 ;  /* 0x00007610ff107816 */ /* 0x000fe20000000010 */
[----:B----4-:R-:W-:Y:S02]  /*2dad0*/  @P1 IMAD.MOV.U32 R7, RZ, RZ, R28 ;  /* 0x000000ffff071224 */ /* 0x010fe400078e001c */
[----:B------:R-:W-:-:S05]  /*2dae0*/  @P1 IMAD.MOV.U32 R6, RZ, RZ, R3 ;  /* 0x000000ffff061224 */ /* 0x000fca00078e0003 */
[----:B------:R2:W4:Y:S01]  /*2daf0*/  @P1 LDG.E.U16 R5, desc[UR60][R6.64] ;  /* 0x0000003c06051981 */ /* 0x000522000c1e1500 */
[----:B------:R-:W-:Y:S01]  /*2db00*/  ISETP.GT.AND P1, PT, R4, 0x36, PT ;  /* 0x000000360400780c */ /* 0x000fe20003f24270 */
[----:B--2---:R-:W-:Y:S02]  /*2db10*/  @P0 IMAD.MOV.U32 R7, RZ, RZ, R27 ;  /* 0x000000ffff070224 */ /* 0x004fe400078e001b */
[----:B------:R-:W-:-:S05]  /*2db20*/  @P0 IMAD.MOV.U32 R6, RZ, RZ, R25 ;  /* 0x000000ffff060224 */ /* 0x000fca00078e0019 */
[----:B------:R1:W2:Y:S05]  /*2db30*/  @P0 LDG.E.U16 R24, desc[UR60][R6.64] ;  /* 0x0000003c06180981 */ /* 0x0002aa000c1e1500 */
[----:B-1----:R-:W-:Y:S02]  /*2db40*/  @P1 IMAD.MOV.U32 R6, RZ, RZ, R19 ;  /* 0x000000ffff061224 */ /* 0x002fe400078e0013 */
[----:B------:R-:W-:-:S05]  /*2db50*/  @P1 IMAD.MOV.U32 R7, RZ, RZ, R22 ;  /* 0x000000ffff071224 */ /* 0x000fca00078e0016 */
[----:B------:R3:W2:Y:S04]  /*2db60*/  @P1 LDG.E.U16 R16, desc[UR60][R6.64] ;  /* 0x0000003c06101981 */ /* 0x0006a8000c1e1500 */
[----:B------:R-:W-:Y:S04]  /*2db70*/  STL [R1+0x7840], R8 ;  /* 0x0078400801007387 */ /* 0x000fe80000100800 */
[----:B0-----:R-:W2:Y:S04]  /*2db80*/  LDL R10, [R1+0x1ec8] ;  /* 0x001ec800010a7983 */ /* 0x001ea80000100800 */
[----:B------:R-:W2:Y:S01]  /*2db90*/  LDL R3, [R1+0x1ecc] ;  /* 0x001ecc0001037983 */ /* 0x000ea20000100800 */
[----:B---3--:R-:W-:-:S02]  /*2dba0*/  @P1 IMAD.MOV.U32 R6, RZ, RZ, R12 ;  /* 0x000000ffff061224 */ /* 0x008fc400078e000c */
[----:B------:R-:W-:Y:S01]  /*2dbb0*/  @P1 IMAD.MOV.U32 R7, RZ, RZ, R15 ;  /* 0x000000ffff071224 */ /* 0x000fe200078e000f */
[----:B----4-:R0:W-:Y:S04]  /*2dbc0*/  STL [R1+0x7844], R5 ;  /* 0x0078440501007387 */ /* 0x0101e80000100800 */
[----:B------:R-:W3:Y:S04]  /*2dbd0*/  LDL R28, [R1+0x1ec0] ;  /* 0x001ec000011c7983 */ /* 0x000ee80000100800 */
[----:B------:R-:W4:Y:S04]  /*2dbe0*/  LDL R27, [R1+0x1ec4] ;  /* 0x001ec400011b7983 */ /* 0x000f280000100800 */
[----:B------:R-:W3:Y:S01]  /*2dbf0*/  LDL R25, [R1+0x1eb8] ;  /* 0x001eb80001197983 */ /* 0x000ee20000100800 */
[----:B0-----:R-:W-:-:S06]  /*2dc00*/  PRMT R5, RZ, 0x7610, R5 ;  /* 0x00007610ff057816 */ /* 0x001fcc0000000005 */
[----:B------:R0:W3:Y:S04]  /*2dc10*/  @P1 LDG.E.U16 R5, desc[UR60][R6.64] ;  /* 0x0000003c06051981 */ /* 0x0000e8000c1e1500 */
[----:B--2---:R1:W-:Y:S04]  /*2dc20*/  STL [R1+0x2c8], R24 ;  /* 0x0002c81801007387 */ /* 0x0043e80000100800 */
[----:B------:R-:W2:Y:S04]  /*2dc30*/  LDL R22, [R1+0x1eb0] ;  /* 0x001eb00001167983 */ /* 0x000ea80000100800 */
[----:B------:R-:W2:Y:S04]  /*2dc40*/  LDL R19, [R1+0x1eb4] ;  /* 0x001eb40001137983 */ /* 0x000ea80000100800 */
[----:B-1----:R-:W2:Y:S04]  /*2dc50*/  LDL R24, [R1+0x1ebc] ;  /* 0x001ebc0001187983 */ /* 0x002ea80000100800 */
[----:B------:R1:W-:Y:S04]  /*2dc60*/  STL [R1+0x2c0], R16 ;  /* 0x0002c01001007387 */ /* 0x0003e80000100800 */
[----:B------:R-:W2:Y:S01]  /*2dc70*/  LDL R15, [R1+0x1eac] ;  /* 0x001eac00010f7983 */ /* 0x000ea20000100800 */
[----:B0-----:R-:W-:-:S03]  /*2dc80*/  @P1 IMAD.MOV.U32 R7, RZ, RZ, R10 ;  /* 0x000000ffff071224 */ /* 0x001fc600078e000a */
[----:B------:R-:W2:Y:S04]  /*2dc90*/  LDL R12, [R1+0x1ea0] ;  /* 0x001ea000010c7983 */ /* 0x000ea80000100800 */
[----:B------:R-:W2:Y:S04]  /*2dca0*/  LDL R10, [R1+0x1ea4] ;  /* 0x001ea400010a7983 */ /* 0x000ea80000100800 */
[----:B-1----:R-:W2:Y:S01]  /*2dcb0*/  LDL R16, [R1+0x1ea8] ;  /* 0x001ea80001107983 */ /* 0x002ea20000100800 */
[----:B------:R-:W-:Y:S01]  /*2dcc0*/  @P1 IMAD.MOV.U32 R6, RZ, RZ, R3 ;  /* 0x000000ffff061224 */ /* 0x000fe200078e0003 */
[----:B------:R-:W-:-:S02]  /*2dcd0*/  ISETP.GT.AND P0, PT, R4, 0x37, PT ;  /* 0x000000370400780c */ /* 0x000fc40003f04270 */
[----:B------:R-:W-:Y:S02]  /*2dce0*/  PRMT R26, RZ, 0x7610, R26 ;  /* 0x00007610ff1a7816 */ /* 0x000fe4000000001a */
[----:B------:R4:W2:Y:S01]  /*2dcf0*/  @P1 LDG.E.U16 R29, desc[UR60][R6.64] ;  /* 0x0000003c061d1981 */ /* 0x0008a2000c1e1500 */
[----:B------:R-:W-:Y:S02]  /*2dd00*/  PRMT R23, RZ, 0x7610, R23 ;  /* 0x00007610ff177816 */ /* 0x000fe40000000017 */
[----:B------:R-:W-:Y:S02]  /*2dd10*/  PRMT R18, RZ, 0x7610, R18 ;  /* 0x00007610ff127816 */ /* 0x000fe40000000012 */
[----:B------:R-:W-:Y:S02]  /*2dd20*/  PRMT R13, RZ, 0x7610, R13 ;  /* 0x00007610ff0d7816 */ /* 0x000fe4000000000d */
[----:B------:R-:W-:Y:S01]  /*2dd30*/  PRMT R9, RZ, 0x7610, R9 ;  /* 0x00007610ff097816 */ /* 0x000fe20000000009 */
[----:B---3--:R0:W-:Y:S04]  /*2dd40*/  STL [R1+0x2b8], R5 ;  /* 0x0002b80501007387 */ /* 0x0081e80000100800 */
[----:B------:R-:W3:Y:S04]  /*2dd50*/  LDL R3, [R1+0x1ddc] ;  /* 0x001ddc0001037983 */ /* 0x000ee80000100800 */
[----:B0-----:R-:W3:Y:S01]  /*2dd60*/  LDL R5, [R1+0x1dd8] ;  /* 0x001dd80001057983 */ /* 0x001ee20000100800 */
[----:B----4-:R-:W-:-:S02]  /*2dd70*/  @P1 IMAD.MOV.U32 R6, RZ, RZ, R27 ;  /* 0x000000ffff061224 */ /* 0x010fc400078e001b */
[----:B------:R-:W-:-:S05]  /*2dd80*/  @P1 IMAD.MOV.U32 R7, RZ, RZ, R28 ;  /* 0x000000ffff071224 */ /* 0x000fca00078e001c */
[----:B------:R2:W4:Y:S02]  /*2dd90*/  @P1 LDG.E.U16 R26, desc[UR60][R6.64] ;  /* 0x0000003c061a1981 */ /* 0x000524000c1e1500 */
[----:B--2---:R-:W-:Y:S02]  /*2dda0*/  @P0 IMAD.MOV.U32 R6, RZ, RZ, R24 ;  /* 0x000000ffff060224 */ /* 0x004fe400078e0018 */
[----:B------:R-:W-:-:S05]  /*2ddb0*/  @P0 IMAD.MOV.U32 R7, RZ, RZ, R25 ;  /* 0x000000ffff070224 */ /* 0x000fca00078e0019 */
[----:B------:R0:W2:Y:S02]  /*2ddc0*/  @P0 LDG.E.U16 R23, desc[UR60][R6.64] ;  /* 0x0000003c06170981 */ /* 0x0000a4000c1e1500 */
[----:B0-----:R-:W-:Y:S02]  /*2ddd0*/  @P0 IMAD.MOV.U32 R6, RZ, RZ, R19 ;  /* 0x000000ffff060224 */ /* 0x001fe400078e0013 */
[----:B------:R-:W-:-:S05]  /*2dde0*/  @P0 IMAD.MOV.U32 R7, RZ, RZ, R22 ;  /* 0x000000ffff070224 */ /* 0x000fca00078e0016 */
[----:B------:R0:W2:Y:S02]  /*2ddf0*/  @P0 LDG.E.U16 R18, desc[UR60][R6.64] ;  /* 0x0000003c06120981 */ /* 0x0000a4000c1e1500 */
[----:B0-----:R-:W-:Y:S02]  /*2de00*/  @P0 IMAD.MOV.U32 R6, RZ, RZ, R15 ;  /* 0x000000ffff060224 */ /* 0x001fe400078e000f */
[----:B------:R-:W-:-:S05]  /*2de10*/  @P0 IMAD.MOV.U32 R7, RZ, RZ, R16 ;  /* 0x000000ffff070224 */ /* 0x000fca00078e0010 */
[----:B------:R0:W2:Y:S02]  /*2de20*/  @P0 LDG.E.U16 R13, desc[UR60][R6.64] ;  /* 0x0000003c060d0981 */ /* 0x0000a4000c1e1500 */
[----:B0-----:R-:W-:Y:S02]  /*2de30*/  @P0 IMAD.MOV.U32 R6, RZ, RZ, R10 ;  /* 0x000000ffff060224 */ /* 0x001fe400078e000a */
[----:B------:R-:W-:Y:S01]  /*2de40*/  @P0 IMAD.MOV.U32 R7, RZ, RZ, R12 ;  /* 0x000000ffff070224 */ /* 0x000fe200078e000c */
[----:B------:R-:W-:Y:S01]  /*2de50*/  ISETP.GT.AND P1, PT, R4, 0x3e, PT ;  /* 0x0000003e0400780c */ /* 0x000fe20003f24270 */
[----:B------:R-:W2:Y:S04]  /*2de60*/  LDL R10, [R1+0x1dd0] ;  /* 0x001dd000010a7983 */ /* 0x000ea80000100800 */
[----:B------:R3:W2:Y:S08]  /*2de70*/  @P0 LDG.E.U16 R9, desc[UR60][R6.64] ;  /* 0x0000003c06090981 */ /* 0x0006b0000c1e1500 */
[----:B---3--:R-:W-:-:S02]  /*2de80*/  @P1 IMAD.MOV.U32 R6, RZ, RZ, R3 ;  /* 0x000000ffff061224 */ /* 0x008fc400078e0003 */
[----:B------:R-:W-:-:S05]  /*2de90*/  @P1 IMAD.MOV.U32 R7, RZ, RZ, R5 ;  /* 0x000000ffff071224 */ /* 0x000fca00078e0005 */
[----:B------:R0:W3:Y:S04]  /*2dea0*/  @P1 LDG.E.U16 R0, desc[UR60][R6.64] ;  /* 0x0000003c06001981 */ /* 0x0000e8000c1e1500 */
[----:B--2---:R1:W-:Y:S04]  /*2deb0*/  STL [R1+0x298], R9 ;  /* 0x0002980901007387 */ /* 0x0043e80000100800 */
[----:B------:R-:W2:Y:S04]  /*2dec0*/  LDL R5, [R1+0x1dc8] ;  /* 0x001dc80001057983 */ /* 0x000ea80000100800 */
[----:B------:R-:W2:Y:S04]  /*2ded0*/  LDL R3, [R1+0x1dcc] ;  /* 0x001dcc0001037983 */ /* 0x000ea80000100800 */
[----:B------:R-:W2:Y:S04]  /*2dee0*/  LDL R19, [R1+0x1dc0] ;  /* 0x001dc00001137983 */ /* 0x000ea80000100800 */
[----:B-1----:R-:W2:Y:S04]  /*2def0*/  LDL R9, [R1+0x1dd4] ;  /* 0x001dd40001097983 */ /* 0x002ea80000100800 */
[----:B------:R1:W-:Y:S04]  /*2df00*/  STL [R1+0x2a4], R18 ;  /* 0x0002a41201007387 */ /* 0x0003e80000100800 */
[----:B------:R-:W2:Y:S04]  /*2df10*/  LDL R16, [R1+0x1db8] ;  /* 0x001db80001107983 */ /* 0x000ea80000100800 */
[----:B------:R-:W2:Y:S04]  /*2df20*/  LDL R15, [R1+0x1dbc] ;  /* 0x001dbc00010f7983 */ /* 0x000ea80000100800 */
[----:B-1----:R-:W2:Y:S01]  /*2df30*/  LDL R18, [R1+0x1dc4] ;  /* 0x001dc40001127983 */ /* 0x002ea20000100800 */
[----:B------:R-:W-:Y:S01]  /*2df40*/  PRMT R21, RZ, 0x7610, R21 ;  /* 0x00007610ff157816 */ /* 0x000fe20000000015 */
[----:B0-----:R-:W-:-:S02]  /*2df50*/  @P1 IMAD.MOV.U32 R7, RZ, RZ, R10 ;  /* 0x000000ffff071224 */ /* 0x001fc400078e000a */
[----:B---3--:R-:W-:Y:S04]  /*2df60*/  STL [R1+0x770c], R0 ;  /* 0x00770c0001007387 */ /* 0x008fe80000100800 */
[----:B------:R-:W-:Y:S04]  /*2df70*/  STL [R1+0x2b0], R29 ;  /* 0x0002b01d01007387 */ /* 0x000fe80000100800 */
[----:B------:R-:W-:Y:S04]  /*2df80*/  STL [R1+0x7714], R0 ;  /* 0x0077140001007387 */ /* 0x000fe80000100800 */
[----:B------:R-:W-:Y:S04]  /*2df90*/  STL [R1+0x771c], R0 ;  /* 0x00771c0001007387 */ /* 0x000fe80000100800 */
[----:B------:R-:W-:Y:S04]  /*2dfa0*/  STL [R1+0x7724], R0 ;  /* 0x0077240001007387 */ /* 0x000fe80000100800 */
[----:B------:R-:W-:Y:S04]  /*2dfb0*/  STL [R1+0x772c], R0 ;  /* 0x00772c0001007387 */ /* 0x000fe80000100800 */
[----:B----4-:R-:W-:Y:S04]  /*2dfc0*/  STL [R1+0x2ac], R26 ;  /* 0x0002ac1a01007387 */ /* 0x010fe80000100800 */
        /* <DEDUP_REMOVED lines=29> */
[----:B0-----:R-:W3:Y:S04]  /*2e1a0*/  LDL R13, [R1+0x1db0] ;  /* 0x001db000010d7983 */ /* 0x001ee80000100800 */
[----:B------:R-:W4:Y:S04]  /*2e1b0*/  LDL R12, [R1+0x1db4] ;  /* 0x001db400010c7983 */ /* 0x000f280000100800 */
[----:B------:R-:W4:Y:S01]  /*2e1c0*/  LDL R10, [R1+0x1da8] ;  /* 0x001da800010a7983 */ /* 0x000f220000100800 */
[----:B--2---:R-:W-:-:S03]  /*2e1d0*/  @P1 IMAD.MOV.U32 R6, RZ, RZ, R9 ;  /* 0x000000ffff061224 */ /* 0x004fc600078e0009 */
[----:B------:R-:W2:Y:S04]  /*2e1e0*/  LDL R9, [R1+0x1dac] ;  /* 0x001dac0001097983 */ /* 0x000ea80000100800 */
[----:B------:R0:W2:Y:S02]  /*2e1f0*/  @P1 LDG.E.U16 R21, desc[UR60][R6.64] ;  /* 0x0000003c06151981 */ /* 0x0000a4000c1e1500 */
[----:B0-----:R-:W-:Y:S02]  /*2e200*/  @P1 IMAD.MOV.U32 R6, RZ, RZ, R3 ;  /* 0x000000ffff061224 */ /* 0x001fe400078e0003 */
[----:B------:R-:W-:Y:S01]  /*2e210*/  @P1 IMAD.MOV.U32 R7, RZ, RZ, R5 ;  /* 0x000000ffff071224 */ /* 0x000fe200078e0005 */
[----:B------:R-:W2:Y:S04]  /*2e220*/  LDL R3, [R1+0x1da4] ;  /* 0x001da40001037983 */ /* 0x000ea80000100800 */
[----:B------:R-:W2:Y:S01]  /*2e230*/  LDL R5, [R1+0x1da0] ;  /* 0x001da00001057983 */ /* 0x000ea20000100800 */
[----:B------:R-:W-:-:S02]  /*2e240*/  PRMT R20, RZ, 0x7610, R20 ;  /* 0x00007610ff147816 */ /* 0x000fc40000000014 */
[----:B------:R-:W-:Y:S02]  /*2e250*/  ISETP.GT.AND P0, PT, R4, 0x3f, PT ;  /* 0x0000003f0400780c */ /* 0x000fe40003f04270 */
[----:B------:R-:W-:Y:S02]  /*2e260*/  PRMT R17, RZ, 0x7610, R17 ;  /* 0x00007610ff117816 */ /* 0x000fe40000000011 */
[----:B------:R0:W2:Y:S01]  /*2e270*/  @P1 LDG.E.U16 R20, desc[UR60][R6.64] ;  /* 0x0000003c06141981 */ /* 0x0000a2000c1e1500 */
[----:B------:R-:W-:Y:S01]  /*2e280*/  PRMT R14, RZ, 0x7610, R14 ;  /* 0x00007610ff0e7816 */ /* 0x000fe2000000000e */
[----:B0-----:R-:W-:Y:S02]  /*2e290*/  @P1 IMAD.MOV.U32 R6, RZ, RZ, R18 ;  /* 0x000000ffff061224 */ /* 0x001fe400078e0012 */
[----:B------:R-:W-:-:S05]  /*2e2a0*/  @P1 IMAD.MOV.U32 R7, RZ, RZ, R19 ;  /* 0x000000ffff071224 */ /* 0x000fca00078e0013 */
[----:B------:R0:W2:Y:S01]  /*2e2b0*/  @P1 LDG.E.U16 R17, desc[UR60][R6.64] ;  /* 0x0000003c06111981 */ /* 0x0000a2000c1e1500 */
[----:B------:R-:W-:Y:S01]  /*2e2c0*/  PRMT R11, RZ, 0x7610, R11 ;  /* 0x00007610ff0b7816 */ /* 0x000fe2000000000b */
[----:B0-----:R-:W-:Y:S02]  /*2e2d0*/  @P0 IMAD.MOV.U32 R6, RZ, RZ, R15 ;  /* 0x000000ffff060224 */ /* 0x001fe400078e000f */
[----:B------:R-:W-:-:S05]  /*2e2e0*/  @P0 IMAD.MOV.U32 R7, RZ, RZ, R16 ;  /* 0x000000ffff070224 */ /* 0x000fca00078e0010 */
[----:B------:R3:W2:Y:S01]  /*2e2f0*/  @P0 LDG.E.U16 R14, desc[UR60][R6.64] ;  /* 0x0000003c060e0981 */ /* 0x0006a2000c1e1500 */
[----:B------:R-:W-:Y:S02]  /*2e300*/  PRMT R8, RZ, 0x7610, R8 ;  /* 0x00007610ff087816 */ /* 0x000fe40000000008 */
[----:B-1----:R-:W-:Y:S01]  /*2e310*/  PRMT R0, RZ, 0x7610, R0 ;  /* 0x00007610ff007816 */ /* 0x002fe20000000000 */
[----:B---3--:R-:W-:Y:S02]  /*2e320*/  @P0 IMAD.MOV.U32 R7, RZ, RZ, R13 ;  /* 0x000000ffff070224 */ /* 0x008fe400078e000d */
[----:B----4-:R-:W-:-:S05]  /*2e330*/  @P0 IMAD.MOV.U32 R6, RZ, RZ, R12 ;  /* 0x000000ffff060224 */ /* 0x010fca00078e000c */
[----:B------:R0:W3:Y:S02]  /*2e340*/  @P0 LDG.E.U16 R11, desc[UR60][R6.64] ;  /* 0x0000003c060b0981 */ /* 0x0000e4000c1e1500 */
[----:B0-----:R-:W-:Y:S02]  /*2e350*/  @P0 IMAD.MOV.U32 R7, RZ, RZ, R10 ;  /* 0x000000ffff070224 */ /* 0x001fe400078e000a */
[----:B--2---:R-:W-:-:S05]  /*2e360*/  @P0 IMAD.MOV.U32 R6, RZ, RZ, R9 ;  /* 0x000000ffff060224 */ /* 0x004fca00078e0009 */
[----:B------:R0:W2:Y:S02]  /*2e370*/  @P0 LDG.E.U16 R8, desc[UR60][R6.64] ;  /* 0x0000003c06080981 */ /* 0x0000a4000c1e1500 */
[----:B0-----:R-:W-:Y:S02]  /*2e380*/  @P0 IMAD.MOV.U32 R6, RZ, RZ, R3 ;  /* 0x000000ffff060224 */ /* 0x001fe400078e0003 */
[----:B------:R-:W-:-:S05]  /*2e390*/  @P0 IMAD.MOV.U32 R7, RZ, RZ, R5 ;  /* 0x000000ffff070224 */ /* 0x000fca00078e0005 */
[----:B------:R-:W4:Y:S01]  /*2e3a0*/  @P0 LDG.E.U16 R0, desc[UR60][R6.64] ;  /* 0x0000003c06000981 */ /* 0x000f22000c1e1500 */
[----:B------:R-:W0:Y:S01]  /*2e3b0*/  S2R R29, SR_TID.X ;  /* 0x00000000001d7919 */ /* 0x000e220000002100 */
[----:B------:R-:W-:Y:S06]  /*2e3c0*/  BAR.SYNC.DEFER_BLOCKING 0x0 ;  /* 0x0000000000007b1d */ /* 0x000fec0000010000 */
[----:B----4-:R0:W-:Y:S02]  /*2e3d0*/  STL [R1+0x258], R0 ;  /* 0x0002580001007387 */ /* 0x0101e40000100800 */
[----:B0-----:R-:W-:-:S02]  /*2e3e0*/  LOP3.LUT R0, R29, 0x3f, RZ, 0xc0, !PT ;  /* 0x0000003f1d007812 */ /* 0x001fc400078ec0ff */
[----:B------:R-:W4:Y:S04]  /*2e3f0*/  LDL.LU R29, [R1+0x32c] ;  /* 0x00032c00011d7983 */ /* 0x000f280000300800 */
[----:B------:R-:W4:Y:S04]  /*2e400*/  LDL.LU R5, [R1+0x294] ;  /* 0x0002940001057983 */ /* 0x000f280000300800 */
[----:B--2---:R0:W-:Y:S04]  /*2e410*/  STL [R1+0x260], R8 ;  /* 0x0002600801007387 */ /* 0x0041e80000100800 */
[----:B0-----:R-:W2:Y:S04]  /*2e420*/  LDL.LU R8, [R1+0x28c] ;  /* 0x00028c0001087983 */ /* 0x001ea80000300800 */
[----:B------:R-:W2:Y:S04]  /*2e430*/  LDL.LU R9, [R1+0x284] ;  /* 0x0002840001097983 */ /* 0x000ea80000300800 */
[----:B------:R-:W2:Y:S04]  /*2e440*/  LDL.LU R10, [R1+0x1f8] ;  /* 0x0001f800010a7983 */ /* 0x000ea80000300800 */
[----:B---3--:R0:W-:Y:S04]  /*2e450*/  STL [R1+0x268], R11 ;  /* 0x0002680b01007387 */ /* 0x0081e80000100800 */
[----:B------:R-:W-:Y:S04]  /*2e460*/  STL [R1+0x288], R21 ;  /* 0x0002881501007387 */ /* 0x000fe80000100800 */
[----:B0-----:R-:W3:Y:S04]  /*2e470*/  LDL.LU R11, [R1+0x1f4] ;  /* 0x0001f400010b7983 */ /* 0x001ee80000300800 */
[----:B------:R-:W2:Y:S04]  /*2e480*/  LDL.LU R12, [R1+0x1f0] ;  /* 0x0001f000010c7983 */ /* 0x000ea80000300800 */
[----:B------:R-:W2:Y:S04]  /*2e490*/  LDL.LU R13, [R1+0x1ec] ;  /* 0x0001ec00010d7983 */ /* 0x000ea80000300800 */
[----:B------:R0:W-:Y:S04]  /*2e4a0*/  STL [R1+0x270], R14 ;  /* 0x0002700e01007387 */ /* 0x0001e80000100800 */
[----:B0-----:R-:W2:Y:S04]  /*2e4b0*/  LDL.LU R14, [R1+0x198] ;  /* 0x00019800010e7983 */ /* 0x001ea80000300800 */
[----:B------:R-:W-:Y:S04]  /*2e4c0*/  STL [R1+0x280], R20 ;  /* 0x0002801401007387 */ /* 0x000fe80000100800 */
[----:B------:R-:W2:Y:S04]  /*2e4d0*/  LDL.LU R15, [R1+0x194] ;  /* 0x00019400010f7983 */ /* 0x000ea80000300800 */
[----:B------:R-:W2:Y:S04]  /*2e4e0*/  LDL.LU R16, [R1+0x190] ;  /* 0x0001900001107983 */ /* 0x000ea80000300800 */
[----:B------:R0:W-:Y:S04]  /*2e4f0*/  STL [R1+0x278], R17 ;  /* 0x0002781101007387 */ /* 0x0001e80000100800 */
[----:B0-----:R-:W2:Y:S04]  /*2e500*/  LDL.LU R17, [R1+0x18c] ;  /* 0x00018c0001117983 */ /* 0x001ea80000300800 */
[----:B------:R-:W2:Y:S04]  /*2e510*/  LDL.LU R18, [R1+0x138] ;  /* 0x0001380001127983 */ /* 0x000ea80000300800 */
        /* <DEDUP_REMOVED lines=8> */
[----:B------:R-:W3:Y:S04]  /*2e5a0*/  LDL.LU R27, [R1+0x74] ;  /* 0x00007400011b7983 */ /* 0x000ee80000300800 */
[----:B------:R-:W3:Y:S04]  /*2e5b0*/  LDL.LU R3, [R1+0x70] ;  /* 0x0000700001037983 */ /* 0x000ee80000300800 */
[----:B------:R-:W3:Y:S04]  /*2e5c0*/  LDL.LU R28, [R1+0x6c] ;  /* 0x00006c00011c7983 */ /* 0x000ee80000300800 */
[----:B------:R0:W-:Y:S01]  /*2e5d0*/  STL [R1+0x7810], R6 ;  /* 0x0078100601007387 */ /* 0x0001e20000100800 */
[----:B------:R-:W-:-:S03]  /*2e5e0*/  ISETP.GE.AND P0, PT, R0, R4, PT ;  /* 0x000000040000720c */ /* 0x000fc60003f06270 */
[----:B0-----:R-:W3:Y:S04]  /*2e5f0*/  LDL.LU R6, [R1+0x29c] ;  /* 0x00029c0001067983 */ /* 0x001ee80000300800 */
[----:B------:R-:W-:Y:S04]  /*2e600*/  STL [R1+0x7800], R7 ;  /* 0x0078000701007387 */ /* 0x000fe80000100800 */
[----:B------:R0:W-:Y:S04]  /*2e610*/  STL [R1+0x7814], R7 ;  /* 0x0078140701007387 */ /* 0x0001e80000100800 */
[----:B0-----:R-:W3:Y:S04]  /*2e620*/  LDL.LU R7, [R1+0x320] ;  /* 0x0003200001077983 */ /* 0x001ee80000300800 */
[----:B------:R-:W3:Y:S04]  /*2e630*/  LDL.LU R4, [R1+0x324] ;  /* 0x0003240001047983 */ /* 0x000ee80000300800 */
[----:B------:R0:W-:Y:S04]  /*2e640*/  STL [R1+0x7894], R0 ;  /* 0x0078940001007387 */ /* 0x0001e80000100800 */
[----:B0-----:R-:W3:Y:S04]  /*2e650*/  LDL.LU R0, [R1+0x328] ;  /* 0x0003280001007983 */ /* 0x001ee80000300800 */
[----:B----4-:R0:W-:Y:S04]  /*2e660*/  STS.U16 [R2+UR5], R29 ;  /* 0x0000001d02007988 */ /* 0x0101e80008000405 */
[----:B0-----:R-:W4:Y:S04]  /*2e670*/  LDL.LU R29, [R1+0x78c8] ;  /* 0x0078c800011d7983 */ /* 0x001f280000300800 */
[----:B--2---:R0:W-:Y:S04]  /*2e680*/  STS.U16 [R2+UR5+0x6000], R26 ;  /* 0x0060001a02007988 */ /* 0x0041e80008000405 */
[----:B0-----:R-:W2:Y:S04]  /*2e690*/  LDL.LU R26, [R1+0x31c] ;  /* 0x00031c00011a7983 */ /* 0x001ea80000300800 */
[----:B--2---:R0:W-:Y:S04]  /*2e6a0*/  STL [R1+0x78bc], R26 ;  /* 0x0078bc1a01007387 */ /* 0x0041e80000100800 */
[----:B0-----:R-:W2:Y:S04]  /*2e6b0*/  LDL.LU R26, [R1+0xc] ;  /* 0x00000c00011a7983 */ /* 0x001ea80000300800 */
[----:B--2---:R0:W-:Y:S04]  /*2e6c0*/  STL [R1+0x78c0], R26 ;  /* 0x0078c01a01007387 */ /* 0x0041e80000100800 */
[----:B0-----:R-:W2:Y:S04]  /*2e6d0*/  LDL.LU R26, [R1+0x10] ;  /* 0x00001000011a7983 */ /* 0x001ea80000300800 */
[----:B---3--:R-:W-:Y:S04]  /*2e6e0*/  STS.U16 [R2+UR5+0x6080], R27 ;  /* 0x0060801b02007988 */ /* 0x008fe80008000405 */
[----:B------:R-:W-:Y:S04]  /*2e6f0*/  STS.U16 [R2+UR5+0x6100], R3 ;  /* 0x0061000302007988 */ /* 0x000fe80008000405 */
        /* <DEDUP_REMOVED lines=11> */
[----:B--2---:R0:W-:Y:S04]  /*2e7b0*/  STL [R1+0x78c4], R26 ;  /* 0x0078c41a01007387 */ /* 0x0041e80000100800 */
[----:B0-----:R-:W2:Y:S04]  /*2e7c0*/  LDL.LU R26, [R1+0x14] ;  /* 0x00001400011a7983 */ /* 0x001ea80000300800 */
        /* <DEDUP_REMOVED lines=12> */
[----:B------:R0:W-:Y:S04]  /*2e890*/  STS.U16 [R2+UR5+0x2180], R13 ;  /* 0x0021800d02007988 */ /* 0x0001e80008000405 */
[----:B------:R-:W3:Y:S04]  /*2e8a0*/  LDL.LU R12, [R1+0x180] ;  /* 0x00018000010c7983 */ /* 0x000ee80000300800 */
[----:B------:R1:W-:Y:S04]  /*2e8b0*/  STS.U16 [R2+UR5+0x3000], R14 ;  /* 0x0030000e02007988 */ /* 0x0003e80008000405 */
[----:B------:R0:W-:Y:S04]  /*2e8c0*/  STS.U16 [R2+UR5+0x3080], R15 ;  /* 0x0030800f02007988 */ /* 0x0001e80008000405 */
[----:B------:R0:W-:Y:S04]  /*2e8d0*/  STS.U16 [R2+UR5+0x3100], R16 ;  /* 0x0031001002007988 */ /* 0x0001e80008000405 */
[----:B------:R1:W-:Y:S04]  /*2e8e0*/  STS.U16 [R2+UR5+0x3180], R17 ;  /* 0x0031801102007988 */ /* 0x0003e80008000405 */
[----:B------:R4:W-:Y:S04]  /*2e8f0*/  STS.U16 [R2+UR5+0x4000], R18 ;  /* 0x0040001202007988 */ /* 0x0009e80008000405 */
[----:B0-----:R-:W3:Y:S04]  /*2e900*/  LDL.LU R13, [R1+0x17c] ;  /* 0x00017c00010d7983 */ /* 0x001ee80000300800 */
[----:B-1----:R-:W3:Y:S04]  /*2e910*/  LDL.LU R14, [R1+0x128] ;  /* 0x00012800010e7983 */ /* 0x002ee80000300800 */
[----:B------:R-:W3:Y:S04]  /*2e920*/  LDL.LU R15, [R1+0x124] ;  /* 0x00012400010f7983 */ /* 0x000ee80000300800 */
[----:B------:R-:W3:Y:S04]  /*2e930*/  LDL.LU R16, [R1+0x120] ;  /* 0x0001200001107983 */ /* 0x000ee80000300800 */
[----:B------:R-:W3:Y:S04]  /*2e940*/  LDL.LU R17, [R1+0x11c] ;  /* 0x00011c0001117983 */ /* 0x000ee80000300800 */
[----:B------:R0:W-:Y:S04]  /*2e950*/  STS.U16 [R2+UR5+0x4080], R19 ;  /* 0x0040801302007988 */ /* 0x0001e80008000405 */
[----:B----4-:R-:W4:Y:S04]  /*2e960*/  LDL.LU R18, [R1+0xc8] ;  /* 0x0000c80001127983 */ /* 0x010f280000300800 */
        /* <DEDUP_REMOVED lines=11> */
[----:B------:R-:W3:Y:S04]  /*2ea20*/  LDL.LU R25, [R1+0x60] ;  /* 0x0000600001197983 */ /* 0x000ee80000300800 */
[----:B0-----:R-:W3:Y:S04]  /*2ea30*/  LDL.LU R29, [R1+0x5c] ;  /* 0x00005c00011d7983 */ /* 0x001ee80000300800 */
[----:B--2---:R0:W-:Y:S04]  /*2ea40*/  STS.U16 [R2+UR5+0x7080], R26 ;  /* 0x0070801a02007988 */ /* 0x0041e80008000405 */
[----:B0-----:R-:W2:Y:S04]  /*2ea50*/  LDL.LU R26, [R1+0x78c4] ;  /* 0x0078c400011a7983 */ /* 0x001ea80000300800 */
[----:B--2---:R0:W-:Y:S04]  /*2ea60*/  STS.U16 [R2+UR5+0x7100], R26 ;  /* 0x0071001a02007988 */ /* 0x0041e80008000405 */
[----:B0-----:R-:W2:Y:S04]  /*2ea70*/  LDL.LU R26, [R1+0x78c0] ;  /* 0x0078c000011a7983 */ /* 0x001ea80000300800 */
[----:B------:R0:W-:Y:S02]  /*2ea80*/  STS.U16 [R2+UR5+0x4180], R21 ;  /* 0x0041801502007988 */ /* 0x0001e40008000405 */
[----:B0-----:R-:W-:-:S02]  /*2ea90*/  LOP3.LUT R21, R2, 0x10, RZ, 0x3c, !PT ;  /* 0x0000001002157812 */ /* 0x001fc400078e3cff */
[----:B--2---:R0:W-:Y:S04]  /*2eaa0*/  STS.U16 [R2+UR5+0x7180], R26 ;  /* 0x0071801a02007988 */ /* 0x0041e80008000405 */
[----:B0-----:R-:W2:Y:S04]  /*2eab0*/  LDL.LU R26, [R1+0x78bc] ;  /* 0x0078bc00011a7983 */ /* 0x001ea80000300800 */
[----:B------:R-:W3:Y:S04]  /*2eac0*/  LDL.LU R2, [R1+0x27c] ;  /* 0x00027c0001027983 */ /* 0x000ee80000300800 */
[----:B--2---:R0:W-:Y:S04]  /*2ead0*/  STS.U16 [R21+UR5+0x200], R26 ;  /* 0x0002001a15007988 */ /* 0x0041e80008000405 */
[----:B---3--:R1:W-:Y:S04]  /*2eae0*/  STS.U16 [R21+UR5+0x280], R27 ;  /* 0x0002801b15007988 */ /* 0x0083e80008000405 */
[----:B------:R2:W-:Y:S04]  /*2eaf0*/  STS.U16 [R21+UR5+0x300], R3 ;  /* 0x0003000315007988 */ /* 0x0005e80008000405 */
[----:B------:R3:W-:Y:S04]  /*2eb00*/  STS.U16 [R21+UR5+0x380], R28 ;  /* 0x0003801c15007988 */ /* 0x0007e80008000405 */
[----:B0-----:R-:W4:Y:S04]  /*2eb10*/  LDL.LU R26, [R1+0x78b8] ;  /* 0x0078b800011a7983 */ /* 0x001f280000300800 */
[----:B-1----:R-:W4:Y:S04]  /*2eb20*/  LDL.LU R27, [R1+0x78b4] ;  /* 0x0078b400011b7983 */ /* 0x002f280000300800 */
[----:B--2---:R-:W2:Y:S04]  /*2eb30*/  LDL.LU R3, [R1+0x78b0] ;  /* 0x0078b00001037983 */ /* 0x004ea80000300800 */
[----:B---3--:R-:W3:Y:S04]  /*2eb40*/  LDL.LU R28, [R1+0x78ac] ;  /* 0x0078ac00011c7983 */ /* 0x008ee80000300800 */
[----:B------:R0:W-:Y:S04]  /*2eb50*/  STS.U16 [R21+UR5+0x1200], R2 ;  /* 0x0012000215007988 */ /* 0x0001e80008000405 */
[----:B------:R-:W-:Y:S04]  /*2eb60*/  STS.U16 [R21+UR5+0x1280], R0 ;  /* 0x0012800015007988 */ /* 0x000fe80008000405 */
[----:B------:R-:W-:Y:S04]  /*2eb70*/  STS.U16 [R21+UR5+0x1300], R4 ;  /* 0x0013000415007988 */ /* 0x000fe80008000405 */
[----:B------:R-:W-:Y:S04]  /*2eb80*/  STS.U16 [R21+UR5+0x1380], R7 ;  /* 0x0013800715007988 */ /* 0x000fe80008000405 */
[----:B------:R-:W-:Y:S04]  /*2eb90*/  STS.U16 [R21+UR5+0x2200], R6 ;  /* 0x0022000615007988 */ /* 0x000fe80008000405 */
[----:B------:R-:W-:Y:S04]  /*2eba0*/  STS.U16 [R21+UR5+0x2280], R5 ;  /* 0x0022800515007988 */ /* 0x000fe80008000405 */
[----:B------:R-:W-:Y:S01]  /*2ebb0*/  STS.U16 [R21+UR5+0x2300], R8 ;  /* 0x0023000815007988 */ /* 0x000fe20008000405 */
[----:B0-----:R-:W0:Y:S03]  /*2ebc0*/  S2R R2, SR_TID.X ;  /* 0x0000000000027919 */ /* 0x001e260000002100 */
        /* <DEDUP_REMOVED lines=9> */
[----:B----4-:R-:W-:Y:S04]  /*2ec60*/  STS.U16 [R21+UR5+0x5200], R18 ;  /* 0x0052001215007988 */ /* 0x010fe80008000405 */
[----:B------:R-:W-:Y:S04]  /*2ec70*/  STS.U16 [R21+UR5+0x5280], R19 ;  /* 0x0052801315007988 */ /* 0x000fe80008000405 */
[----:B------:R-:W-:Y:S04]  /*2ec80*/  STS.U16 [R21+UR5+0x5300], R20 ;  /* 0x0053001415007988 */ /* 0x000fe80008000405 */
[----:B------:R1:W-:Y:S04]  /*2ec90*/  STS.U16 [R21+UR5+0x5380], R22 ;  /* 0x0053801615007988 */ /* 0x0003e80008000405 */
[----:B------:R4:W-:Y:S04]  /*2eca0*/  STS.U16 [R21+UR5+0x6200], R23 ;  /* 0x0062001715007988 */ /* 0x0009e80008000405 */
[----:B------:R0:W-:Y:S04]  /*2ecb0*/  STS.U16 [R21+UR5+0x6280], R24 ;  /* 0x0062801815007988 */ /* 0x0001e80008000405 */
[----:B------:R-:W-:Y:S04]  /*2ecc0*/  STS.U16 [R21+UR5+0x6300], R25 ;  /* 0x0063001915007988 */ /* 0x000fe80008000405 */
[----:B------:R-:W-:Y:S04]  /*2ecd0*/  STS.U16 [R21+UR5+0x6380], R29 ;  /* 0x0063801d15007988 */ /* 0x000fe80008000405 */
[----:B-1----:R-:W2:Y:S04]  /*2ece0*/  LDL.LU R22, [R1+0x30c] ;  /* 0x00030c0001167983 */ /* 0x002ea80000300800 */
[----:B----4-:R-:W4:Y:S04]  /*2ecf0*/  LDL.LU R23, [R1+0x308] ;  /* 0x0003080001177983 */ /* 0x010f280000300800 */
[----:B0-----:R-:W4:Y:S01]  /*2ed00*/  LDL.LU R24, [R1+0x304] ;  /* 0x0003040001187983 */ /* 0x001f220000300800 */
[----:B------:R-:W-:-:S05]  /*2ed10*/  LOP3.LUT R2, R2, 0x3f, RZ, 0xc0, !PT ;  /* 0x0000003f02027812 */ /* 0x000fca00078ec0ff */
[----:B------:R-:W-:-:S05]  /*2ed20*/  IMAD.SHL.U32 R2, R2, 0x2, RZ ;  /* 0x0000000202027824 */ /* 0x000fca00078e00ff */
[----:B------:R-:W-:Y:S01]  /*2ed30*/  LOP3.LUT R0, R2, 0x20, RZ, 0x3c, !PT ;  /* 0x0000002002007812 */ /* 0x000fe200078e3cff */
[----:B---3--:R0:W-:Y:S04]  /*2ed40*/  STS.U16 [R21+UR5+0x7200], R28 ;  /* 0x0072001c15007988 */ /* 0x0081e80008000405 */
[----:B0-----:R-:W3:Y:S04]  /*2ed50*/  LDL.LU R28, [R1+0x300] ;  /* 0x00030000011c7983 */ /* 0x001ee80000300800 */
        /* <DEDUP_REMOVED lines=17> */
[----:B--2---:R0:W-:Y:S04]  /*2ee70*/  STS.U16 [R21+UR5+0x7280], R3 ;  /* 0x0072800315007988 */ /* 0x0041e80008000405 */
[----:B------:R-:W2:Y:S04]  /*2ee80*/  LDL.LU R25, [R1+0x58] ;  /* 0x0000580001197983 */ /* 0x000ea80000300800 */
[----:B------:R-:W-:Y:S04]  /*2ee90*/  STS.U16 [R21+UR5+0x7300], R27 ;  /* 0x0073001b15007988 */ /* 0x000fe80008000405 */
[----:B------:R-:W-:Y:S04]  /*2eea0*/  STS.U16 [R21+UR5+0x7380], R26 ;  /* 0x0073801a15007988 */ /* 0x000fe80008000405 */
[----:B0-----:R-:W2:Y:S04]  /*2eeb0*/  LDL.LU R3, [R1+0x54] ;  /* 0x0000540001037983 */ /* 0x001ea80000300800 */
[----:B------:R-:W2:Y:S04]  /*2eec0*/  LDL.LU R29, [R1+0x50] ;  /* 0x00005000011d7983 */ /* 0x000ea80000300800 */
[----:B------:R-:W2:Y:S04]  /*2eed0*/  LDL.LU R2, [R1+0x25c] ;  /* 0x00025c0001027983 */ /* 0x000ea80000300800 */
[----:B------:R0:W-:Y:S04]  /*2eee0*/  STL [R1+0x7818], R27 ;  /* 0x0078181b01007387 */ /* 0x0001e80000100800 */
[----:B0-----:R-:W2:Y:S04]  /*2eef0*/  LDL.LU R27, [R1+0x250] ;  /* 0x00025000011b7983 */ /* 0x001ea80000300800 */
[----:B------:R-:W2:Y:S04]  /*2ef00*/  LDL.LU R21, [R1+0x78a8] ;  /* 0x0078a80001157983 */ /* 0x000ea80000300800 */
[----:B------:R0:W-:Y:S04]  /*2ef10*/  STL [R1+0x781c], R26 ;  /* 0x00781c1a01007387 */ /* 0x0001e80000100800 */
[----:B0-----:R-:W2:Y:S04]  /*2ef20*/  LDL.LU R26, [R1+0x254] ;  /* 0x00025400011a7983 */ /* 0x001ea80000300800 */
[----:B------:R0:W-:Y:S04]  /*2ef30*/  STS.U16 [R0+UR5+0x400], R22 ;  /* 0x0004001600007988 */ /* 0x0001e80008000405 */
[----:B----4-:R1:W-:Y:S04]  /*2ef40*/  STS.U16 [R0+UR5+0x480], R23 ;  /* 0x0004801700007988 */ /* 0x0103e80008000405 */
[----:B------:R4:W-:Y:S04]  /*2ef50*/  STS.U16 [R0+UR5+0x500], R24 ;  /* 0x0005001800007988 */ /* 0x0009e80008000405 */
[----:B0-----:R-:W2:Y:S04]  /*2ef60*/  LDL.LU R22, [R1+0x78a4] ;  /* 0x0078a40001167983 */ /* 0x001ea80000300800 */
[----:B-1----:R-:W2:Y:S04]  /*2ef70*/  LDL.LU R23, [R1+0x78a0] ;  /* 0x0078a00001177983 */ /* 0x002ea80000300800 */
[----:B----4-:R-:W4:Y:S04]  /*2ef80*/  LDL.LU R24, [R1+0x789c] ;  /* 0x00789c0001187983 */ /* 0x010f280000300800 */
[----:B---3--:R0:W-:Y:S04]  /*2ef90*/  STS.U16 [R0+UR5+0x580], R28 ;  /* 0x0005801c00007988 */ /* 0x0081e80008000405 */
[----:B0-----:R-:W3:Y:S04]  /*2efa0*/  LDL.LU R28, [R1+0x7898] ;  /* 0x00789800011c7983 */ /* 0x001ee80000300800 */
[----:B--2---:R-:W-:Y:S04]  /*2efb0*/  STS.U16 [R0+UR5+0x1400], R2 ;  /* 0x0014000200007988 */ /* 0x004fe80008000405 */
        /* <DEDUP_REMOVED lines=14> */
[----:B------:R0:W-:Y:S04]  /*2f0a0*/  STS.U16 [R0+UR5+0x4580], R16 ;  /* 0x0045801000007988 */ /* 0x0001e80008000405 */
[----:B------:R1:W-:Y:S04]  /*2f0b0*/  STS.U16 [R0+UR5+0x5400], R17 ;  /* 0x0054001100007988 */ /* 0x0003e80008000405 */
[----:B------:R2:W-:Y:S04]  /*2f0c0*/  STS.U16 [R0+UR5+0x5480], R18 ;  /* 0x0054801200007988 */ /* 0x0005e80008000405 */
[----:B------:R0:W-:Y:S04]  /*2f0d0*/  STS.U16 [R0+UR5+0x5500], R19 ;  /* 0x0055001300007988 */ /* 0x0001e80008000405 */
[----:B------:R-:W-:Y:S04]  /*2f0e0*/  STS.U16 [R0+UR5+0x5580], R20 ;  /* 0x0055801400007988 */ /* 0x000fe80008000405 */
[----:B------:R-:W-:Y:S04]  /*2f0f0*/  STS.U16 [R0+UR5+0x6400], R25 ;  /* 0x0064001900007988 */ /* 0x000fe80008000405 */
[----:B------:R-:W-:Y:S04]  /*2f100*/  STS.U16 [R0+UR5+0x6480], R3 ;  /* 0x0064800300007988 */ /* 0x000fe80008000405 */
[----:B------:R2:W-:Y:S04]  /*2f110*/  STS.U16 [R0+UR5+0x6500], R29 ;  /* 0x0065001d00007988 */ /* 0x0005e80008000405 */
[----:B0-----:R-:W3:Y:S04]  /*2f120*/  LDL.LU R16, [R1+0x2fc] ;  /* 0x0002fc0001107983 */ /* 0x001ee80000300800 */
[----:B-1----:R-:W3:Y:S04]  /*2f130*/  LDL.LU R17, [R1+0x2f8] ;  /* 0x0002f80001117983 */ /* 0x002ee80000300800 */
[----:B--2---:R-:W2:Y:S04]  /*2f140*/  LDL.LU R18, [R1+0x2f4] ;  /* 0x0002f40001127983 */ /* 0x004ea80000300800 */
[----:B------:R-:W2:Y:S04]  /*2f150*/  LDL.LU R19, [R1+0x2f0] ;  /* 0x0002f00001137983 */ /* 0x000ea80000300800 */
[----:B------:R-:W2:Y:S01]  /*2f160*/  LDL.LU R29, [R1+0x248] ;  /* 0x00024800011d7983 */ /* 0x000ea20000300800 */
[----:B------:R-:W0:Y:S03]  /*2f170*/  S2R R2, SR_TID.X ;  /* 0x0000000000027919 */ /* 0x000e260000002100 */
        /* <DEDUP_REMOVED lines=17> */
[----:B----4-:R-:W-:Y:S01]  /*2f290*/  STL [R1+0x7820], R24 ;  /* 0x0078201801007387 */ /* 0x010fe20000100800 */
[----:B0-----:R-:W-:-:S05]  /*2f2a0*/  LOP3.LUT R2, R2, 0x3f, RZ, 0xc0, !PT ;  /* 0x0000003f02027812 */ /* 0x001fca00078ec0ff */
[----:B------:R-:W-:Y:S01]  /*2f2b0*/  IMAD.SHL.U32 R2, R2, 0x2, RZ ;  /* 0x0000000202027824 */ /* 0x000fe200078e00ff */
[----:B---3--:R0:W-:Y:S04]  /*2f2c0*/  STS.U16 [R0+UR5+0x6580], R28 ;  /* 0x0065801c00007988 */ /* 0x0081e80008000405 */
[----:B------:R1:W-:Y:S04]  /*2f2d0*/  STS.U16 [R0+UR5+0x7400], R24 ;  /* 0x0074001800007988 */ /* 0x0003e80008000405 */
[----:B------:R-:W-:Y:S04]  /*2f2e0*/  STS.U16 [R0+UR5+0x7480], R23 ;  /* 0x0074801700007988 */ /* 0x000fe80008000405 */
[----:B------:R-:W-:Y:S04]  /*2f2f0*/  STS.U16 [R0+UR5+0x7500], R22 ;  /* 0x0075001600007988 */ /* 0x000fe80008000405 */
[----:B------:R-:W-:Y:S01]  /*2f300*/  STS.U16 [R0+UR5+0x7580], R21 ;  /* 0x0075801500007988 */ /* 0x000fe20008000405 */
[----:B0-----:R-:W-:-:S03]  /*2f310*/  LOP3.LUT R28, R2, 0x30, RZ, 0x3c, !PT ;  /* 0x00000030021c7812 */ /* 0x001fc600078e3cff */
[----:B-1----:R-:W3:Y:S04]  /*2f320*/  LDL.LU R24, [R1+0x1c4] ;  /* 0x0001c40001187983 */ /* 0x002ee80000300800 */
[----:B------:R-:W4:Y:S04]  /*2f330*/  LDL.LU R2, [R1+0x244] ;  /* 0x0002440001027983 */ /* 0x000f280000300800 */
[----:B------:R0:W-:Y:S04]  /*2f340*/  STL [R1+0x7824], R23 ;  /* 0x0078241701007387 */ /* 0x0001e80000100800 */
[----:B0-----:R-:W3:Y:S04]  /*2f350*/  LDL.LU R23, [R1+0x1c8] ;  /* 0x0001c80001177983 */ /* 0x001ee80000300800 */
[----:B------:R0:W-:Y:S04]  /*2f360*/  STL [R1+0x7828], R22 ;  /* 0x0078281601007387 */ /* 0x0001e80000100800 */
[----:B0-----:R-:W3:Y:S04]  /*2f370*/  LDL.LU R22, [R1+0x22c] ;  /* 0x00022c0001167983 */ /* 0x001ee80000300800 */
[----:B------:R-:W3:Y:S04]  /*2f380*/  LDL.LU R0, [R1+0x7894] ;  /* 0x0078940001007983 */ /* 0x000ee80000300800 */
[----:B------:R0:W-:Y:S04]  /*2f390*/  STL [R1+0x7848], R21 ;  /* 0x0078481501007387 */ /* 0x0001e80000100800 */
[----:B0-----:R-:W3:Y:S04]  /*2f3a0*/  LDL.LU R21, [R1+0x240] ;  /* 0x0002400001157983 */ /* 0x001ee80000300800 */
[----:B------:R0:W-:Y:S04]  /*2f3b0*/  STS.U16 [R28+UR5+0x600], R16 ;  /* 0x000600101c007988 */ /* 0x0001e80008000405 */
[----:B------:R1:W-:Y:S04]  /*2f3c0*/  STS.U16 [R28+UR5+0x680], R17 ;  /* 0x000680111c007988 */ /* 0x0003e80008000405 */
[----:B--2---:R2:W-:Y:S04]  /*2f3d0*/  STS.U16 [R28+UR5+0x700], R18 ;  /* 0x000700121c007988 */ /* 0x0045e80008000405 */
[----:B------:R1:W-:Y:S04]  /*2f3e0*/  STS.U16 [R28+UR5+0x780], R19 ;  /* 0x000780131c007988 */ /* 0x0003e80008000405 */
[----:B------:R2:W-:Y:S04]  /*2f3f0*/  STS.U16 [R28+UR5+0x1600], R29 ;  /* 0x0016001d1c007988 */ /* 0x0005e80008000405 */
[----:B0-----:R-:W3:Y:S04]  /*2f400*/  LDL.LU R16, [R1+0x7890] ;  /* 0x0078900001107983 */ /* 0x001ee80000300800 */
[----:B-1----:R-:W3:Y:S04]  /*2f410*/  LDL.LU R17, [R1+0x788c] ;  /* 0x00788c0001117983 */ /* 0x002ee80000300800 */
[----:B--2---:R-:W2:Y:S04]  /*2f420*/  LDL.LU R18, [R1+0x7888] ;  /* 0x0078880001127983 */ /* 0x004ea80000300800 */
[----:B------:R-:W2:Y:S04]  /*2f430*/  LDL.LU R19, [R1+0x7884] ;  /* 0x0078840001137983 */ /* 0x000ea80000300800 */
[----:B------:R-:W2:Y:S04]  /*2f440*/  LDL.LU R29, [R1+0x7880] ;  /* 0x00788000011d7983 */ /* 0x000ea80000300800 */
[----:B----4-:R0:W-:Y:S02]  /*2f450*/  STS.U16 [R28+UR5+0x1680], R2 ;  /* 0x001680021c007988 */ /* 0x0101e40008000405 */
[----:B0-----:R-:W0:Y:S02]  /*2f460*/  S2R R2, SR_TID.X ;  /* 0x0000000000027919 */ /* 0x001e240000002100 */
        /* <DEDUP_REMOVED lines=21> */
[----:B-1----:R-:W2:Y:S04]  /*2f5c0*/  LDL.LU R11, [R1+0x2ec] ;  /* 0x0002ec00010b7983 */ /* 0x002ea80000300800 */
[----:B---3--:R-:W3:Y:S04]  /*2f5d0*/  LDL.LU R12, [R1+0x2e8] ;  /* 0x0002e800010c7983 */ /* 0x008ee80000300800 */
[----:B----4-:R-:W4:Y:S04]  /*2f5e0*/  LDL.LU R13, [R1+0x2e4] ;  /* 0x0002e400010d7983 */ /* 0x010f280000300800 */
[----:B0-----:R-:W4:Y:S04]  /*2f5f0*/  LDL.LU R14, [R1+0x2e0] ;  /* 0x0002e000010e7983 */ /* 0x001f280000300800 */
[----:B------:R-:W4:Y:S04]  /*2f600*/  LDL.LU R3, [R1+0x228] ;  /* 0x0002280001037983 */ /* 0x000f280000300800 */
[----:B------:R-:W4:Y:S04]  /*2f610*/  LDL.LU R21, [R1+0x1ac] ;  /* 0x0001ac0001157983 */ /* 0x000f280000300800 */
[----:B------:R-:W4:Y:S04]  /*2f620*/  LDL.LU R22, [R1+0x158] ;  /* 0x0001580001167983 */ /* 0x000f280000300800 */
[----:B------:R-:W4:Y:S04]  /*2f630*/  LDL.LU R23, [R1+0x154] ;  /* 0x0001540001177983 */ /* 0x000f280000300800 */
[----:B------:R-:W4:Y:S04]  /*2f640*/  LDL.LU R24, [R1+0x150] ;  /* 0x0001500001187983 */ /* 0x000f280000300800 */
[----:B------:R-:W4:Y:S04]  /*2f650*/  LDL.LU R25, [R1+0x14c] ;  /* 0x00014c0001197983 */ /* 0x000f280000300800 */
[----:B------:R-:W4:Y:S04]  /*2f660*/  LDL.LU R26, [R1+0xf8] ;  /* 0x0000f800011a7983 */ /* 0x000f280000300800 */
[----:B------:R-:W4:Y:S04]  /*2f670*/  LDL.LU R27, [R1+0xf4] ;  /* 0x0000f400011b7983 */ /* 0x000f280000300800 */
[----:B------:R-:W4:Y:S01]  /*2f680*/  LDL.LU R4, [R1+0xf0] ;  /* 0x0000f00001047983 */ /* 0x000f220000300800 */
[----:B------:R-:W-:-:S03]  /*2f690*/  LOP3.LUT R2, R2, 0x3f, RZ, 0xc0, !PT ;  /* 0x0000003f02027812 */ /* 0x000fc600078ec0ff */
[----:B------:R-:W4:Y:S04]  /*2f6a0*/  LDL.LU R7, [R1+0xec] ;  /* 0x0000ec0001077983 */ /* 0x000f280000300800 */
[----:B------:R-:W4:Y:S04]  /*2f6b0*/  LDL.LU R6, [R1+0x98] ;  /* 0x0000980001067983 */ /* 0x000f280000300800 */
[----:B------:R-:W4:Y:S04]  /*2f6c0*/  LDL.LU R5, [R1+0x94] ;  /* 0x0000940001057983 */ /* 0x000f280000300800 */
[----:B------:R-:W4:Y:S04]  /*2f6d0*/  LDL.LU R8, [R1+0x90] ;  /* 0x0000900001087983 */ /* 0x000f280000300800 */
[----:B------:R-:W4:Y:S01]  /*2f6e0*/  LDL.LU R9, [R1+0x8c] ;  /* 0x00008c0001097983 */ /* 0x000f220000300800 */
[----:B------:R-:W-:-:S03]  /*2f6f0*/  IMAD.SHL.U32 R2, R2, 0x2, RZ ;  /* 0x0000000202027824 */ /* 0x000fc600078e00ff */
[----:B------:R-:W4:Y:S04]  /*2f700*/  LDL.LU R10, [R1+0x28] ;  /* 0x00002800010a7983 */ /* 0x000f280000300800 */
[----:B------:R-:W4:Y:S04]  /*2f710*/  LDL.LU R15, [R1+0x24] ;  /* 0x00002400010f7983 */ /* 0x000f280000300800 */
[----:B--2---:R0:W-:Y:S04]  /*2f720*/  STS.U16 [R28+UR5+0x6780], R29 ;  /* 0x0067801d1c007988 */ /* 0x0041e80008000405 */
[----:B------:R-:W2:Y:S04]  /*2f730*/  LDL.LU R20, [R1+0x20] ;  /* 0x0000200001147983 */ /* 0x000ea80000300800 */
[----:B------:R-:W-:Y:S04]  /*2f740*/  STS.U16 [R28+UR5+0x7600], R19 ;  /* 0x007600131c007988 */ /* 0x000fe80008000405 */
[----:B------:R1:W-:Y:S04]  /*2f750*/  STL [R1+0x784c], R19 ;  /* 0x00784c1301007387 */ /* 0x0003e80000100800 */
[----:B------:R-:W-:Y:S04]  /*2f760*/  STS.U16 [R28+UR5+0x7680], R18 ;  /* 0x007680121c007988 */ /* 0x000fe80008000405 */
[----:B------:R-:W-:Y:S01]  /*2f770*/  STS.U16 [R28+UR5+0x7700], R17 ;  /* 0x007700111c007988 */ /* 0x000fe20008000405 */
[----:B0-----:R-:W-:-:S03]  /*2f780*/  LOP3.LUT R29, R2, 0x40, RZ, 0x3c, !PT ;  /* 0x00000040021d7812 */ /* 0x001fc600078e3cff */
[----:B-1----:R-:W2:Y:S04]  /*2f790*/  LDL.LU R19, [R1+0x1b0] ;  /* 0x0001b00001137983 */ /* 0x002ea80000300800 */
[----:B------:R0:W-:Y:S04]  /*2f7a0*/  STL [R1+0x7850], R2 ;  /* 0x0078500201007387 */ /* 0x0001e80000100800 */
[----:B------:R-:W-:Y:S04]  /*2f7b0*/  STS.U16 [R28+UR5+0x7780], R16 ;  /* 0x007780101c007988 */ /* 0x000fe80008000405 */
[----:B0-----:R-:W2:Y:S04]  /*2f7c0*/  LDL.LU R2, [R1+0x1b4] ;  /* 0x0001b40001027983 */ /* 0x001ea80000300800 */
[----:B------:R0:W-:Y:S04]  /*2f7d0*/  STL [R1+0x7854], R18 ;  /* 0x0078541201007387 */ /* 0x0001e80000100800 */
[----:B0-----:R-:W2:Y:S04]  /*2f7e0*/  LDL.LU R18, [R1+0x1b8] ;  /* 0x0001b80001127983 */ /* 0x001ea80000300800 */
[----:B------:R0:W-:Y:S04]  /*2f7f0*/  STL [R1+0x7858], R17 ;  /* 0x0078581101007387 */ /* 0x0001e80000100800 */
[----:B0-----:R-:W2:Y:S04]  /*2f800*/  LDL.LU R17, [R1+0x21c] ;  /* 0x00021c0001117983 */ /* 0x001ea80000300800 */
[----:B------:R0:W-:Y:S04]  /*2f810*/  STL [R1+0x7860], R16 ;  /* 0x0078601001007387 */ /* 0x0001e80000100800 */
[----:B0-----:R-:W2:Y:S04]  /*2f820*/  LDL.LU R16, [R1+0x220] ;  /* 0x0002200001107983 */ /* 0x001ea80000300800 */
[----:B------:R-:W-:Y:S04]  /*2f830*/  STL [R1+0x75f0], R28 ;  /* 0x0075f01c01007387 */ /* 0x000fe80000100800 */
[----:B------:R0:W-:Y:S04]  /*2f840*/  STL [R1+0x7864], R28 ;  /* 0x0078641c01007387 */ /* 0x0001e80000100800 */
[----:B0-----:R-:W2:Y:S04]  /*2f850*/  LDL.LU R28, [R1+0x224] ;  /* 0x00022400011c7983 */ /* 0x001ea80000300800 */
[----:B------:R0:W-:Y:S04]  /*2f860*/  STS.U16 [R29+UR5+0x800], R11 ;  /* 0x0008000b1d007988 */ /* 0x0001e80008000405 */
[----:B---3--:R1:W-:Y:S04]  /*2f870*/  STS.U16 [R29+UR5+0x880], R12 ;  /* 0x0008800c1d007988 */ /* 0x0083e80008000405 */
[----:B----4-:R3:W-:Y:S04]  /*2f880*/  STS.U16 [R29+UR5+0x900], R13 ;  /* 0x0009000d1d007988 */ /* 0x0107e80008000405 */
[----:B------:R4:W-:Y:S04]  /*2f890*/  STS.U16 [R29+UR5+0x980], R14 ;  /* 0x0009800e1d007988 */ /* 0x0009e80008000405 */
[----:B------:R3:W-:Y:S04]  /*2f8a0*/  STS.U16 [R29+UR5+0x1800], R3 ;  /* 0x001800031d007988 */ /* 0x0007e80008000405 */
[----:B0-----:R-:W2:Y:S04]  /*2f8b0*/  LDL.LU R11, [R1+0x787c] ;  /* 0x00787c00010b7983 */ /* 0x001ea80000300800 */
[----:B-1----:R-:W2:Y:S04]  /*2f8c0*/  LDL.LU R12, [R1+0x7878] ;  /* 0x00787800010c7983 */ /* 0x002ea80000300800 */
[----:B---3--:R-:W3:Y:S04]  /*2f8d0*/  LDL.LU R13, [R1+0x7874] ;  /* 0x00787400010d7983 */ /* 0x008ee80000300800 */
[----:B----4-:R-:W4:Y:S04]  /*2f8e0*/  LDL.LU R14, [R1+0x7870] ;  /* 0x00787000010e7983 */ /* 0x010f280000300800 */
[----:B------:R-:W3:Y:S04]  /*2f8f0*/  LDL.LU R3, [R1+0x786c] ;  /* 0x00786c0001037983 */ /* 0x000ee80000300800 */
        /* <DEDUP_REMOVED lines=11> */
[----:B0-----:R-:W2:Y:S04]  /*2f9b0*/  LDL.LU R25, [R1+0x2dc] ;  /* 0x0002dc0001197983 */ /* 0x001ea80000300800 */
[----:B------:R-:W2:Y:S04]  /*2f9c0*/  LDL.LU R28, [R1+0x2d4] ;  /* 0x0002d400011c7983 */ /* 0x000ea80000300800 */
        /* <DEDUP_REMOVED lines=13> */
[----:B---3--:R0:W-:Y:S04]  /*2faa0*/  STS.U16 [R29+UR5+0x6980], R3 ;  /* 0x006980031d007988 */ /* 0x0081e80008000405 */
[----:B------:R-:W3:Y:S01]  /*2fab0*/  LDL.LU R16, [R1+0x2d0] ;  /* 0x0002d00001107983 */ /* 0x000ee20000300800 */
[----:B------:R-:W-:-:S03]  /*2fac0*/  IMAD.SHL.U32 R22, R0, 0x2, RZ ;  /* 0x0000000200167824 */ /* 0x000fc600078e00ff */
[----:B0-----:R-:W3:Y:S04]  /*2fad0*/  LDL.LU R3, [R1+0x218] ;  /* 0x0002180001037983 */ /* 0x001ee80000300800 */
[----:B------:R-:W3:Y:S04]  /*2fae0*/  LDL.LU R23, [R1+0x214] ;  /* 0x0002140001177983 */ /* 0x000ee80000300800 */
[----:B------:R-:W3:Y:S04]  /*2faf0*/  LDL.LU R24, [R1+0x210] ;  /* 0x0002100001187983 */ /* 0x000ee80000300800 */
[----:B------:R-:W3:Y:S04]  /*2fb00*/  LDL.LU R26, [R1+0x20c] ;  /* 0x00020c00011a7983 */ /* 0x000ee80000300800 */
[----:B------:R-:W3:Y:S04]  /*2fb10*/  LDL.LU R27, [R1+0x1a8] ;  /* 0x0001a800011b7983 */ /* 0x000ee80000300800 */
[----:B------:R-:W3:Y:S04]  /*2fb20*/  LDL.LU R7, [R1+0x1a4] ;  /* 0x0001a40001077983 */ /* 0x000ee80000300800 */
[----:B------:R-:W3:Y:S04]  /*2fb30*/  LDL.LU R6, [R1+0x1a0] ;  /* 0x0001a00001067983 */ /* 0x000ee80000300800 */
[----:B------:R-:W-:Y:S04]  /*2fb40*/  STL [R1+0x7598], R29 ;  /* 0x0075981d01007387 */ /* 0x000fe80000100800 */
[----:B------:R-:W3:Y:S04]  /*2fb50*/  LDL.LU R17, [R1+0x148] ;  /* 0x0001480001117983 */ /* 0x000ee80000300800 */
[----:B------:R-:W3:Y:S04]  /*2fb60*/  LDL.LU R18, [R1+0x144] ;  /* 0x0001440001127983 */ /* 0x000ee80000300800 */
[----:B------:R-:W3:Y:S04]  /*2fb70*/  LDL.LU R2, [R1+0x140] ;  /* 0x0001400001027983 */ /* 0x000ee80000300800 */
[----:B------:R-:W3:Y:S04]  /*2fb80*/  LDL.LU R19, [R1+0x13c] ;  /* 0x00013c0001137983 */ /* 0x000ee80000300800 */
[----:B------:R-:W3:Y:S01]  /*2fb90*/  LDL.LU R21, [R1+0xe8] ;  /* 0x0000e80001157983 */ /* 0x000ee20000300800 */
[----:B------:R-:W-:-:S03]  /*2fba0*/  LOP3.LUT R22, R22, 0x50, RZ, 0x3c, !PT ;  /* 0x0000005016167812 */ /* 0x000fc600078e3cff */
[----:B------:R-:W3:Y:S04]  /*2fbb0*/  LDL.LU R5, [R1+0xe4] ;  /* 0x0000e40001057983 */ /* 0x000ee80000300800 */
[----:B----4-:R-:W-:Y:S04]  /*2fbc0*/  STS.U16 [R29+UR5+0x7800], R14 ;  /* 0x0078000e1d007988 */ /* 0x010fe80008000405 */
[----:B------:R-:W4:Y:S04]  /*2fbd0*/  LDL.LU R8, [R1+0xe0] ;  /* 0x0000e00001087983 */ /* 0x000f280000300800 */
[----:B------:R-:W-:Y:S04]  /*2fbe0*/  STS.U16 [R29+UR5+0x7880], R13 ;  /* 0x0078800d1d007988 */ /* 0x000fe80008000405 */
[----:B------:R-:W3:Y:S04]  /*2fbf0*/  LDL.LU R9, [R1+0xdc] ;  /* 0x0000dc0001097983 */ /* 0x000ee80000300800 */
[----:B------:R-:W-:Y:S04]  /*2fc00*/  STS.U16 [R29+UR5+0x7900], R12 ;  /* 0x0079000c1d007988 */ /* 0x000fe80008000405 */
[----:B------:R-:W3:Y:S04]  /*2fc10*/  LDL.LU R10, [R1+0x88] ;  /* 0x00008800010a7983 */ /* 0x000ee80000300800 */
[----:B------:R-:W-:Y:S04]  /*2fc20*/  STS.U16 [R29+UR5+0x7980], R11 ;  /* 0x0079800b1d007988 */ /* 0x000fe80008000405 */
[----:B------:R-:W3:Y:S04]  /*2fc30*/  LDL.LU R15, [R1+0x84] ;  /* 0x00008400010f7983 */ /* 0x000ee80000300800 */
[----:B------:R0:W-:Y:S04]  /*2fc40*/  STS.U16 [R22+UR5+0xa00], R25 ;  /* 0x000a001916007988 */ /* 0x0001e80008000405 */
[----:B------:R-:W3:Y:S04]  /*2fc50*/  LDL.LU R20, [R1+0x80] ;  /* 0x0000800001147983 */ /* 0x000ee80000300800 */
[----:B0-----:R-:W3:Y:S04]  /*2fc60*/  LDL.LU R25, [R1+0x7c] ;  /* 0x00007c0001197983 */ /* 0x001ee80000300800 */
[----:B------:R-:W3:Y:S04]  /*2fc70*/  LDL.LU R4, [R1+0x8] ;  /* 0x0000080001047983 */ /* 0x000ee80000300800 */
[----:B--2---:R0:W-:Y:S04]  /*2fc80*/  STS.U16 [R22+UR5+0xa80], R28 ;  /* 0x000a801c16007988 */ /* 0x0041e80008000405 */
[----:B0-----:R-:W2:Y:S04]  /*2fc90*/  LDL.LU R28, [R1+0x7868] ;  /* 0x00786800011c7983 */ /* 0x001ea80000300800 */
[----:B--2---:R0:W-:Y:S04]  /*2fca0*/  STS.U16 [R22+UR5+0xb00], R28 ;  /* 0x000b001c16007988 */ /* 0x0041e80008000405 */
[----:B---3--:R1:W-:Y:S04]  /*2fcb0*/  STS.U16 [R22+UR5+0xb80], R16 ;  /* 0x000b801016007988 */ /* 0x0083e80008000405 */
[----:B------:R2:W-:Y:S04]  /*2fcc0*/  STS.U16 [R22+UR5+0x1a00], R3 ;  /* 0x001a000316007988 */ /* 0x0005e80008000405 */
[----:B0-----:R-:W3:Y:S04]  /*2fcd0*/  LDL.LU R28, [R1+0x7864] ;  /* 0x00786400011c7983 */ /* 0x001ee80000300800 */
[----:B-1----:R-:W3:Y:S04]  /*2fce0*/  LDL.LU R16, [R1+0x7860] ;  /* 0x0078600001107983 */ /* 0x002ee80000300800 */
[----:B--2---:R-:W2:Y:S04]  /*2fcf0*/  LDL.LU R3, [R1+0x785c] ;  /* 0x00785c0001037983 */ /* 0x004ea80000300800 */
[----:B------:R0:W-:Y:S04]  /*2fd00*/  STS.U16 [R22+UR5+0x1a80], R23 ;  /* 0x001a801716007988 */ /* 0x0001e80008000405 */
        /* <DEDUP_REMOVED lines=10> */
[----:B----4-:R-:W4:Y:S04]  /*2fdb0*/  LDL.LU R6, [R1+0x204] ;  /* 0x0002040001067983 */ /* 0x010f280000300800 */
[----:B--2---:R0:W-:Y:S04]  /*2fdc0*/  STS.U16 [R22+UR5+0x2b80], R3 ;  /* 0x002b800316007988 */ /* 0x0041e80008000405 */
[----:B------:R1:W-:Y:S04]  /*2fdd0*/  STS.U16 [R22+UR5+0x3a00], R17 ;  /* 0x003a001116007988 */ /* 0x0003e80008000405 */
[----:B------:R2:W-:Y:S04]  /*2fde0*/  STS.U16 [R22+UR5+0x3a80], R18 ;  /* 0x003a801216007988 */ /* 0x0005e80008000405 */
[----:B------:R0:W-:Y:S04]  /*2fdf0*/  STS.U16 [R22+UR5+0x3b00], R2 ;  /* 0x003b000216007988 */ /* 0x0001e80008000405 */
[----:B------:R1:W-:Y:S04]  /*2fe00*/  STS.U16 [R22+UR5+0x3b80], R19 ;  /* 0x003b801316007988 */ /* 0x0003e80008000405 */
[----:B------:R2:W-:Y:S04]  /*2fe10*/  STS.U16 [R22+UR5+0x4a00], R21 ;  /* 0x004a001516007988 */ /* 0x0005e80008000405 */
[----:B0-----:R-:W3:Y:S04]  /*2fe20*/  LDL.LU R3, [R1+0x200] ;  /* 0x0002000001037983 */ /* 0x001ee80000300800 */
[----:B-1----:R-:W3:Y:S04]  /*2fe30*/  LDL.LU R17, [R1+0x7858] ;  /* 0x0078580001117983 */ /* 0x002ee80000300800 */
[----:B--2---:R-:W2:Y:S04]  /*2fe40*/  LDL.LU R18, [R1+0x7854] ;  /* 0x0078540001127983 */ /* 0x004ea80000300800 */
[----:B------:R-:W2:Y:S04]  /*2fe50*/  LDL.LU R2, [R1+0x7850] ;  /* 0x0078500001027983 */ /* 0x000ea80000300800 */
[----:B------:R-:W2:Y:S04]  /*2fe60*/  LDL.LU R19, [R1+0x784c] ;  /* 0x00784c0001137983 */ /* 0x000ea80000300800 */
[----:B------:R-:W2:Y:S04]  /*2fe70*/  LDL.LU R21, [R1+0x7848] ;  /* 0x0078480001157983 */ /* 0x000ea80000300800 */
[----:B------:R0:W-:Y:S04]  /*2fe80*/  STS.U16 [R22+UR5+0x4a80], R5 ;  /* 0x004a800516007988 */ /* 0x0001e80008000405 */
[----:B------:R1:W-:Y:S04]  /*2fe90*/  STS.U16 [R22+UR5+0x4b00], R8 ;  /* 0x004b000816007988 */ /* 0x0003e80008000405 */
[----:B------:R0:W-:Y:S04]  /*2fea0*/  STS.U16 [R22+UR5+0x4b80], R9 ;  /* 0x004b800916007988 */ /* 0x0001e80008000405 */
[----:B------:R0:W-:Y:S04]  /*2feb0*/  STS.U16 [R22+UR5+0x5a00], R10 ;  /* 0x005a000a16007988 */ /* 0x0001e80008000405 */
[----:B------:R1:W-:Y:S04]  /*2fec0*/  STS.U16 [R22+UR5+0x5a80], R15 ;  /* 0x005a800f16007988 */ /* 0x0003e80008000405 */
[----:B------:R4:W-:Y:S04]  /*2fed0*/  STS.U16 [R22+UR5+0x5b00], R20 ;  /* 0x005b001416007988 */ /* 0x0009e80008000405 */
[----:B0-----:R-:W2:Y:S04]  /*2fee0*/  LDL.LU R5, [R1+0x7844] ;  /* 0x0078440001057983 */ /* 0x001ea80000300800 */
[----:B-1----:R-:W2:Y:S04]  /*2fef0*/  LDL.LU R8, [R1+0x7840] ;  /* 0x0078400001087983 */ /* 0x002ea80000300800 */
[----:B------:R-:W2:Y:S04]  /*2ff00*/  LDL.LU R9, [R1+0x783c] ;  /* 0x00783c0001097983 */ /* 0x000ea80000300800 */
[----:B------:R-:W2:Y:S04]  /*2ff10*/  LDL.LU R10, [R1+0x7838] ;  /* 0x00783800010a7983 */ /* 0x000ea80000300800 */
[----:B------:R-:W2:Y:S04]  /*2ff20*/  LDL.LU R15, [R1+0x7834] ;  /* 0x00783400010f7983 */ /* 0x000ea80000300800 */
[----:B----4-:R-:W4:Y:S04]  /*2ff30*/  LDL.LU R20, [R1+0x7830] ;  /* 0x0078300001147983 */ /* 0x010f280000300800 */
[----:B------:R0:W-:Y:S04]  /*2ff40*/  STS.U16 [R22+UR5+0x5b80], R25 ;  /* 0x005b801916007988 */ /* 0x0001e80008000405 */
[----:B0-----:R-:W2:Y:S01]  /*2ff50*/  LDL.LU R25, [R1+0x782c] ;  /* 0x00782c0001197983 */ /* 0x001ea20000300800 */
[----:B------:R-:W-:-:S03]  /*2ff60*/  IMAD.SHL.U32 R0, R0, 0x2, RZ ;  /* 0x0000000200007824 */ /* 0x000fc600078e00ff */
[----:B------:R0:W-:Y:S02]  /*2ff70*/  STS.U16 [R22+UR5+0x6a00], R4 ;  /* 0x006a000416007988 */ /* 0x0001e40008000405 */
[----:B------:R-:W-:Y:S02]  /*2ff80*/  LOP3.LUT R0, R0, 0x60, RZ, 0x3c, !PT ;  /* 0x0000006000007812 */ /* 0x000fe400078e3cff */
[----:B0-----:R-:W3:Y:S04]  /*2ff90*/  LDL R4, [R1+0x2ba8] ;  /* 0x002ba80001047983 */ /* 0x001ee80000100800 */
[----:B--2---:R-:W-:Y:S04]  /*2ffa0*/  STS.U16 [R22+UR5+0x6a80], R25 ;  /* 0x006a801916007988 */ /* 0x004fe80008000405 */
[----:B----4-:R-:W-:Y:S04]  /*2ffb0*/  STS.U16 [R22+UR5+0x6b00], R20 ;  /* 0x006b001416007988 */ /* 0x010fe80008000405 */
[----:B------:R-:W-:Y:S04]  /*2ffc0*/  STS.U16 [R22+UR5+0x6b80], R15 ;  /* 0x006b800f16007988 */ /* 0x000fe80008000405 */
[----:B------:R-:W-:Y:S04]  /*2ffd0*/  STS.U16 [R22+UR5+0x7a00], R10 ;  /* 0x007a000a16007988 */ /* 0x000fe80008000405 */
[----:B------:R-:W-:Y:S04]  /*2ffe0*/  STS.U16 [R22+UR5+0x7a80], R9 ;  /* 0x007a800916007988 */ /* 0x000fe80008000405 */
[----:B------:R-:W-:Y:S04]  /*2fff0*/  STS.U16 [R22+UR5+0x7b00], R8 ;  /* 0x007b000816007988 */ /* 0x000fe80008000405 */
[----:B------:R0:W-:Y:S04]  /*30000*/  STS.U16 [R22+UR5+0x7b80], R5 ;  /* 0x007b800516007988 */ /* 0x0001e80008000405 */
[----:B---3--:R1:W-:Y:S04]  /*30010*/  STS.U16 [R0+UR5+0xc00], R23 ;  /* 0x000c001700007988 */ /* 0x0083e80008000405 */
[----:B------:R2:W-:Y:S04]  /*30020*/  STS.U16 [R0+UR5+0xc80], R24 ;  /* 0x000c801800007988 */ /* 0x0005e80008000405 */
[----:B------:R3:W-:Y:S04]  /*30030*/  STS.U16 [R0+UR5+0xd00], R26 ;  /* 0x000d001a00007988 */ /* 0x0007e80008000405 */
[----:B------:R4:W-:Y:S04]  /*30040*/  STS.U16 [R0+UR5+0xd80], R27 ;  /* 0x000d801b00007988 */ /* 0x0009e80008000405 */
[----:B------:R1:W-:Y:S04]  /*30050*/  STS.U16 [R0+UR5+0x1c00], R7 ;  /* 0x001c000700007988 */ /* 0x0003e80008000405 */
[----:B0-----:R-:W4:Y:S04]  /*30060*/  LDL.LU R22, [R1+0x7828] ;  /* 0x0078280001167983 */ /* 0x001f280000300800 */
[----:B------:R-:W4:Y:S04]  /*30070*/  LDL R5, [R1+0x2ba4] ;  /* 0x002ba40001057983 */ /* 0x000f280000100800 */
[----:B-1----:R-:W4:Y:S04]  /*30080*/  LDL.LU R23, [R1+0x7824] ;  /* 0x0078240001177983 */ /* 0x002f280000300800 */
[----:B--2---:R-:W2:Y:S04]  /*30090*/  LDL.LU R24, [R1+0x7820] ;  /* 0x0078200001187983 */ /* 0x004ea80000300800 */
[----:B---3--:R-:W3:Y:S04]  /*300a0*/  LDL.LU R26, [R1+0x781c] ;  /* 0x00781c00011a7983 */ /* 0x008ee80000300800 */
[----:B----4-:R-:W4:Y:S04]  /*300b0*/  LDL.LU R27, [R1+0x7818] ;  /* 0x00781800011b7983 */ /* 0x010f280000300800 */
[----:B------:R-:W2:Y:S04]  /*300c0*/  LDL.LU R7, [R1+0x7814] ;  /* 0x0078140001077983 */ /* 0x000ea80000300800 */
[----:B------:R0:W-:Y:S04]  /*300d0*/  STS.U16 [R0+UR5+0x1c80], R6 ;  /* 0x001c800600007988 */ /* 0x0001e80008000405 */
[----:B------:R1:W-:Y:S04]  /*300e0*/  STS.U16 [R0+UR5+0x1d00], R3 ;  /* 0x001d000300007988 */ /* 0x0003e80008000405 */
[----:B0-----:R-:W3:Y:S04]  /*300f0*/  LDL.LU R6, [R1+0x7810] ;  /* 0x0078100001067983 */ /* 0x001ee80000300800 */
[----:B-1----:R-:W3:Y:S01]  /*30100*/  LDL.LU R3, [R1+0x780c] ;  /* 0x00780c0001037983 */ /* 0x002ee20000300800 */
[----:B--2---:R-:W-:-:S06]  /*30110*/  PRMT R7, RZ, 0x7610, R7 ;  /* 0x00007610ff077816 */ /* 0x004fcc0000000007 */
[----:B------:R-:W2:Y:S04]  /*30120*/  @!P0 LDG.E.U16 R7, desc[UR60][R4.64] ;  /* 0x0000003c04078981 */ /* 0x000ea8000c1e1500 */
[----:B---3--:R0:W-:Y:S04]  /*30130*/  STS.U16 [R0+UR5+0x1d80], R3 ;  /* 0x001d800300007988 */ /* 0x0081e80008000405 */
[----:B0-----:R-:W3:Y:S04]  /*30140*/  LDL.LU R0, [R1+0x7808] ;  /* 0x0078080001007983 */ /* 0x001ee80000300800 */
[----:B------:R-:W4:Y:S04]  /*30150*/  LDL.LU R3, [R1+0x7804] ;  /* 0x0078040001037983 */ /* 0x000f280000300800 */
[----:B--2---:R0:W-:Y:S04]  /*30160*/  STL [R1+0x1f4], R7 ;  /* 0x0001f40701007387 */ /* 0x0041e80000100800 */
[----:B0-----:R-:W2:Y:S04]  /*30170*/  LDL.LU R7, [R1+0x7800] ;  /* 0x0078000001077983 */ /* 0x001ea80000300800 */
[----:B------:R-:W2:Y:S04]  /*30180*/  LDL R4, [R1+0x2b78] ;  /* 0x002b780001047983 */ /* 0x000ea80000100800 */
[----:B------:R-:W2:Y:S01]  /*30190*/  LDL R5, [R1+0x2b7c] ;  /* 0x002b7c0001057983 */ /* 0x000ea20000100800 */
[----:B---3--:R-:W-:-:S02]  /*301a0*/  PRMT R0, RZ, 0x7610, R0 ;  /* 0x00007610ff007816 */ /* 0x008fc40000000000 */
[----:B--2---:R-:W-:-:S04]  /*301b0*/  @!P0 LOP3.LUT R5, R5, R4, RZ, 0x3c, !PT ;  /* 0x0000000405058212 */ /* 0x004fc800078e3cff */
[----:B------:R-:W-:-:S04]  /*301c0*/  @!P0 LOP3.LUT R4, R5, R4, RZ, 0x3c, !PT ;  /* 0x0000000405048212 */ /* 0x000fc800078e3cff */
[----:B------:R-:W-:-:S05]  /*301d0*/  @!P0 LOP3.LUT R5, R5, R4, RZ, 0x3c, !PT ;  /* 0x0000000405058212 */ /* 0x000fca00078e3cff */
[----:B------:R-:W2:Y:S04]  /*301e0*/  @!P0 LDG.E.U16 R0, desc[UR60][R4.64] ;  /* 0x0000003c04008981 */ /* 0x000ea8000c1e1500 */
[----:B--2---:R0:W-:Y:S04]  /*301f0*/  STL [R1+0x1f0], R0 ;  /* 0x0001f00001007387 */ /* 0x0041e80000100800 */
[----:B0-----:R-:W2:Y:S04]  /*30200*/  LDL.LU R0, [R1+0x77fc] ;  /* 0x0077fc0001007983 */ /* 0x001ea80000300800 */
[----:B------:R-:W3:Y:S04]  /*30210*/  LDL R4, [R1+0x2b38] ;  /* 0x002b380001047983 */ /* 0x000ee80000100800 */
[----:B------:R-:W3:Y:S01]  /*30220*/  LDL R5, [R1+0x2b3c] ;  /* 0x002b3c0001057983 */ /* 0x000ee20000100800 */
[----:B----4-:R-:W-:-:S02]  /*30230*/  PRMT R3, RZ, 0x7610, R3 ;  /* 0x00007610ff037816 */ /* 0x010fc40000000003 */
[----:B---3--:R-:W-:-:S04]  /*30240*/  @!P0 LOP3.LUT R5, R5, R4, RZ, 0x3c, !PT ;  /* 0x0000000405058212 */ /* 0x008fc800078e3cff */
[----:B------:R-:W-:-:S04]  /*30250*/  @!P0 LOP3.LUT R4, R5, R4, RZ, 0x3c, !PT ;  /* 0x0000000405048212 */ /* 0x000fc800078e3cff */
[----:B------:R-:W-:-:S05]  /*30260*/  @!P0 LOP3.LUT R5, R5, R4, RZ, 0x3c, !PT ;  /* 0x0000000405058212 */ /* 0x000fca00078e3cff */
[----:B------:R-:W3:Y:S04]  /*30270*/  @!P0 LDG.E.U16 R3, desc[UR60][R4.64] ;  /* 0x0000003c04038981 */ /* 0x000ee8000c1e1500 */
[----:B---3--:R0:W-:Y:S04]  /*30280*/  STL [R1+0x1ec], R3 ;  /* 0x0001ec0301007387 */ /* 0x0081e80000100800 */
[----:B0-----:R-:W3:Y:S04]  /*30290*/  LDL.LU R3, [R1+0x77f8] ;  /* 0x0077f80001037983 */ /* 0x001ee80000300800 */
[----:B------:R-:W4:Y:S04]  /*302a0*/  LDL R4, [R1+0x2af8] ;  /* 0x002af80001047983 */ /* 0x000f280000100800 */
[----:B------:R-:W4:Y:S01]  /*302b0*/  LDL R5, [R1+0x2afc] ;  /* 0x002afc0001057983 */ /* 0x000f220000100800 */
[----:B--2---:R-:W-:-:S02]  /*302c0*/  PRMT R0, RZ, 0x7610, R0 ;  /* 0x00007610ff007816 */ /* 0x004fc40000000000 */
[----:B----4-:R-:W-:-:S04]  /*302d0*/  @!P0 LOP3.LUT R5, R5, R4, RZ, 0x3c, !PT ;  /* 0x0000000405058212 */ /* 0x010fc800078e3cff */
[----:B------:R-:W-:-:S04]  /*302e0*/  @!P0 LOP3.LUT R4, R5, R4, RZ, 0x3c, !PT ;  /* 0x0000000405048212 */ /* 0x000fc800078e3cff */
[----:B------:R-:W-:-:S05]  /*302f0*/  @!P0 LOP3.LUT R5, R5, R4, RZ, 0x3c, !PT ;  /* 0x0000000405058212 */ /* 0x000fca00078e3cff */
[----:B------:R-:W2:Y:S04]  /*30300*/  @!P0 LDG.E.U16 R0, desc[UR60][R4.64] ;  /* 0x0000003c04008981 */ /* 0x000ea8000c1e1500 */
[----:B--2---:R0:W-:Y:S04]  /*30310*/  STL [R1+0x1e8], R0 ;  /* 0x0001e80001007387 */ /* 0x0041e80000100800 */
[----:B0-----:R-:W2:Y:S04]  /*30320*/  LDL.LU R0, [R1+0x77f4] ;  /* 0x0077f40001007983 */ /* 0x001ea80000300800 */
[----:B------:R-:W4:Y:S04]  /*30330*/  LDL R4, [R1+0x2ab8] ;  /* 0x002ab80001047983 */ /* 0x000f280000100800 */
[----:B------:R-:W4:Y:S01]  /*30340*/  LDL R5, [R1+0x2abc] ;  /* 0x002abc0001057983 */ /* 0x000f220000100800 */
[----:B---3--:R-:W-:-:S02]  /*30350*/  PRMT R3, RZ, 0x7610, R3 ;  /* 0x00007610ff037816 */ /* 0x008fc40000000003 */
[----:B----4-:R-:W-:-:S04]  /*30360*/  @!P0 LOP3.LUT R5, R5, R4, RZ, 0x3c, !PT ;  /* 0x0000000405058212 */ /* 0x010fc800078e3cff */
        /* <DEDUP_REMOVED lines=528> */
[----:B------:R-:W4:Y:S02]  /*32470*/  LDL R5, [R1+0x2ba0] ;  /* 0x002ba00001057983 */ /* 0x000f240000100800 */
[----:B----4-:R-:W-:-:S02]  /*32480*/  @!P0 LOP3.LUT R5, R5, R4, RZ, 0x3c, !PT ;  /* 0x0000000405058212 */ /* 0x010fc400078e3cff */
[----:B---3--:R-:W-:Y:S02]  /*32490*/  PRMT R3, RZ, 0x7610, R3 ;  /* 0x00007610ff037816 */ /* 0x008fe40000000003 */
        /* <DEDUP_REMOVED lines=321> */
[----:B------:R-:W4:Y:S01]  /*338b0*/  LDL R5, [R1+0x2d60] ;  /* 0x002d600001057983 */ /* 0x000f220000100800 */
[----:B------:R-:W-:-:S02]  /*338c0*/  PRMT R28, RZ, 0x7610, R28 ;  /* 0x00007610ff1c7816 */ /* 0x000fc4000000001c */
[----:B----4-:R-:W-:-:S04]  /*338d0*/  @!P0 LOP3.LUT R5, R5, R4, RZ, 0x3c, !PT ;  /* 0x0000000405058212 */ /* 0x010fc800078e3cff */
[----:B------:R-:W-:-:S04]  /*338e0*/  @!P0 LOP3.LUT R4, R5, R4, RZ, 0x3c, !PT ;  /* 0x0000000405048212 */ /* 0x000fc800078e3cff */
[----:B------:R-:W-:-:S05]  /*338f0*/  @!P0 LOP3.LUT R5, R5, R4, RZ, 0x3c, !PT ;  /* 0x0000000405058212 */ /* 0x000fca00078e3cff */
[----:B------:R0:W4:Y:S04]  /*33900*/  @!P0 LDG.E.U16 R28, desc[UR60][R4.64] ;  /* 0x0000003c041c8981 */ /* 0x000128000c1e1500 */
[----:B------:R-:W0:Y:S04]  /*33910*/  LDL R4, [R1+0x2aa0] ;  /* 0x002aa00001047983 */ /* 0x000e280000100800 */
[----:B------:R-:W0:Y:S01]  /*33920*/  LDL R5, [R1+0x2aa4] ;  /* 0x002aa40001057983 */ /* 0x000e220000100800 */
[----:B---3--:R-:W-:Y:S02]  /*33930*/  PRMT R3, RZ, 0x7610, R3 ;  /* 0x00007610ff037816 */ /* 0x008fe40000000003 */
[----:B0-----:R-:W-:-:S04]  /*33940*/  @!P0 LOP3.LUT R5, R5, R4, RZ, 0x3c, !PT ;  /* 0x0000000405058212 */ /* 0x001fc800078e3cff */
[----:B------:R-:W-:-:S04]  /*33950*/  @!P0 LOP3.LUT R4, R5, R4, RZ, 0x3c, !PT ;  /* 0x0000000405048212 */ /* 0x000fc800078e3cff */
[----:B------:R-:W-:-:S05]  /*33960*/  @!P0 LOP3.LUT R5, R5, R4, RZ, 0x3c, !PT ;  /* 0x0000000405058212 */ /* 0x000fca00078e3cff */
[----:B------:R-:W3:Y:S04]  /*33970*/  @!P0 LDG.E.U16 R3, desc[UR60][R4.64] ;  /* 0x0000003c04038981 */ /* 0x000ee8000c1e1500 */
[----:B----4-:R-:W-:Y:S04]  /*33980*/  STL [R1+0x75f8], R28 ;  /* 0x0075f81c01007387 */ /* 0x010fe80000100800 */
        /* <DEDUP_REMOVED lines=133> */
[----:B----4-:R0:W-:Y:S04]  /*341e0*/  STL [R1+0x1c], R28 ;  /* 0x00001c1c01007387 */ /* 0x0101e80000100800 */
[----:B0-----:R-:W4:Y:S04]  /*341f0*/  LDL R28, [R1+0x25a4] ;  /* 0x0025a400011c7983 */ /* 0x001f280000100800 */
[----:B---3--:R0:W-:Y:S04]  /*34200*/  STL [R1+0x18], R3 ;  /* 0x0000180301007387 */ /* 0x0081e80000100800 */
[----:B0-----:R-:W3:Y:S04]  /*34210*/  LDL.LU R3, [R1+0x763c] ;  /* 0x00763c0001037983 */ /* 0x001ee80000300800 */
[----:B------:R-:W2:Y:S04]  /*34220*/  LDL R4, [R1+0x26a0] ;  /* 0x0026a00001047983 */ /* 0x000ea80000100800 */
[----:B------:R-:W2:Y:S02]  /*34230*/  LDL R5, [R1+0x26a4] ;  /* 0x0026a40001057983 */ /* 0x000ea40000100800 */
[----:B--2---:R-:W-:-:S02]  /*34240*/  @!P0 LOP3.LUT R5, R5, R4, RZ, 0x3c, !PT ;  /* 0x0000000405058212 */ /* 0x004fc400078e3cff */
[----:B---3--:R-:W-:Y:S02]  /*34250*/  PRMT R3, RZ, 0x7610, R3 ;  /* 0x00007610ff037816 */ /* 0x008fe40000000003 */
[----:B------:R-:W-:-:S04]  /*34260*/  @!P0 LOP3.LUT R4, R5, R4, RZ, 0x3c, !PT ;  /* 0x0000000405048212 */ /* 0x000fc800078e3cff */
[----:B------:R-:W-:-:S05]  /*34270*/  @!P0 LOP3.LUT R5, R5, R4, RZ, 0x3c, !PT ;  /* 0x0000000405058212 */ /* 0x000fca00078e3cff */
[----:B------:R-:W2:Y:S04]  /*34280*/  @!P0 LDG.E.U16 R3, desc[UR60][R4.64] ;  /* 0x0000003c04038981 */ /* 0x000ea8000c1e1500 */
[----:B--2---:R0:W-:Y:S04]  /*34290*/  STL [R1+0x14], R3 ;  /* 0x0000140301007387 */ /* 0x0041e80000100800 */
[----:B0-----:R-:W2:Y:S04]  /*342a0*/  LDL.LU R3, [R1+0x7638] ;  /* 0x0076380001037983 */ /* 0x001ea80000300800 */
[----:B------:R-:W3:Y:S04]  /*342b0*/  LDL R4, [R1+0x2660] ;  /* 0x0026600001047983 */ /* 0x000ee80000100800 */
[----:B------:R-:W3:Y:S02]  /*342c0*/  LDL R5, [R1+0x2664] ;  /* 0x0026640001057983 */ /* 0x000ee40000100800 */
[----:B---3--:R-:W-:-:S02]  /*342d0*/  @!P0 LOP3.LUT R5, R5, R4, RZ, 0x3c, !PT ;  /* 0x0000000405058212 */ /* 0x008fc400078e3cff */
[----:B--2---:R-:W-:Y:S02]  /*342e0*/  PRMT R3, RZ, 0x7610, R3 ;  /* 0x00007610ff037816 */ /* 0x004fe40000000003 */
        /* <DEDUP_REMOVED lines=15> */
[----:B------:R-:W3:Y:S01]  /*343e0*/  LDL R5, [R1+0x25e4] ;  /* 0x0025e40001057983 */ /* 0x000ee20000100800 */
[----:B------:R-:W-:-:S02]  /*343f0*/  PRMT R2, RZ, 0x7610, R2 ;  /* 0x00007610ff027816 */ /* 0x000fc40000000002 */
[----:B---3--:R-:W-:-:S04]  /*34400*/  @!P0 LOP3.LUT R5, R5, R4, RZ, 0x3c, !PT ;  /* 0x0000000405058212 */ /* 0x008fc800078e3cff */
[----:B------:R-:W-:-:S04]  /*34410*/  @!P0 LOP3.LUT R4, R5, R4, RZ, 0x3c, !PT ;  /* 0x0000000405048212 */ /* 0x000fc800078e3cff */
[----:B------:R-:W-:-:S05]  /*34420*/  @!P0 LOP3.LUT R5, R5, R4, RZ, 0x3c, !PT ;  /* 0x0000000405058212 */ /* 0x000fca00078e3cff */
[----:B------:R-:W3:Y:S01]  /*34430*/  @!P0 LDG.E.U16 R2, desc[UR60][R4.64] ;  /* 0x0000003c04028981 */ /* 0x000ee2000c1e1500 */
[----:B------:R-:W-:-:S03]  /*34440*/  PRMT R29, RZ, 0x7610, R29 ;  /* 0x00007610ff1d7816 */ /* 0x000fc6000000001d */
[----:B---3--:R-:W-:Y:S04]  /*34450*/  STL [R1+0x8], R2 ;  /* 0x0000080201007387 */ /* 0x008fe80000100800 */
[----:B------:R-:W3:Y:S01]  /*34460*/  LDL R5, [R1+0x25a0] ;  /* 0x0025a00001057983 */ /* 0x000ee20000100800 */
[----:B----4-:R-:W-:Y:S01]  /*34470*/  @!P0 IMAD.MOV.U32 R4, RZ, RZ, R28 ;  /* 0x000000ffff048224 */ /* 0x010fe200078e001c */
[----:B--2---:R-:W-:Y:S02]  /*34480*/  PRMT R3, RZ, 0x7610, R3 ;  /* 0x00007610ff037816 */ /* 0x004fe40000000003 */
[----:B------:R-:W2:Y:S04]  /*34490*/  LDL R28, [R1+0x2ca8] ;  /* 0x002ca800011c7983 */ /* 0x000ea80000100800 */
[----:B---3--:R0:W3:Y:S04]  /*344a0*/  @!P0 LDG.E.U16 R29, desc[UR60][R4.64] ;  /* 0x0000003c041d8981 */ /* 0x0080e8000c1e1500 */
[----:B------:R-:W0:Y:S04]  /*344b0*/  LDL R4, [R1+0x2bc4] ;  /* 0x002bc40001047983 */ /* 0x000e280000100800 */
[----:B------:R-:W0:Y:S02]  /*344c0*/  LDL R5, [R1+0x2be8] ;  /* 0x002be80001057983 */ /* 0x000e240000100800 */
[----:B0-----:R-:W-:-:S04]  /*344d0*/  @!P0 LOP3.LUT R5, R5, R4, RZ, 0x3c, !PT ;  /* 0x0000000405058212 */ /* 0x001fc800078e3cff */
[----:B------:R-:W-:-:S04]  /*344e0*/  @!P0 LOP3.LUT R4, R5, R4, RZ, 0x3c, !PT ;  /* 0x0000000405048212 */ /* 0x000fc800078e3cff */
[----:B------:R-:W-:Y:S01]  /*344f0*/  @!P0 LOP3.LUT R5, R5, R4, RZ, 0x3c, !PT ;  /* 0x0000000405058212 */ /* 0x000fe200078e3cff */
[----:B---3--:R0:W-:Y:S04]  /*34500*/  STL [R1+0x759c], R29 ;  /* 0x00759c1d01007387 */ /* 0x0081e80000100800 */
[----:B------:R-:W3:Y:S01]  /*34510*/  @!P0 LDG.E.U16 R3, desc[UR60][R4.64] ;  /* 0x0000003c04038981 */ /* 0x000ee2000c1e1500 */
[----:B------:R-:W-:-:S03]  /*34520*/  PRMT R27, RZ, 0x7610, R27 ;  /* 0x00007610ff1b7816 */ /* 0x000fc6000000001b */
[----:B0-----:R-:W4:Y:S04]  /*34530*/  LDL R29, [R1+0x2c84] ;  /* 0x002c8400011d7983 */ /* 0x001f280000100800 */
[----:B------:R-:W2:Y:S04]  /*34540*/  LDL R4, [R1+0x2c04] ;  /* 0x002c040001047983 */ /* 0x000ea80000100800 */
[----:B------:R-:W2:Y:S04]  /*34550*/  LDL R5, [R1+0x2c28] ;  /* 0x002c280001057983 */ /* 0x000ea80000100800 */
[----:B---3--:R0:W-:Y:S04]  /*34560*/  STL [R1+0x75a0], R3 ;  /* 0x0075a00301007387 */ /* 0x0081e80000100800 */
[----:B0-----:R-:W3:Y:S01]  /*34570*/  LDL R3, [R1+0x2c68] ;  /* 0x002c680001037983 */ /* 0x001ee20000100800 */
[----:B--2---:R-:W-:-:S04]  /*34580*/  @!P0 LOP3.LUT R5, R5, R4, RZ, 0x3c, !PT ;  /* 0x0000000405058212 */ /* 0x004fc800078e3cff */
[----:B------:R-:W-:-:S04]  /*34590*/  @!P0 LOP3.LUT R4, R5, R4, RZ, 0x3c, !PT ;  /* 0x0000000405048212 */ /* 0x000fc800078e3cff */
[----:B------:R-:W-:-:S05]  /*345a0*/  @!P0 LOP3.LUT R5, R5, R4, RZ, 0x3c, !PT ;  /* 0x0000000405058212 */ /* 0x000fca00078e3cff */
[----:B------:R3:W2:Y:S04]  /*345b0*/  @!P0 LDG.E.U16 R27, desc[UR60][R4.64] ;  /* 0x0000003c041b8981 */ /* 0x0006a8000c1e1500 */
[----:B------:R-:W2:Y:S01]  /*345c0*/  LDL R5, [R1+0x2c44] ;  /* 0x002c440001057983 */ /* 0x000ea20000100800 */
[----:B------:R-:W-:Y:S01]  /*345d0*/  PRMT R26, RZ, 0x7610, R26 ;  /* 0x00007610ff1a7816 */ /* 0x000fe2000000001a */
[----:B---3--:R-:W-:-:S05]  /*345e0*/  @!P0 IMAD.MOV.U32 R4, RZ, RZ, R3 ;  /* 0x000000ffff048224 */ /* 0x008fca00078e0003 */
[----:B--2---:R0:W2:Y:S04]  /*345f0*/  @!P0 LDG.E.U16 R26, desc[UR60][R4.64] ;  /* 0x0000003c041a8981 */ /* 0x0040a8000c1e1500 */
[----:B------:R1:W-:Y:S04]  /*34600*/  STL [R1+0x75a4], R27 ;  /* 0x0075a41b01007387 */ /* 0x0003e80000100800 */
[----:B------:R-:W3:Y:S01]  /*34610*/  LDL R3, [R1+0x2d28] ;  /* 0x002d280001037983 */ /* 0x000ee20000100800 */
[----:B------:R-:W-:Y:S01]  /*34620*/  PRMT R25, RZ, 0x7610, R25 ;  /* 0x00007610ff197816 */ /* 0x000fe20000000019 */
[----:B0-----:R-:W-:-:S02]  /*34630*/  @!P0 IMAD.MOV.U32 R4, RZ, RZ, R28 ;  /* 0x000000ffff048224 */ /* 0x001fc400078e001c */
[----:B----4-:R-:W-:-:S05]  /*34640*/  @!P0 IMAD.MOV.U32 R5, RZ, RZ, R29 ;  /* 0x000000ffff058224 */ /* 0x010fca00078e001d */
[----:B------:R-:W4:Y:S04]  /*34650*/  @!P0 LDG.E.U16 R25, desc[UR60][R4.64] ;  /* 0x0000003c04198981 */ /* 0x000f28000c1e1500 */
[----:B--2---:R0:W-:Y:S04]  /*34660*/  STL [R1+0x75a8], R26 ;  /* 0x0075a81a01007387 */ /* 0x0041e80000100800 */
[----:B------:R-:W2:Y:S01]  /*34670*/  LDL R5, [R1+0x2cc4] ;  /* 0x002cc40001057983 */ /* 0x000ea20000100800 */
[----:B------:R-:W-:-:S03]  /*34680*/  PRMT R24, RZ, 0x7610, R24 ;  /* 0x00007610ff187816 */ /* 0x000fc60000000018 */
[----:B------:R-:W2:Y:S04]  /*34690*/  LDL R29, [R1+0x2b98] ;  /* 0x002b9800011d7983 */ /* 0x000ea80000100800 */
[----:B------:R-:W2:Y:S04]  /*346a0*/  LDL R28, [R1+0x2b58] ;  /* 0x002b5800011c7983 */ /* 0x000ea80000100800 */
[----:B-1----:R-:W2:Y:S04]  /*346b0*/  LDL R27, [R1+0x2b5c] ;  /* 0x002b5c00011b7983 */ /* 0x002ea80000100800 */
[----:B0-----:R-:W2:Y:S04]  /*346c0*/  LDL R26, [R1+0x2ce8] ;  /* 0x002ce800011a7983 */ /* 0x001ea80000100800 */
[----:B----4-:R0:W-:Y:S01]  /*346d0*/  STL [R1+0x75ac], R25 ;  /* 0x0075ac1901007387 */ /* 0x0101e20000100800 */
[----:B------:R-:W-:-:S03]  /*346e0*/  PRMT R23, RZ, 0x7610, R23 ;  /* 0x00007610ff177816 */ /* 0x000fc60000000017 */
[----:B0-----:R-:W4:Y:S01]  /*346f0*/  LDL R25, [R1+0x2b1c] ;  /* 0x002b1c0001197983 */ /* 0x001f220000100800 */
[----:B--2---:R-:W-:-:S03]  /*34700*/  @!P0 IMAD.MOV.U32 R4, RZ, RZ, R26 ;  /* 0x000000ffff048224 */ /* 0x004fc600078e001a */
[----:B------:R-:W2:Y:S04]  /*34710*/  LDL R26, [R1+0x2b18] ;  /* 0x002b1800011a7983 */ /* 0x000ea80000100800 */
[----:B------:R3:W2:Y:S04]  /*34720*/  @!P0 LDG.E.U16 R24, desc[UR60][R4.64] ;  /* 0x0000003c04188981 */ /* 0x0006a8000c1e1500 */
[----:B------:R-:W4:Y:S01]  /*34730*/  LDL R5, [R1+0x2d04] ;  /* 0x002d040001057983 */ /* 0x000f220000100800 */
[----:B---3--:R-:W-:-:S03]  /*34740*/  @!P0 IMAD.MOV.U32 R4, RZ, RZ, R3 ;  /* 0x000000ffff048224 */ /* 0x008fc600078e0003 */
[----:B--2---:R0:W-:Y:S01]  /*34750*/  STL [R1+0x75b0], R24 ;  /* 0x0075b01801007387 */ /* 0x0041e20000100800 */
[----:B------:R-:W-:-:S03]  /*34760*/  PRMT R22, RZ, 0x7610, R22 ;  /* 0x00007610ff167816 */ /* 0x000fc60000000016 */
[----:B------:R-:W2:Y:S04]  /*34770*/  LDL R3, [R1+0x2adc] ;  /* 0x002adc0001037983 */ /* 0x000ea80000100800 */
[----:B----4-:R1:W3:Y:S04]  /*34780*/  @!P0 LDG.E.U16 R23, desc[UR60][R4.64] ;  /* 0x0000003c04178981 */ /* 0x0102e8000c1e1500 */
[----:B0-----:R-:W4:Y:S04]  /*34790*/  LDL R24, [R1+0x2ad8] ;  /* 0x002ad80001187983 */ /* 0x001f280000100800 */
[----:B------:R-:W2:Y:S01]  /*347a0*/  LDL R5, [R1+0x2580] ;  /* 0x0025800001057983 */ /* 0x000ea20000100800 */
[----:B-1----:R-:W-:-:S05]  /*347b0*/  @!P0 IMAD.MOV.U32 R4, RZ, RZ, R29 ;  /* 0x000000ffff048224 */ /* 0x002fca00078e001d */
[----:B--2---:R0:W2:Y:S04]  /*347c0*/  @!P0 LDG.E.U16 R22, desc[UR60][R4.64] ;  /* 0x0000003c04168981 */ /* 0x0040a8000c1e1500 */
[----:B---3--:R1:W-:Y:S01]  /*347d0*/  STL [R1+0x75b4], R23 ;  /* 0x0075b41701007387 */ /* 0x0083e20000100800 */
[----:B0-----:R-:W-:Y:S02]  /*347e0*/  @!P0 IMAD.MOV.U32 R4, RZ, RZ, R27 ;  /* 0x000000ffff048224 */ /* 0x001fe400078e001b */
[----:B------:R-:W-:Y:S01]  /*347f0*/  @!P0 IMAD.MOV.U32 R5, RZ, RZ, R28 ;  /* 0x000000ffff058224 */ /* 0x000fe200078e001c */
[----:B------:R-:W-:Y:S02]  /*34800*/  PRMT R21, RZ, 0x7610, R21 ;  /* 0x00007610ff157816 */ /* 0x000fe40000000015 */
[----:B------:R-:W-:-:S04]  /*34810*/  PRMT R20, RZ, 0x7610, R20 ;  /* 0x00007610ff147816 */ /* 0x000fc80000000014 */
[----:B------:R0:W3:Y:S04]  /*34820*/  @!P0 LDG.E.U16 R21, desc[UR60][R4.64] ;  /* 0x0000003c04158981 */ /* 0x0000e8000c1e1500 */
[----:B--2---:R2:W-:Y:S04]  /*34830*/  STL [R1+0x75b8], R22 ;  /* 0x0075b81601007387 */ /* 0x0045e80000100800 */
[----:B------:R-:W2:Y:S04]  /*34840*/  LDL R28, [R1+0x2d44] ;  /* 0x002d4400011c7983 */ /* 0x000ea80000100800 */
[----:B------:R-:W3:Y:S01]  /*34850*/  LDL R27, [R1+0x2d68] ;  /* 0x002d6800011b7983 */ /* 0x000ee20000100800 */
[----:B0-----:R-:W-:-:S02]  /*34860*/  @!P0 IMAD.MOV.U32 R4, RZ, RZ, R25 ;  /* 0x000000ffff048224 */ /* 0x001fc400078e0019 */
[----:B------:R-:W-:-:S05]  /*34870*/  @!P0 IMAD.MOV.U32 R5, RZ, RZ, R26 ;  /* 0x000000ffff058224 */ /* 0x000fca00078e001a */
[----:B------:R0:W3:Y:S01]  /*34880*/  @!P0 LDG.E.U16 R20, desc[UR60][R4.64] ;  /* 0x0000003c04148981 */ /* 0x0000e2000c1e1500 */
[----:B------:R-:W-:Y:S01]  /*34890*/  PRMT R19, RZ, 0x7610, R19 ;  /* 0x00007610ff137816 */ /* 0x000fe20000000013 */
[----:B0-----:R-:W-:Y:S02]  /*348a0*/  @!P0 IMAD.MOV.U32 R4, RZ, RZ, R3 ;  /* 0x000000ffff048224 */ /* 0x001fe400078e0003 */
[----:B----4-:R-:W-:-:S05]  /*348b0*/  @!P0 IMAD.MOV.U32 R5, RZ, RZ, R24 ;  /* 0x000000ffff058224 */ /* 0x010fca00078e0018 */
[----:B------:R2:W4:Y:S01]  /*348c0*/  @!P0 LDG.E.U16 R19, desc[UR60][R4.64] ;  /* 0x0000003c04138981 */ /* 0x000522000c1e1500 */
[----:B------:R-:W-:Y:S01]  /*348d0*/  PRMT R18, RZ, 0x7610, R18 ;  /* 0x00007610ff127816 */ /* 0x000fe20000000012 */
[----:B--2---:R-:W-:Y:S02]  /*348e0*/  @!P0 IMAD.MOV.U32 R5, RZ, RZ, R28 ;  /* 0x000000ffff058224 */ /* 0x004fe400078e001c */
[----:B---3--:R-:W-:-:S05]  /*348f0*/  @!P0 IMAD.MOV.U32 R4, RZ, RZ, R27 ;  /* 0x000000ffff048224 */ /* 0x008fca00078e001b */
[----:B------:R-:W2:Y:S04]  /*34900*/  @!P0 LDG.E.U16 R18, desc[UR60][R4.64] ;  /* 0x0000003c04128981 */ /* 0x000ea8000c1e1500 */
[----:B------:R0:W-:Y:S04]  /*34910*/  STL [R1+0x75bc], R21 ;  /* 0x0075bc1501007387 */ /* 0x0001e80000100800 */
[----:B------:R-:W3:Y:S04]  /*34920*/  LDL R26, [R1+0x2a98] ;  /* 0x002a9800011a7983 */ /* 0x000ee80000100800 */
[----:B------:R-:W3:Y:S04]  /*34930*/  LDL R25, [R1+0x2a9c] ;  /* 0x002a9c0001197983 */ /* 0x000ee80000100800 */
[----:B------:R0:W-:Y:S04]  /*34940*/  STL [R1+0x75c0], R20 ;  /* 0x0075c01401007387 */ /* 0x0001e80000100800 */
[----:B------:R-:W3:Y:S04]  /*34950*/  LDL R24, [R1+0x2a58] ;  /* 0x002a580001187983 */ /* 0x000ee80000100800 */
[----:B-1----:R-:W3:Y:S04]  /*34960*/  LDL R23, [R1+0x2a5c] ;  /* 0x002a5c0001177983 */ /* 0x002ee80000100800 */
[----:B------:R-:W3:Y:S04]  /*34970*/  LDL R22, [R1+0x2a18] ;  /* 0x002a180001167983 */ /* 0x000ee80000100800 */
[----:B------:R-:W3:Y:S04]  /*34980*/  LDL R3, [R1+0x2a1c] ;  /* 0x002a1c0001037983 */ /* 0x000ee80000100800 */
[----:B----4-:R1:W-:Y:S04]  /*34990*/  STL [R1+0x75c4], R19 ;  /* 0x0075c41301007387 */ /* 0x0103e80000100800 */
[----:B0-----:R-:W4:Y:S04]  /*349a0*/  LDL R21, [R1+0x29d8] ;  /* 0x0029d80001157983 */ /* 0x001f280000100800 */
[----:B------:R-:W4:Y:S01]  /*349b0*/  LDL R20, [R1+0x29dc] ;  /* 0x0029dc0001147983 */ /* 0x000f220000100800 */
[----:B------:R-:W-:-:S02]  /*349c0*/  PRMT R17, RZ, 0x7610, R17 ;  /* 0x00007610ff117816 */ /* 0x000fc40000000011 */
[----:B------:R-:W-:Y:S01]  /*349d0*/  PRMT R16, RZ, 0x7610, R16 ;  /* 0x00007610ff107816 */ /* 0x000fe20000000010 */
[----:B--2---:R0:W-:Y:S04]  /*349e0*/  STL [R1+0x75c8], R18 ;  /* 0x0075c81201007387 */ /* 0x0041e80000100800 */
[----:B-1----:R-:W2:Y:S04]  /*349f0*/  LDL R19, [R1+0x2998] ;  /* 0x0029980001137983 */ /* 0x002ea80000100800 */
[----:B0-----:R-:W2:Y:S01]  /*34a00*/  LDL R18, [R1+0x299c] ;  /* 0x00299c0001127983 */ /* 0x001ea20000100800 */
[----:B---3--:R-:W-:-:S02]  /*34a10*/  @!P0 IMAD.MOV.U32 R4, RZ, RZ, R25 ;  /* 0x000000ffff048224 */ /* 0x008fc400078e0019 */
[----:B------:R-:W-:-:S05]  /*34a20*/  @!P0 IMAD.MOV.U32 R5, RZ, RZ, R26 ;  /* 0x000000ffff058224 */ /* 0x000fca00078e001a */
[----:B------:R0:W3:Y:S01]  /*34a30*/  @!P0 LDG.E.U16 R17, desc[UR60][R4.64] ;  /* 0x0000003c04118981 */ /* 0x0000e2000c1e1500 */
[----:B------:R-:W-:Y:S01]  /*34a40*/  PRMT R15, RZ, 0x7610, R15 ;  /* 0x00007610ff0f7816 */ /* 0x000fe2000000000f */
[----:B0-----:R-:W-:Y:S02]  /*34a50*/  @!P0 IMAD.MOV.U32 R4, RZ, RZ, R23 ;  /* 0x000000ffff048224 */ /* 0x001fe400078e0017 */
[----:B------:R-:W-:-:S05]  /*34a60*/  @!P0 IMAD.MOV.U32 R5, RZ, RZ, R24 ;  /* 0x000000ffff058224 */ /* 0x000fca00078e0018 */
[----:B------:R0:W3:Y:S01]  /*34a70*/  @!P0 LDG.E.U16 R16, desc[UR60][R4.64] ;  /* 0x0000003c04108981 */ /* 0x0000e2000c1e1500 */
[----:B------:R-:W-:Y:S01]  /*34a80*/  PRMT R14, RZ, 0x7610, R14 ;  /* 0x00007610ff0e7816 */ /* 0x000fe2000000000e */
[----:B0-----:R-:W-:Y:S02]  /*34a90*/  @!P0 IMAD.MOV.U32 R4, RZ, RZ, R3 ;  /* 0x000000ffff048224 */ /* 0x001fe400078e0003 */
[----:B------:R-:W-:-:S05]  /*34aa0*/  @!P0 IMAD.MOV.U32 R5, RZ, RZ, R22 ;  /* 0x000000ffff058224 */ /* 0x000fca00078e0016 */
[----:B------:R4:W3:Y:S02]  /*34ab0*/  @!P0 LDG.E.U16 R15, desc[UR60][R4.64] ;  /* 0x0000003c040f8981 */ /* 0x0008e4000c1e1500 */
[----:B----4-:R-:W-:Y:S02]  /*34ac0*/  @!P0 IMAD.MOV.U32 R4, RZ, RZ, R20 ;  /* 0x000000ffff048224 */ /* 0x010fe400078e0014 */
[----:B------:R-:W-:-:S05]  /*34ad0*/  @!P0 IMAD.MOV.U32 R5, RZ, RZ, R21 ;  /* 0x000000ffff058224 */ /* 0x000fca00078e0015 */
[----:B------:R2:W4:Y:S01]  /*34ae0*/  @!P0 LDG.E.U16 R14, desc[UR60][R4.64] ;  /* 0x0000003c040e8981 */ /* 0x000522000c1e1500 */
[----:B------:R-:W-:Y:S01]  /*34af0*/  PRMT R13, RZ, 0x7610, R13 ;  /* 0x00007610ff0d7816 */ /* 0x000fe2000000000d */
[----:B--2---:R-:W-:Y:S02]  /*34b00*/  @!P0 IMAD.MOV.U32 R5, RZ, RZ, R19 ;  /* 0x000000ffff058224 */ /* 0x004fe400078e0013 */
[----:B------:R-:W-:-:S05]  /*34b10*/  @!P0 IMAD.MOV.U32 R4, RZ, RZ, R18 ;  /* 0x000000ffff048224 */ /* 0x000fca00078e0012 */
[----:B------:R-:W2:Y:S04]  /*34b20*/  @!P0 LDG.E.U16 R13, desc[UR60][R4.64] ;  /* 0x0000003c040d8981 */ /* 0x000ea8000c1e1500 */
[----:B---3--:R0:W-:Y:S04]  /*34b30*/  STL [R1+0x75cc], R17 ;  /* 0x0075cc1101007387 */ /* 0x0081e80000100800 */
[----:B------:R1:W-:Y:S04]  /*34b40*/  STL [R1+0x75d0], R16 ;  /* 0x0075d01001007387 */ /* 0x0003e80000100800 */
[----:B------:R-:W3:Y:S04]  /*34b50*/  LDL R22, [R1+0x2958] ;  /* 0x0029580001167983 */ /* 0x000ee80000100800 */
[----:B------:R-:W3:Y:S04]  /*34b60*/  LDL R3, [R1+0x295c] ;  /* 0x00295c0001037983 */ /* 0x000ee80000100800 */
[----:B------:R0:W-:Y:S04]  /*34b70*/  STL [R1+0x75d4], R15 ;  /* 0x0075d40f01007387 */ /* 0x0001e80000100800 */
[----:B------:R-:W3:Y:S04]  /*34b80*/  LDL R21, [R1+0x2918] ;  /* 0x0029180001157983 */ /* 0x000ee80000100800 */
[----:B------:R-:W3:Y:S04]  /*34b90*/  LDL R20, [R1+0x291c] ;  /* 0x00291c0001147983 */ /* 0x000ee80000100800 */
[----:B----4-:R4:W-:Y:S04]  /*34ba0*/  STL [R1+0x75d8], R14 ;  /* 0x0075d80e01007387 */ /* 0x0109e80000100800 */
[----:B------:R-:W3:Y:S04]  /*34bb0*/  LDL R19, [R1+0x28d8] ;  /* 0x0028d80001137983 */ /* 0x000ee80000100800 */
[----:B------:R-:W3:Y:S04]  /*34bc0*/  LDL R18, [R1+0x28dc] ;  /* 0x0028dc0001127983 */ /* 0x000ee80000100800 */
[----:B0-----:R-:W3:Y:S04]  /*34bd0*/  LDL R17, [R1+0x2898] ;  /* 0x0028980001117983 */ /* 0x001ee80000100800 */
[----:B-1----:R-:W3:Y:S04]  /*34be0*/  LDL R16, [R1+0x289c] ;  /* 0x00289c0001107983 */ /* 0x002ee80000100800 */
[----:B--2---:R0:W-:Y:S04]  /*34bf0*/  STL [R1+0x75dc], R13 ;  /* 0x0075dc0d01007387 */ /* 0x0041e80000100800 */
[----:B------:R-:W2:Y:S04]  /*34c00*/  LDL R15, [R1+0x2858] ;  /* 0x00285800010f7983 */ /* 0x000ea80000100800 */
[----:B----4-:R-:W4:Y:S01]  /*34c10*/  LDL R14, [R1+0x285c] ;  /* 0x00285c00010e7983 */ /* 0x010f220000100800 */
[----:B------:R-:W-:-:S02]  /*34c20*/  PRMT R12, RZ, 0x7610, R12 ;  /* 0x00007610ff0c7816 */ /* 0x000fc4000000000c */
[----:B------:R-:W-:Y:S02]  /*34c30*/  PRMT R11, RZ, 0x7610, R11 ;  /* 0x00007610ff0b7816 */ /* 0x000fe4000000000b */
[----:B------:R-:W-:Y:S02]  /*34c40*/  PRMT R10, RZ, 0x7610, R10 ;  /* 0x00007610ff0a7816 */ /* 0x000fe4000000000a */
[----:B------:R-:W-:Y:S02]  /*34c50*/  PRMT R9, RZ, 0x7610, R9 ;  /* 0x00007610ff097816 */ /* 0x000fe40000000009 */
[----:B------:R-:W-:Y:S01]  /*34c60*/  PRMT R8, RZ, 0x7610, R8 ;  /* 0x00007610ff087816 */ /* 0x000fe20000000008 */
[----:B0-----:R-:W4:Y:S01]  /*34c70*/  LDL R13, [R1+0x2818] ;  /* 0x00281800010d7983 */ /* 0x001f220000100800 */
[----:B---3--:R-:W-:Y:S02]  /*34c80*/  @!P0 IMAD.MOV.U32 R5, RZ, RZ, R22 ;  /* 0x000000ffff058224 */ /* 0x008fe400078e0016 */
[----:B------:R-:W-:-:S02]  /*34c90*/  @!P0 IMAD.MOV.U32 R4, RZ, RZ, R3 ;  /* 0x000000ffff048224 */ /* 0x000fc400078e0003 */
[----:B------:R-:W3:Y:S04]  /*34ca0*/  LDL R3, [R1+0x281c] ;  /* 0x00281c0001037983 */ /* 0x000ee80000100800 */
[----:B------:R0:W3:Y:S02]  /*34cb0*/  @!P0 LDG.E.U16 R12, desc[UR60][R4.64] ;  /* 0x0000003c040c8981 */ /* 0x0000e4000c1e1500 */
[----:B0-----:R-:W-:Y:S02]  /*34cc0*/  @!P0 IMAD.MOV.U32 R5, RZ, RZ, R21 ;  /* 0x000000ffff058224 */ /* 0x001fe400078e0015 */
[----:B------:R-:W-:-:S05]  /*34cd0*/  @!P0 IMAD.MOV.U32 R4, RZ, RZ, R20 ;  /* 0x000000ffff048224 */ /* 0x000fca00078e0014 */
[----:B------:R0:W3:Y:S02]  /*34ce0*/  @!P0 LDG.E.U16 R11, desc[UR60][R4.64] ;  /* 0x0000003c040b8981 */ /* 0x0000e4000c1e1500 */
[----:B0-----:R-:W-:Y:S02]  /*34cf0*/  @!P0 IMAD.MOV.U32 R5, RZ, RZ, R19 ;  /* 0x000000ffff058224 */ /* 0x001fe400078e0013 */
[----:B------:R-:W-:-:S05]  /*34d00*/  @!P0 IMAD.MOV.U32 R4, RZ, RZ, R18 ;  /* 0x000000ffff048224 */ /* 0x000fca00078e0012 */
[----:B------:R0:W3:Y:S02]  /*34d10*/  @!P0 LDG.E.U16 R10, desc[UR60][R4.64] ;  /* 0x0000003c040a8981 */ /* 0x0000e4000c1e1500 */
[----:B0-----:R-:W-:Y:S02]  /*34d20*/  @!P0 IMAD.MOV.U32 R4, RZ, RZ, R16 ;  /* 0x000000ffff048224 */ /* 0x001fe400078e0010 */
[----:B------:R-:W-:-:S05]  /*34d30*/  @!P0 IMAD.MOV.U32 R5, RZ, RZ, R17 ;  /* 0x000000ffff058224 */ /* 0x000fca00078e0011 */
[----:B------:R2:W3:Y:S02]  /*34d40*/  @!P0 LDG.E.U16 R9, desc[UR60][R4.64] ;  /* 0x0000003c04098981 */ /* 0x0004e4000c1e1500 */
[----:B--2---:R-:W-:Y:S02]  /*34d50*/  @!P0 IMAD.MOV.U32 R5, RZ, RZ, R15 ;  /* 0x000000ffff058224 */ /* 0x004fe400078e000f */
[----:B----4-:R-:W-:-:S05]  /*34d60*/  @!P0 IMAD.MOV.U32 R4, RZ, RZ, R14 ;  /* 0x000000ffff048224 */ /* 0x010fca00078e000e */
[----:B------:R0:W2:Y:S04]  /*34d70*/  @!P0 LDG.E.U16 R8, desc[UR60][R4.64] ;  /* 0x0000003c04088981 */ /* 0x0000a8000c1e1500 */
[----:B---3--:R-:W-:Y:S01]  /*34d80*/  STL [R1+0x75e0], R12 ;  /* 0x0075e00c01007387 */ /* 0x008fe20000100800 */
[----:B0-----:R-:W-:-:S03]  /*34d90*/  @!P0 IMAD.MOV.U32 R5, RZ, RZ, R13 ;  /* 0x000000ffff058224 */ /* 0x001fc600078e000d */
[----:B------:R-:W-:Y:S04]  /*34da0*/  STL [R1+0x75e4], R11 ;  /* 0x0075e40b01007387 */ /* 0x000fe80000100800 */
[----:B------:R-:W-:Y:S04]  /*34db0*/  STL [R1+0x75e8], R10 ;  /* 0x0075e80a01007387 */ /* 0x000fe80000100800 */
[----:B------:R-:W-:Y:S01]  /*34dc0*/  STL [R1+0x75ec], R9 ;  /* 0x0075ec0901007387 */ /* 0x000fe20000100800 */
[----:B------:R-:W-:Y:S01]  /*34dd0*/  PRMT R7, RZ, 0x7610, R7 ;  /* 0x00007610ff077816 */ /* 0x000fe20000000007 */
[----:B------:R-:W-:-:S05]  /*34de0*/  @!P0 IMAD.MOV.U32 R4, RZ, RZ, R3 ;  /* 0x000000ffff048224 */ /* 0x000fca00078e0003 */
[----:B------:R-:W3:Y:S04]  /*34df0*/  @!P0 LDG.E.U16 R7, desc[UR60][R4.64] ;  /* 0x0000003c04078981 */ /* 0x000ee8000c1e1500 */
[----:B--2---:R0:W-:Y:S04]  /*34e00*/  STL [R1+0x75f4], R8 ;  /* 0x0075f40801007387 */ /* 0x0041e80000100800 */
[----:B0-----:R-:W2:Y:S04]  /*34e10*/  LDL.LU R8, [R1+0x420] ;  /* 0x0004200001087983 */ /* 0x001ea80000300800 */
[----:B------:R-:W4:Y:S04]  /*34e20*/  LDL.LU R9, [R1+0x41c] ;  /* 0x00041c0001097983 */ /* 0x000f280000300800 */
        /* <DEDUP_REMOVED lines=20> */
[----:B------:R-:W2:Y:S04]  /*34f70*/  LDL R4, [R1+0x27d8] ;  /* 0x0027d80001047983 */ /* 0x000ea80000100800 */
[----:B------:R-:W2:Y:S01]  /*34f80*/  LDL R5, [R1+0x27dc] ;  /* 0x0027dc0001057983 */ /* 0x000ea20000100800 */
[----:B------:R-:W-:-:S03]  /*34f90*/  PRMT R6, RZ, 0x7610, R6 ;  /* 0x00007610ff067816 */ /* 0x000fc60000000006 */
[----:B---3--:R0:W-:Y:S04]  /*34fa0*/  STL [R1+0x75fc], R7 ;  /* 0x0075fc0701007387 */ /* 0x0081e80000100800 */
[----:B0-----:R-:W3:Y:S01]  /*34fb0*/  LDL.LU R7, [R1+0x424] ;  /* 0x0004240001077983 */ /* 0x001ee20000300800 */
[----:B--2---:R-:W-:-:S04]  /*34fc0*/  @!P0 LOP3.LUT R5, R5, R4, RZ, 0x3c, !PT ;  /* 0x0000000405058212 */ /* 0x004fc800078e3cff */
[----:B------:R-:W-:-:S04]  /*34fd0*/  @!P0 LOP3.LUT R4, R5, R4, RZ, 0x3c, !PT ;  /* 0x0000000405048212 */ /* 0x000fc800078e3cff */
[----:B------:R-:W-:-:S05]  /*34fe0*/  @!P0 LOP3.LUT R5, R5, R4, RZ, 0x3c, !PT ;  /* 0x0000000405058212 */ /* 0x000fca00078e3cff */
[----:B------:R-:W2:Y:S04]  /*34ff0*/  @!P0 LDG.E.U16 R6, desc[UR60][R4.64] ;  /* 0x0000003c04068981 */ /* 0x000ea8000c1e1500 */
[----:B------:R-:W2:Y:S01]  /*35000*/  LDL.LU R5, [R1+0x428] ;  /* 0x0004280001057983 */ /* 0x000ea20000300800 */
[----:B------:R-:W0:Y:S02]  /*35010*/  S2R R2, SR_TID.X ;  /* 0x0000000000027919 */ /* 0x000e240000002100 */
[----:B0-----:R-:W-:-:S05]  /*35020*/  LOP3.LUT R2, R2, 0x3f, RZ, 0xc0, !PT ;  /* 0x0000003f02027812 */ /* 0x001fca00078ec0ff */
[----:B------:R-:W-:-:S05]  /*35030*/  IMAD.SHL.U32 R2, R2, 0x2, RZ ;  /* 0x0000000202027824 */ /* 0x000fca00078e00ff */
[----:B------:R-:W-:-:S05]  /*35040*/  LOP3.LUT R3, R2, 0x60, RZ, 0x3c, !PT ;  /* 0x0000006002037812 */ /* 0x000fca00078e3cff */
[----:B--2---:R-:W-:Y:S04]  /*35050*/  STS.U16 [R3+UR5+0x2c00], R5 ;  /* 0x002c000503007988 */ /* 0x004fe80008000405 */
[----:B---3--:R-:W-:Y:S04]  /*35060*/  STS.U16 [R3+UR5+0x2c80], R7 ;  /* 0x002c800703007988 */ /* 0x008fe80008000405 */
[----:B------:R-:W-:Y:S04]  /*35070*/  STS.U16 [R3+UR5+0x2d00], R8 ;  /* 0x002d000803007988 */ /* 0x000fe80008000405 */
[----:B----4-:R-:W-:Y:S04]  /*35080*/  STS.U16 [R3+UR5+0x2d80], R9 ;  /* 0x002d800903007988 */ /* 0x010fe80008000405 */
        /* <DEDUP_REMOVED lines=17> */
[----:B------:R-:W-:Y:S01]  /*351a0*/  STL [R1+0x7600], R6 ;  /* 0x0076000601007387 */ /* 0x000fe20000100800 */
[----:B0-----:R-:W-:-:S03]  /*351b0*/  LOP3.LUT R0, R2, 0x70, RZ, 0x3c, !PT ;  /* 0x0000007002007812 */ /* 0x001fc600078e3cff */
[----:B------:R-:W2:Y:S04]  /*351c0*/  LDL.LU R2, [R1+0x448] ;  /* 0x0004480001027983 */ /* 0x000ea80000300800 */
[----:B--2---:R0:W-:Y:S04]  /*351d0*/  STL [R1+0x7624], R2 ;  /* 0x0076240201007387 */ /* 0x0041e80000100800 */
[----:B0-----:R-:W2:Y:S04]  /*351e0*/  LDL.LU R2, [R1+0x44c] ;  /* 0x00044c0001027983 */ /* 0x001ea80000300800 */
[----:B--2---:R0:W-:Y:S04]  /*351f0*/  STL [R1+0x7628], R2 ;  /* 0x0076280201007387 */ /* 0x0041e80000100800 */
[----:B0-----:R-:W2:Y:S04]  /*35200*/  LDL.LU R2, [R1+0x450] ;  /* 0x0004500001027983 */ /* 0x001ea80000300800 */
[----:B------:R-:W-:Y:S04]  /*35210*/  STS.U16 [R3+UR5+0x7c80], R26 ;  /* 0x007c801a03007988 */ /* 0x000fe80008000405 */
[----:B------:R-:W-:Y:S04]  /*35220*/  STS.U16 [R3+UR5+0x7d00], R27 ;  /* 0x007d001b03007988 */ /* 0x000fe80008000405 */
        /* <DEDUP_REMOVED lines=28> */
[----:B0-----:R-:W3:Y:S04]  /*353f0*/  LDL.LU R3, [R1+0x268] ;  /* 0x0002680001037983 */ /* 0x001ee80000300800 */
[----:B------:R-:W3:Y:S04]  /*35400*/  LDL.LU R29, [R1+0x260] ;  /* 0x00026000011d7983 */ /* 0x000ee80000300800 */
[----:B-1----:R-:W3:Y:S04]  /*35410*/  LDL.LU R28, [R1+0x258] ;  /* 0x00025800011c7983 */ /* 0x002ee80000300800 */
[----:B--2---:R0:W-:Y:S04]  /*35420*/  STS.U16 [R0+UR5+0xe80], R2 ;  /* 0x000e800200007988 */ /* 0x0041e80008000405 */
[----:B0-----:R-:W2:Y:S04]  /*35430*/  LDL.LU R2, [R1+0x762c] ;  /* 0x00762c0001027983 */ /* 0x001ea80000300800 */
[----:B--2---:R0:W-:Y:S04]  /*35440*/  STS.U16 [R0+UR5+0xf00], R2 ;  /* 0x000f000200007988 */ /* 0x0041e80008000405 */
[----:B0-----:R-:W2:Y:S04]  /*35450*/  LDL.LU R2, [R1+0x7628] ;  /* 0x0076280001027983 */ /* 0x001ea80000300800 */
[----:B--2---:R0:W-:Y:S04]  /*35460*/  STS.U16 [R0+UR5+0xf80], R2 ;  /* 0x000f800200007988 */ /* 0x0041e80008000405 */
[----:B0-----:R-:W2:Y:S04]  /*35470*/  LDL.LU R2, [R1+0x7624] ;  /* 0x0076240001027983 */ /* 0x001ea80000300800 */
[----:B--2---:R-:W-:Y:S04]  /*35480*/  STS.U16 [R0+UR5+0x1e00], R2 ;  /* 0x001e000200007988 */ /* 0x004fe80008000405 */
[----:B---3--:R0:W-:Y:S04]  /*35490*/  STS.U16 [R0+UR5+0x1e80], R6 ;  /* 0x001e800600007988 */ /* 0x0081e80008000405 */
[----:B0-----:R-:W2:Y:S04]  /*354a0*/  LDL.LU R6, [R1+0x1ec] ;  /* 0x0001ec0001067983 */ /* 0x001ea80000300800 */
        /* <DEDUP_REMOVED lines=54> */
[----:B------:R-:W-:Y:S04]  /*35810*/  STL [R1+0x73e4], R0 ;  /* 0x0073e40001007387 */ /* 0x000fe80000100800 */
[----:B------:R-:W-:Y:S04]  /*35820*/  STL [R1+0x7488], R0 ;  /* 0x0074880001007387 */ /* 0x000fe80000100800 */
[----:B------:R-:W-:Y:S04]  /*35830*/  STL [R1+0x7490], R0 ;  /* 0x0074900001007387 */ /* 0x000fe80000100800 */
[----:B------:R-:W-:Y:S04]  /*35840*/  STL [R1+0x758c], R0 ;  /* 0x00758c0001007387 */ /* 0x000fe80000100800 */
[----:B------:R0:W-:Y:S04]  /*35850*/  STL [R1+0x7604], R0 ;  /* 0x0076040001007387 */ /* 0x0001e80000100800 */
[----:B0-----:R-:W3:Y:S01]  /*35860*/  LDL.LU R0, [R1+0x1f0] ;  /* 0x0001f00001007983 */ /* 0x001ee20000300800 */
[----:B------:R-:W0:Y:S02]  /*35870*/  S2R R2, SR_TID.X ;  /* 0x0000000000027919 */ /* 0x000e240000002100 */
[----:B0-----:R-:W-:-:S05]  /*35880*/  LOP3.LUT R2, R2, 0x3f, RZ, 0xc0, !PT ;  /* 0x0000003f02027812 */ /* 0x001fca00078ec0ff */
[----:B------:R-:W-:-:S05]  /*35890*/  IMAD.SHL.U32 R2, R2, 0x2, RZ ;  /* 0x0000000202027824 */ /* 0x000fca00078e00ff */
[----:B--2---:R0:W-:Y:S04]  /*358a0*/  STS.U16 [R2+UR5+0x8000], R6 ;  /* 0x0080000602007988 */ /* 0x0041e80008000405 */
[----:B0-----:R-:W2:Y:S04]  /*358b0*/  LDL.LU R6, [R1+0x7620] ;  /* 0x0076200001067983 */ /* 0x001ea80000300800 */
[----:B---3--:R0:W-:Y:S04]  /*358c0*/  STS.U16 [R2+UR5+0x8400], R0 ;  /* 0x0084000002007988 */ /* 0x0081e80008000405 */
[----:B0-----:R-:W3:Y:S04]  /*358d0*/  LDL.LU R0, [R1+0x178] ;  /* 0x0001780001007983 */ /* 0x001ee80000300800 */
[----:B---3--:R0:W-:Y:S04]  /*358e0*/  STL [R1+0x7614], R0 ;  /* 0x0076140001007387 */ /* 0x0081e80000100800 */
[----:B0-----:R-:W3:Y:S04]  /*358f0*/  LDL.LU R0, [R1+0x168] ;  /* 0x0001680001007983 */ /* 0x001ee80000300800 */
[----:B---3--:R0:W-:Y:S04]  /*35900*/  STL [R1+0x7618], R0 ;  /* 0x0076180001007387 */ /* 0x0081e80000100800 */
[----:B0-----:R-:W3:Y:S04]  /*35910*/  LDL.LU R0, [R1+0x17c] ;  /* 0x00017c0001007983 */ /* 0x001ee80000300800 */
        /* <DEDUP_REMOVED lines=13> */
[----:B---3--:R0:W-:Y:S04]  /*359f0*/  STL [R1+0x761c], R0 ;  /* 0x00761c0001007387 */ /* 0x0081e80000100800 */
[----:B0-----:R-:W3:Y:S04]  /*35a00*/  LDL.LU R0, [R1+0x180] ;  /* 0x0001800001007983 */ /* 0x001ee80000300800 */
        /* <DEDUP_REMOVED lines=12> */
[----:B------:R0:W-:Y:S04]  /*35ad0*/  STS.U16 [R2+UR5+0xbc00], R17 ;  /* 0x00bc001102007988 */ /* 0x0001e80008000405 */
[----:B------:R-:W2:Y:S04]  /*35ae0*/  LDL.LU R16, [R1+0x140] ;  /* 0x0001400001107983 */ /* 0x000ea80000300800 */
        /* <DEDUP_REMOVED lines=24> */
[----:B0-----:R-:W2:Y:S04]  /*35c70*/  LDL.LU R29, [R1+0x10c] ;  /* 0x00010c00011d7983 */ /* 0x001ea80000300800 */
[----:B---3--:R0:W-:Y:S04]  /*35c80*/  STS.U16 [R2+UR5+0xf400], R0 ;  /* 0x00f4000002007988 */ /* 0x0081e80008000405 */
[----:B0-----:R-:W3:Y:S04]  /*35c90*/  LDL.LU R0, [R1+0x761c] ;  /* 0x00761c0001007983 */ /* 0x001ee80000300800 */
[----:B---3--:R0:W-:Y:S04]  /*35ca0*/  STS.U16 [R2+UR5+0xf800], R0 ;  /* 0x00f8000002007988 */ /* 0x0081e80008000405 */
[----:B0-----:R-:W3:Y:S04]  /*35cb0*/  LDL.LU R0, [R1+0x7618] ;  /* 0x0076180001007983 */ /* 0x001ee80000300800 */
[----:B--2---:R-:W-:Y:S04]  /*35cc0*/  STS.U16 [R2+UR5+0x8800], R6 ;  /* 0x0088000602007988 */ /* 0x004fe80008000405 */
[----:B---3--:R0:W-:Y:S04]  /*35cd0*/  STS.U16 [R2+UR5+0xfc00], R0 ;  /* 0x00fc000002007988 */ /* 0x0081e80008000405 */
[----:B0-----:R-:W2:Y:S01]  /*35ce0*/  LDL.LU R0, [R1+0x7614] ;  /* 0x0076140001007983 */ /* 0x001ea20000300800 */
[----:B------:R-:W-:-:S05]  /*35cf0*/  LOP3.LUT R6, R2, 0x10, RZ, 0x3c, !PT ;  /* 0x0000001002067812 */ /* 0x000fca00078e3cff */
[----:B--2---:R-:W-:Y:S04]  /*35d00*/  STS.U16 [R6+UR5+0x8080], R0 ;  /* 0x0080800006007988 */ /* 0x004fe80008000405 */
[----:B----4-:R-:W-:Y:S04]  /*35d10*/  STS.U16 [R6+UR5+0x8480], R4 ;  /* 0x0084800406007988 */ /* 0x010fe80008000405 */
[----:B------:R-:W-:Y:S04]  /*35d20*/  STS.U16 [R6+UR5+0x8880], R5 ;  /* 0x0088800506007988 */ /* 0x000fe80008000405 */
[----:B------:R0:W-:Y:S04]  /*35d30*/  STS.U16 [R6+UR5+0x8c80], R28 ;  /* 0x008c801c06007988 */ /* 0x0001e80008000405 */
[----:B0-----:R-:W2:Y:S04]  /*35d40*/  LDL.LU R28, [R1+0x108] ;  /* 0x00010800011c7983 */ /* 0x001ea80000300800 */
[----:B------:R-:W3:Y:S04]  /*35d50*/  LDL.LU R2, [R1+0x100] ;  /* 0x0001000001027983 */ /* 0x000ee80000300800 */
        /* <DEDUP_REMOVED lines=25> */
[----:B--2---:R0:W-:Y:S04]  /*35ef0*/  STS.U16 [R6+UR5+0xec80], R28 ;  /* 0x00ec801c06007988 */ /* 0x0041e80008000405 */
[----:B------:R-:W2:Y:S04]  /*35f00*/  LDL.LU R0, [R1+0xfc] ;  /* 0x0000fc0001007983 */ /* 0x000ea80000300800 */
[----:B------:R-:W4:Y:S04]  /*35f10*/  LDL.LU R4, [R1+0xe8] ;  /* 0x0000e80001047983 */ /* 0x000f280000300800 */
[----:B------:R-:W2:Y:S04]  /*35f20*/  LDL.LU R5, [R1+0xf8] ;  /* 0x0000f80001057983 */ /* 0x000ea80000300800 */
[----:B------:R-:W2:Y:S04]  /*35f30*/  LDL.LU R29, [R1+0xf4] ;  /* 0x0000f400011d7983 */ /* 0x000ea80000300800 */
[----:B------:R-:W2:Y:S04]  /*35f40*/  LDL.LU R7, [R1+0xf0] ;  /* 0x0000f00001077983 */ /* 0x000ea80000300800 */
[----:B------:R-:W2:Y:S04]  /*35f50*/  LDL.LU R9, [R1+0xec] ;  /* 0x0000ec0001097983 */ /* 0x000ea80000300800 */
[----:B------:R-:W2:Y:S04]  /*35f60*/  LDL.LU R10, [R1+0xe4] ;  /* 0x0000e400010a7983 */ /* 0x000ea80000300800 */
[----:B------:R-:W2:Y:S01]  /*35f70*/  LDL.LU R11, [R1+0xe0] ;  /* 0x0000e000010b7983 */ /* 0x000ea20000300800 */
[----:B0-----:R-:W0:Y:S03]  /*35f80*/  S2R R28, SR_TID.X ;  /* 0x00000000001c7919 */ /* 0x001e260000002100 */
        /* <DEDUP_REMOVED lines=16> */
[----:B------:R-:W2:Y:S01]  /*36090*/  LDL.LU R3, [R1+0x9c] ;  /* 0x00009c0001037983 */ /* 0x000ea20000300800 */
[----:B0-----:R-:W-:-:S03]  /*360a0*/  LOP3.LUT R8, R28, 0x3f, RZ, 0xc0, !PT ;  /* 0x0000003f1c087812 */ /* 0x001fc600078ec0ff */
[----:B------:R-:W2:Y:S04]  /*360b0*/  LDL.LU R28, [R1+0x98] ;  /* 0x00009800011c7983 */ /* 0x000ea80000300800 */
[----:B---3--:R0:W-:Y:S04]  /*360c0*/  STS.U16 [R6+UR5+0xf080], R2 ;  /* 0x00f0800206007988 */ /* 0x0081e80008000405 */
[----:B0-----:R-:W3:Y:S01]  /*360d0*/  LDL.LU R2, [R1+0x7610] ;  /* 0x0076100001027983 */ /* 0x001ee20000300800 */
[----:B------:R-:W-:-:S05]  /*360e0*/  IMAD.SHL.U32 R8, R8, 0x2, RZ ;  /* 0x0000000208087824 */ /* 0x000fca00078e00ff */
[----:B------:R-:W-:Y:S01]  /*360f0*/  LOP3.LUT R8, R8, 0x20, RZ, 0x3c, !PT ;  /* 0x0000002008087812 */ /* 0x000fe200078e3cff */
[----:B---3--:R-:W-:Y:S04]  /*36100*/  STS.U16 [R6+UR5+0xf480], R2 ;  /* 0x00f4800206007988 */ /* 0x008fe80008000405 */
[----:B--2---:R-:W-:Y:S04]  /*36110*/  STS.U16 [R6+UR5+0xf880], R0 ;  /* 0x00f8800006007988 */ /* 0x004fe80008000405 */
[----:B----4-:R-:W-:Y:S04]  /*36120*/  STS.U16 [R6+UR5+0xfc80], R4 ;  /* 0x00fc800406007988 */ /* 0x010fe80008000405 */
[----:B------:R-:W-:Y:S04]  /*36130*/  STS.U16 [R8+UR5+0x8100], R5 ;  /* 0x0081000508007988 */ /* 0x000fe80008000405 */
[----:B------:R0:W-:Y:S04]  /*36140*/  STS.U16 [R8+UR5+0x8500], R29 ;  /* 0x0085001d08007988 */ /* 0x0001e80008000405 */
[----:B0-----:R-:W2:Y:S04]  /*36150*/  LDL.LU R29, [R1+0x94] ;  /* 0x00009400011d7983 */ /* 0x001ea80000300800 */
[----:B------:R-:W3:Y:S04]  /*36160*/  LDL.LU R0, [R1+0x88] ;  /* 0x0000880001007983 */ /* 0x000ee80000300800 */
[----:B---3--:R0:W-:Y:S04]  /*36170*/  STL [R1+0x7608], R0 ;  /* 0x0076080001007387 */ /* 0x0081e80000100800 */
[----:B0-----:R-:W3:Y:S04]  /*36180*/  LDL.LU R0, [R1+0x8c] ;  /* 0x00008c0001007983 */ /* 0x001ee80000300800 */
        /* <DEDUP_REMOVED lines=46> */
[----:B--2---:R0:W-:Y:S04]  /*36470*/  STS.U16 [R8+UR5+0xe100], R29 ;  /* 0x00e1001d08007988 */ /* 0x0041e80008000405 */
[----:B------:R-:W2:Y:S04]  /*36480*/  LDL.LU R3, [R1+0x18] ;  /* 0x0000180001037983 */ /* 0x000ea80000300800 */
[----:B0-----:R-:W2:Y:S04]  /*36490*/  LDL.LU R29, [R1+0x14] ;  /* 0x00001400011d7983 */ /* 0x001ea80000300800 */
[----:B------:R-:W2:Y:S04]  /*364a0*/  LDL.LU R2, [R1+0x10] ;  /* 0x0000100001027983 */ /* 0x000ea80000300800 */
[----:B------:R-:W2:Y:S04]  /*364b0*/  LDL.LU R4, [R1+0xc] ;  /* 0x00000c0001047983 */ /* 0x000ea80000300800 */
[----:B------:R-:W2:Y:S04]  /*364c0*/  LDL.LU R5, [R1+0x8] ;  /* 0x0000080001057983 */ /* 0x000ea80000300800 */
[----:B---3--:R0:W-:Y:S04]  /*364d0*/  STS.U16 [R8+UR5+0xe500], R0 ;  /* 0x00e5000008007988 */ /* 0x0081e80008000405 */
[----:B0-----:R-:W3:Y:S04]  /*364e0*/  LDL.LU R0, [R1+0x760c] ;  /* 0x00760c0001007983 */ /* 0x001ee80000300800 */
[----:B---3--:R0:W-:Y:S04]  /*364f0*/  STS.U16 [R8+UR5+0xe900], R0 ;  /* 0x00e9000008007988 */ /* 0x0081e80008000405 */
[----:B0-----:R-:W3:Y:S04]  /*36500*/  LDL.LU R0, [R1+0x7608] ;  /* 0x0076080001007983 */ /* 0x001ee80000300800 */
        /* <DEDUP_REMOVED lines=8> */
[----:B----4-:R0:W-:Y:S04]  /*36590*/  STS.U16 [R8+UR5+0xfd00], R28 ;  /* 0x00fd001c08007988 */ /* 0x0101e80008000405 */
[----:B0-----:R-:W4:Y:S04]  /*365a0*/  LDL.LU R8, [R1+0x75f4] ;  /* 0x0075f40001087983 */ /* 0x001f280000300800 */
[----:B------:R-:W2:Y:S04]  /*365b0*/  LDL.LU R28, [R1+0x75f0] ;  /* 0x0075f000011c7983 */ /* 0x000ea80000300800 */
        /* <DEDUP_REMOVED lines=35> */
[----:B------:R-:W2:Y:S04]  /*367f0*/  LDL.LU R26, [R1+0x75a8] ;  /* 0x0075a800011a7983 */ /* 0x000ea80000300800 */
[----:B------:R0:W-:Y:S04]  /*36800*/  STS.U16 [R28+UR5+0xc980], R27 ;  /* 0x00c9801b1c007988 */ /* 0x0001e80008000405 */
[----:B------:R1:W-:Y:S04]  /*36810*/  STS.U16 [R28+UR5+0xcd80], R3 ;  /* 0x00cd80031c007988 */ /* 0x0003e80008000405 */
[----:B------:R1:W-:Y:S04]  /*36820*/  STS.U16 [R28+UR5+0xd180], R29 ;  /* 0x00d1801d1c007988 */ /* 0x0003e80008000405 */
[----:B0-----:R-:W2:Y:S04]  /*36830*/  LDL.LU R27, [R1+0x75a4] ;  /* 0x0075a400011b7983 */ /* 0x001ea80000300800 */
[----:B-1----:R-:W2:Y:S04]  /*36840*/  LDL.LU R3, [R1+0x75a0] ;  /* 0x0075a00001037983 */ /* 0x002ea80000300800 */
[----:B------:R-:W2:Y:S04]  /*36850*/  LDL.LU R29, [R1+0x759c] ;  /* 0x00759c00011d7983 */ /* 0x000ea80000300800 */
[----:B------:R-:W-:Y:S04]  /*36860*/  STS.U16 [R28+UR5+0xd580], R2 ;  /* 0x00d580021c007988 */ /* 0x000fe80008000405 */
[----:B------:R-:W-:Y:S04]  /*36870*/  STS.U16 [R28+UR5+0xd980], R4 ;  /* 0x00d980041c007988 */ /* 0x000fe80008000405 */
[----:B------:R-:W-:Y:S04]  /*36880*/  STS.U16 [R28+UR5+0xdd80], R5 ;  /* 0x00dd80051c007988 */ /* 0x000fe80008000405 */
[----:B--2---:R0:W-:Y:S04]  /*36890*/  STS.U16 [R28+UR5+0xe180], R29 ;  /* 0x00e1801d1c007988 */ /* 0x0041e80008000405 */
[----:B------:R1:W-:Y:S04]  /*368a0*/  STS.U16 [R28+UR5+0xe580], R3 ;  /* 0x00e580031c007988 */ /* 0x0003e80008000405 */
[----:B0-----:R-:W2:Y:S04]  /*368b0*/  LDL.LU R29, [R1+0x7598] ;  /* 0x00759800011d7983 */ /* 0x001ea80000300800 */
[----:B-1----:R-:W2:Y:S04]  /*368c0*/  LDL.LU R3, [R1+0x7594] ;  /* 0x0075940001037983 */ /* 0x002ea80000300800 */
        /* <DEDUP_REMOVED lines=18> */
[----:B------:R-:W2:Y:S04]  /*369f0*/  LDL R5, [R1+0x2b90] ;  /* 0x002b900001057983 */ /* 0x000ea80000100800 */
[----:B------:R-:W2:Y:S01]  /*36a00*/  LDL R4, [R1+0x2b94] ;  /* 0x002b940001047983 */ /* 0x000ea20000100800 */
[----:B------:R-:W-:-:S03]  /*36a10*/  PRMT R0, RZ, 0x7610, R0 ;  /* 0x00007610ff007816 */ /* 0x000fc60000000000 */
[----:B------:R-:W-:Y:S04]  /*36a20*/  STS.U16 [R28+UR5+0xe980], R27 ;  /* 0x00e9801b1c007988 */ /* 0x000fe80008000405 */
[----:B------:R-:W-:Y:S04]  /*36a30*/  STS.U16 [R28+UR5+0xed80], R26 ;  /* 0x00ed801a1c007988 */ /* 0x000fe80008000405 */
[----:B------:R-:W-:Y:S04]  /*36a40*/  STS.U16 [R28+UR5+0xf180], R25 ;  /* 0x00f180191c007988 */ /* 0x000fe80008000405 */
[----:B------:R-:W-:Y:S04]  /*36a50*/  STS.U16 [R28+UR5+0xf580], R24 ;  /* 0x00f580181c007988 */ /* 0x000fe80008000405 */
[----:B------:R-:W-:Y:S04]  /*36a60*/  STS.U16 [R28+UR5+0xf980], R23 ;  /* 0x00f980171c007988 */ /* 0x000fe80008000405 */
[----:B------:R0:W-:Y:S04]  /*36a70*/  STS.U16 [R28+UR5+0xfd80], R18 ;  /* 0x00fd80121c007988 */ /* 0x0001e80008000405 */
[----:B0-----:R-:W3:Y:S04]  /*36a80*/  LDL.LU R28, [R1+0x2d4c] ;  /* 0x002d4c00011c7983 */ /* 0x001ee80000300800 */
[----:B------:R-:W3:Y:S04]  /*36a90*/  LDL.LU R2, [R1+0x2d54] ;  /* 0x002d540001027983 */ /* 0x000ee80000300800 */
[----:B--2---:R-:W2:Y:S04]  /*36aa0*/  @!P0 LDG.E.U16 R0, desc[UR60][R4.64] ;  /* 0x0000003c04008981 */ /* 0x004ea8000c1e1500 */
[----:B------:R-:W-:Y:S04]  /*36ab0*/  STS.U16 [R29+UR5+0x8200], R22 ;  /* 0x008200161d007988 */ /* 0x000fe80008000405 */
        /* <DEDUP_REMOVED lines=10> */
[----:B---3--:R-:W-:Y:S04]  /*36b60*/  STS.U16 [R29+UR5+0xae00], R10 ;  /* 0x00ae000a1d007988 */ /* 0x008fe80008000405 */
[----:B------:R-:W-:Y:S04]  /*36b70*/  STS.U16 [R29+UR5+0xb200], R9 ;  /* 0x00b200091d007988 */ /* 0x000fe80008000405 */
[----:B------:R-:W-:Y:S04]  /*36b80*/  STS.U16 [R29+UR5+0xb600], R8 ;  /* 0x00b600081d007988 */ /* 0x000fe80008000405 */
[----:B------:R-:W-:Y:S04]  /*36b90*/  STS.U16 [R29+UR5+0xba00], R7 ;  /* 0x00ba00071d007988 */ /* 0x000fe80008000405 */
[----:B------:R0:W-:Y:S04]  /*36ba0*/  STS.U16 [R29+UR5+0xbe00], R6 ;  /* 0x00be00061d007988 */ /* 0x0001e80008000405 */
[----:B0-----:R-:W3:Y:S04]  /*36bb0*/  LDL.LU R29, [R1+0x7590] ;  /* 0x00759000011d7983 */ /* 0x001ee80000300800 */
[----:B--2---:R0:W-:Y:S04]  /*36bc0*/  STL [R1+0x174], R0 ;  /* 0x0001740001007387 */ /* 0x0041e80000100800 */
[----:B0-----:R-:W2:Y:S04]  /*36bd0*/  LDL.LU R0, [R1+0x758c] ;  /* 0x00758c0001007983 */ /* 0x001ea80000300800 */
[----:B------:R-:W4:Y:S04]  /*36be0*/  LDL R4, [R1+0x2b88] ;  /* 0x002b880001047983 */ /* 0x000f280000100800 */
[----:B------:R-:W4:Y:S01]  /*36bf0*/  LDL R5, [R1+0x2b8c] ;  /* 0x002b8c0001057983 */ /* 0x000f220000100800 */
[----:B------:R-:W-:-:S02]  /*36c00*/  PRMT R3, RZ, 0x7610, R3 ;  /* 0x00007610ff037816 */ /* 0x000fc40000000003 */
[----:B----4-:R-:W-:-:S04]  /*36c10*/  @!P0 LOP3.LUT R5, R5, R4, RZ, 0x3c, !PT ;  /* 0x0000000405058212 */ /* 0x010fc800078e3cff */
[----:B------:R-:W-:-:S04]  /*36c20*/  @!P0 LOP3.LUT R4, R5, R4, RZ, 0x3c, !PT ;  /* 0x0000000405048212 */ /* 0x000fc800078e3cff */
[----:B------:R-:W-:-:S05]  /*36c30*/  @!P0 LOP3.LUT R5, R5, R4, RZ, 0x3c, !PT ;  /* 0x0000000405058212 */ /* 0x000fca00078e3cff */
[----:B------:R-:W4:Y:S04]  /*36c40*/  @!P0 LDG.E.U16 R3, desc[UR60][R4.64] ;  /* 0x0000003c04038981 */ /* 0x000f28000c1e1500 */
[----:B----4-:R0:W-:Y:S04]  /*36c50*/  STL [R1+0x170], R3 ;  /* 0x0001700301007387 */ /* 0x0101e80000100800 */
[----:B0-----:R-:W4:Y:S04]  /*36c60*/  LDL.LU R3, [R1+0x7588] ;  /* 0x0075880001037983 */ /* 0x001f280000300800 */
        /* <DEDUP_REMOVED lines=555> */
[----:B------:R0:W3:Y:S04]  /*38f20*/  @!P0 LDG.E.U16 R3, desc[UR60][R4.64] ;  /* 0x0000003c04038981 */ /* 0x0000e8000c1e1500 */
[----:B------:R-:W0:Y:S04]  /*38f30*/  LDL R4, [R1+0x2698] ;  /* 0x0026980001047983 */ /* 0x000e280000100800 */
[----:B------:R-:W0:Y:S01]  /*38f40*/  LDL R5, [R1+0x269c] ;  /* 0x00269c0001057983 */ /* 0x000e220000100800 */
[----:B------:R-:W-:Y:S02]  /*38f50*/  PRMT R0, RZ, 0x7610, R0 ;  /* 0x00007610ff007816 */ /* 0x000fe40000000000 */
[----:B0-----:R-:W-:-:S04]  /*38f60*/  @!P0 LOP3.LUT R5, R5, R4, RZ, 0x3c, !PT ;  /* 0x0000000405058212 */ /* 0x001fc800078e3cff */
[----:B------:R-:W-:-:S04]  /*38f70*/  @!P0 LOP3.LUT R4, R5, R4, RZ, 0x3c, !PT ;  /* 0x0000000405048212 */ /* 0x000fc800078e3cff */
[----:B------:R-:W-:-:S05]  /*38f80*/  @!P0 LOP3.LUT R5, R5, R4, RZ, 0x3c, !PT ;  /* 0x0000000405058212 */ /* 0x000fca00078e3cff */
[----:B------:R-:W4:Y:S04]  /*38f90*/  @!P0 LDG.E.U16 R0, desc[UR60][R4.64] ;  /* 0x0000003c04008981 */ /* 0x000f28000c1e1500 */
[----:B---3--:R-:W-:Y:S04]  /*38fa0*/  STL [R1+0x73d4], R3 ;  /* 0x0073d40301007387 */ /* 0x008fe80000100800 */
[----:B----4-:R0:W-:Y:S04]  /*38fb0*/  STL [R1+0x74], R0 ;  /* 0x0000740001007387 */ /* 0x0101e80000100800 */
        /* <DEDUP_REMOVED lines=25> */
[----:B------:R0:W2:Y:S04]  /*39150*/  @!P0 LDG.E.U16 R29, desc[UR60][R4.64] ;  /* 0x0000003c041d8981 */ /* 0x0000a8000c1e1500 */
[----:B------:R-:W0:Y:S04]  /*39160*/  LDL R4, [R1+0x2658] ;  /* 0x0026580001047983 */ /* 0x000e280000100800 */
[----:B------:R-:W0:Y:S01]  /*39170*/  LDL R5, [R1+0x265c] ;  /* 0x00265c0001057983 */ /* 0x000e220000100800 */
[----:B------:R-:W-:Y:S02]  /*39180*/  PRMT R27, RZ, 0x7610, R27 ;  /* 0x00007610ff1b7816 */ /* 0x000fe4000000001b */
[----:B0-----:R-:W-:-:S04]  /*39190*/  @!P0 LOP3.LUT R5, R5, R4, RZ, 0x3c, !PT ;  /* 0x0000000405058212 */ /* 0x001fc800078e3cff */
[----:B------:R-:W-:-:S04]  /*391a0*/  @!P0 LOP3.LUT R4, R5, R4, RZ, 0x3c, !PT ;  /* 0x0000000405048212 */ /* 0x000fc800078e3cff */
[----:B------:R-:W-:-:S05]  /*391b0*/  @!P0 LOP3.LUT R5, R5, R4, RZ, 0x3c, !PT ;  /* 0x0000000405058212 */ /* 0x000fca00078e3cff */
[----:B------:R-:W4:Y:S04]  /*391c0*/  @!P0 LDG.E.U16 R27, desc[UR60][R4.64] ;  /* 0x0000003c041b8981 */ /* 0x000f28000c1e1500 */
[----:B--2---:R-:W-:Y:S04]  /*391d0*/  STL [R1+0x73d8], R29 ;  /* 0x0073d81d01007387 */ /* 0x004fe80000100800 */
[----:B----4-:R0:W-:Y:S04]  /*391e0*/  STL [R1+0x64], R27 ;  /* 0x0000641b01007387 */ /* 0x0101e80000100800 */
        /* <DEDUP_REMOVED lines=15> */
[----:B----4-:R0:W-:Y:S04]  /*392e0*/  STL [R1+0x5c], R26 ;  /* 0x00005c1a01007387 */ /* 0x0101e80000100800 */
[----:B0-----:R-:W4:Y:S04]  /*392f0*/  LDL.LU R26, [R1+0x7480] ;  /* 0x00748000011a7983 */ /* 0x001f280000300800 */
[----:B------:R-:W3:Y:S04]  /*39300*/  LDL R4, [R1+0x259c] ;  /* 0x00259c0001047983 */ /* 0x000ee80000100800 */
[----:B------:R-:W3:Y:S01]  /*39310*/  LDL R5, [R1+0x2bb0] ;  /* 0x002bb00001057983 */ /* 0x000ee20000100800 */
[----:B--2---:R-:W-:-:S02]  /*39320*/  PRMT R27, RZ, 0x7610, R27 ;  /* 0x00007610ff1b7816 */ /* 0x004fc4000000001b */
[----:B---3--:R-:W-:-:S04]  /*39330*/  @!P0 LOP3.LUT R5, R5, R4, RZ, 0x3c, !PT ;  /* 0x0000000405058212 */ /* 0x008fc800078e3cff */
        /* <DEDUP_REMOVED lines=59> */
[----:B------:R-:W4:Y:S01]  /*396f0*/  LDL R5, [R1+0x2d70] ;  /* 0x002d700001057983 */ /* 0x000f220000100800 */
[----:B---3--:R-:W-:Y:S01]  /*39700*/  PRMT R26, RZ, 0x7610, R26 ;  /* 0x00007610ff1a7816 */ /* 0x008fe2000000001a */
[----:B----4-:R-:W-:-:S02]  /*39710*/  @!P0 IMAD.MOV.U32 R4, RZ, RZ, R5 ;  /* 0x000000ffff048224 */ /* 0x010fc400078e0005 */
[----:B------:R-:W-:-:S05]  /*39720*/  @!P0 IMAD.MOV.U32 R5, RZ, RZ, R28 ;  /* 0x000000ffff058224 */ /* 0x000fca00078e001c */
[----:B------:R-:W3:Y:S04]  /*39730*/  @!P0 LDG.E.U16 R26, desc[UR60][R4.64] ;  /* 0x0000003c041a8981 */ /* 0x000ee8000c1e1500 */
[----:B------:R0:W-:Y:S04]  /*39740*/  STL [R1+0x2db0], R28 ;  /* 0x002db01c01007387 */ /* 0x0001e80000100800 */
[----:B0-----:R-:W4:Y:S04]  /*39750*/  LDL.LU R28, [R1+0x2d6c] ;  /* 0x002d6c00011c7983 */ /* 0x001f280000300800 */
[----:B---3--:R0:W-:Y:S04]  /*39760*/  STL [R1+0x2c], R26 ;  /* 0x00002c1a01007387 */ /* 0x0081e80000100800 */
[----:B0-----:R-:W3:Y:S04]  /*39770*/  LDL.LU R26, [R1+0x7460] ;  /* 0x00746000011a7983 */ /* 0x001ee80000300800 */
        /* <DEDUP_REMOVED lines=21> */
[----:B------:R-:W-:Y:S01]  /*398d0*/  @!P0 LOP3.LUT R5, R5, R4, RZ, 0x3c, !PT ;  /* 0x0000000405058212 */ /* 0x000fe200078e3cff */
[----:B---3--:R-:W-:Y:S04]  /*398e0*/  STL [R1+0x743c], R29 ;  /* 0x00743c1d01007387 */ /* 0x008fe80000100800 */
[----:B------:R0:W3:Y:S04]  /*398f0*/  @!P0 LDG.E.U16 R3, desc[UR60][R4.64] ;  /* 0x0000003c04038981 */ /* 0x0000e8000c1e1500 */
[----:B------:R-:W0:Y:S04]  /*39900*/  LDL R4, [R1+0x2598] ;  /* 0x0025980001047983 */ /* 0x000e280000100800 */
[----:B------:R-:W0:Y:S01]  /*39910*/  LDL R5, [R1+0x2bb8] ;  /* 0x002bb80001057983 */ /* 0x000e220000100800 */
[----:B------:R-:W-:-:S02]  /*39920*/  PRMT R26, RZ, 0x7610, R26 ;  /* 0x00007610ff1a7816 */ /* 0x000fc4000000001a */
[----:B0-----:R-:W-:-:S04]  /*39930*/  @!P0 LOP3.LUT R5, R5, R4, RZ, 0x3c, !PT ;  /* 0x0000000405058212 */ /* 0x001fc800078e3cff */
[----:B------:R-:W-:-:S04]  /*39940*/  @!P0 LOP3.LUT R4, R5, R4, RZ, 0x3c, !PT ;  /* 0x0000000405048212 */ /* 0x000fc800078e3cff */
[----:B------:R-:W-:-:S05]  /*39950*/  @!P0 LOP3.LUT R5, R5, R4, RZ, 0x3c, !PT ;  /* 0x0000000405058212 */ /* 0x000fca00078e3cff */
[----:B------:R-:W2:Y:S04]  /*39960*/  @!P0 LDG.E.U16 R26, desc[UR60][R4.64] ;  /* 0x0000003c041a8981 */ /* 0x000ea8000c1e1500 */
[----:B--2---:R0:W-:Y:S04]  /*39970*/  STL [R1+0x1c], R26 ;  /* 0x00001c1a01007387 */ /* 0x0041e80000100800 */
[----:B0-----:R-:W2:Y:S04]  /*39980*/  LDL.LU R26, [R1+0x7458] ;  /* 0x00745800011a7983 */ /* 0x001ea80000300800 */
[----:B------:R-:W2:Y:S04]  /*39990*/  LDL R4, [R1+0x2bd4] ;  /* 0x002bd40001047983 */ /* 0x000ea80000100800 */
[----:B------:R-:W2:Y:S01]  /*399a0*/  LDL R5, [R1+0x2bf8] ;  /* 0x002bf80001057983 */ /* 0x000ea20000100800 */
[----:B------:R-:W-:-:S02]  /*399b0*/  PRMT R27, RZ, 0x7610, R27 ;  /* 0x00007610ff1b7816 */ /* 0x000fc4000000001b */
[----:B--2---:R-:W-:-:S04]  /*399c0*/  @!P0 LOP3.LUT R5, R5, R4, RZ, 0x3c, !PT ;  /* 0x0000000405058212 */ /* 0x004fc800078e3cff */
        /* <DEDUP_REMOVED lines=44> */
[----:B------:R-:W-:Y:S02]  /*39c90*/  PRMT R26, RZ, 0x7610, R26 ;  /* 0x00007610ff1a7816 */ /* 0x000fe4000000001a */
[----:B--2---:R-:W-:-:S04]  /*39ca0*/  @!P0 LOP3.LUT R5, R5, R4, RZ, 0x3c, !PT ;  /* 0x0000000405058212 */ /* 0x004fc800078e3cff */
[----:B------:R-:W-:-:S04]  /*39cb0*/  @!P0 LOP3.LUT R4, R5, R4, RZ, 0x3c, !PT ;  /* 0x0000000405048212 */ /* 0x000fc800078e3cff */
[----:B------:R-:W-:-:S05]  /*39cc0*/  @!P0 LOP3.LUT R5, R5, R4, RZ, 0x3c, !PT ;  /* 0x0000000405058212 */ /* 0x000fca00078e3cff */
[----:B------:R4:W2:Y:S02]  /*39cd0*/  @!P0 LDG.E.U16 R29, desc[UR60][R4.64] ;  /* 0x0000003c041d8981 */ /* 0x0008a4000c1e1500 */
[----:B----4-:R-:W-:Y:S02]  /*39ce0*/  @!P0 IMAD.MOV.U32 R4, RZ, RZ, R28 ;  /* 0x000000ffff048224 */ /* 0x010fe400078e001c */
[----:B------:R-:W-:-:S05]  /*39cf0*/  @!P0 IMAD.MOV.U32 R5, RZ, RZ, R2 ;  /* 0x000000ffff058224 */ /* 0x000fca00078e0002 */
[----:B------:R-:W4:Y:S04]  /*39d00*/  @!P0 LDG.E.U16 R26, desc[UR60][R4.64] ;  /* 0x0000003c041a8981 */ /* 0x000f28000c1e1500 */
[----:B--2---:R0:W-:Y:S04]  /*39d10*/  STL [R1+0x4], R29 ;  /* 0x0000041d01007387 */ /* 0x0041e80000100800 */
[----:B0-----:R-:W2:Y:S04]  /*39d20*/  LDL R29, [R1+0x2bc0] ;  /* 0x002bc000011d7983 */ /* 0x001ea80000100800 */
[----:B------:R0:W-:Y:S04]  /*39d30*/  STL [R1+0x2db4], R28 ;  /* 0x002db41c01007387 */ /* 0x0001e80000100800 */
[----:B0-----:R-:W2:Y:S04]  /*39d40*/  LDL R28, [R1+0x2594] ;  /* 0x00259400011c7983 */ /* 0x001ea80000100800 */
[----:B------:R0:W-:Y:S04]  /*39d50*/  STL [R1+0x2dac], R2 ;  /* 0x002dac0201007387 */ /* 0x0001e80000100800 */
[----:B0-----:R-:W2:Y:S04]  /*39d60*/  LDL.LU R2, [R1+0x2d78] ;  /* 0x002d780001027983 */ /* 0x001ea80000300800 */
[----:B----4-:R0:W-:Y:S04]  /*39d70*/  STL [R1], R26 ;  /* 0x0000001a01007387 */ /* 0x0101e80000100800 */
[----:B0-----:R-:W4:Y:S04]  /*39d80*/  LDL.LU R26, [R1+0x7440] ;  /* 0x00744000011a7983 */ /* 0x001f280000300800 */
[----:B------:R-:W2:Y:S04]  /*39d90*/  LDL R4, [R1+0x2648] ;  /* 0x0026480001047983 */ /* 0x000ea80000100800 */
[----:B------:R-:W2:Y:S01]  /*39da0*/  LDL R5, [R1+0x264c] ;  /* 0x00264c0001057983 */ /* 0x000ea20000100800 */
[----:B------:R-:W-:-:S02]  /*39db0*/  PRMT R27, RZ, 0x7610, R27 ;  /* 0x00007610ff1b7816 */ /* 0x000fc4000000001b */
[----:B--2---:R-:W-:-:S04]  /*39dc0*/  @!P0 LOP3.LUT R5, R5, R4, RZ, 0x3c, !PT ;  /* 0x0000000405058212 */ /* 0x004fc800078e3cff */
[----:B------:R-:W-:-:S04]  /*39dd0*/  @!P0 LOP3.LUT R4, R5, R4, RZ, 0x3c, !PT ;  /* 0x0000000405048212 */ /* 0x000fc800078e3cff */
[----:B------:R-:W-:-:S05]  /*39de0*/  @!P0 LOP3.LUT R5, R5, R4, RZ, 0x3c, !PT ;  /* 0x0000000405058212 */ /* 0x000fca00078e3cff */
[----:B------:R-:W2:Y:S04]  /*39df0*/  @!P0 LDG.E.U16 R27, desc[UR60][R4.64] ;  /* 0x0000003c041b8981 */ /* 0x000ea8000c1e1500 */
[----:B------:R-:W3:Y:S04]  /*39e00*/  LDL R4, [R1+0x2608] ;  /* 0x0026080001047983 */ /* 0x000ee80000100800 */
[----:B------:R-:W3:Y:S01]  /*39e10*/  LDL R5, [R1+0x260c] ;  /* 0x00260c0001057983 */ /* 0x000ee20000100800 */
[----:B----4-:R-:W-:-:S03]  /*39e20*/  PRMT R26, RZ, 0x7610, R26 ;  /* 0x00007610ff1a7816 */ /* 0x010fc6000000001a */
[----:B--2---:R0:W-:Y:S04]  /*39e30*/  STL [R1+0x73e8], R27 ;  /* 0x0073e81b01007387 */ /* 0x0041e80000100800 */
[----:B0-----:R-:W2:Y:S01]  /*39e40*/  LDL R27, [R1+0x25cc] ;  /* 0x0025cc00011b7983 */ /* 0x001ea20000100800 */
[----:B---3--:R-:W-:-:S04]  /*39e50*/  @!P0 LOP3.LUT R5, R5, R4, RZ, 0x3c, !PT ;  /* 0x0000000405058212 */ /* 0x008fc800078e3cff */
[----:B------:R-:W-:-:S04]  /*39e60*/  @!P0 LOP3.LUT R4, R5, R4, RZ, 0x3c, !PT ;  /* 0x0000000405048212 */ /* 0x000fc800078e3cff */
[----:B------:R-:W-:-:S05]  /*39e70*/  @!P0 LOP3.LUT R5, R5, R4, RZ, 0x3c, !PT ;  /* 0x0000000405058212 */ /* 0x000fca00078e3cff */
[----:B------:R2:W3:Y:S04]  /*39e80*/  @!P0 LDG.E.U16 R26, desc[UR60][R4.64] ;  /* 0x0000003c041a8981 */ /* 0x0004e8000c1e1500 */
[----:B------:R-:W4:Y:S01]  /*39e90*/  LDL R5, [R1+0x25c8] ;  /* 0x0025c80001057983 */ /* 0x000f220000100800 */
[----:B------:R-:W-:Y:S01]  /*39ea0*/  PRMT R25, RZ, 0x7610, R25 ;  /* 0x00007610ff197816 */ /* 0x000fe20000000019 */
[----:B--2---:R-:W-:-:S05]  /*39eb0*/  @!P0 IMAD.MOV.U32 R4, RZ, RZ, R27 ;  /* 0x000000ffff048224 */ /* 0x004fca00078e001b */
[----:B----4-:R0:W2:Y:S01]  /*39ec0*/  @!P0 LDG.E.U16 R25, desc[UR60][R4.64] ;  /* 0x0000003c04198981 */ /* 0x0100a2000c1e1500 */
[----:B------:R-:W-:-:S03]  /*39ed0*/  PRMT R24, RZ, 0x7610, R24 ;  /* 0x00007610ff187816 */ /* 0x000fc60000000018 */
[----:B---3--:R1:W-:Y:S01]  /*39ee0*/  STL [R1+0x73ec], R26 ;  /* 0x0073ec1a01007387 */ /* 0x0083e20000100800 */
[----:B0-----:R-:W-:Y:S02]  /*39ef0*/  @!P0 IMAD.MOV.U32 R4, RZ, RZ, R29 ;  /* 0x000000ffff048224 */ /* 0x001fe400078e001d */
[----:B------:R-:W-:Y:S01]  /*39f00*/  @!P0 IMAD.MOV.U32 R5, RZ, RZ, R28 ;  /* 0x000000ffff058224 */ /* 0x000fe200078e001c */
[----:B-1----:R-:W3:Y:S04]  /*39f10*/  LDL R26, [R1+0x2c00] ;  /* 0x002c0000011a7983 */ /* 0x002ee80000100800 */
[----:B------:R3:W4:Y:S04]  /*39f20*/  @!P0 LDG.E.U16 R24, desc[UR60][R4.64] ;  /* 0x0000003c04188981 */ /* 0x000728000c1e1500 */
[----:B--2---:R0:W-:Y:S01]  /*39f30*/  STL [R1+0x73f0], R25 ;  /* 0x0073f01901007387 */ /* 0x0041e20000100800 */
[----:B------:R-:W-:-:S03]  /*39f40*/  PRMT R23, RZ, 0x7610, R23 ;  /* 0x00007610ff177816 */ /* 0x000fc60000000017 */
[----:B------:R-:W2:Y:S04]  /*39f50*/  LDL R29, [R1+0x2c80] ;  /* 0x002c8000011d7983 */ /* 0x000ea80000100800 */
[----:B------:R-:W2:Y:S04]  /*39f60*/  LDL R28, [R1+0x2c9c] ;  /* 0x002c9c00011c7983 */ /* 0x000ea80000100800 */
[----:B------:R-:W2:Y:S04]  /*39f70*/  LDL R27, [R1+0x2cc0] ;  /* 0x002cc000011b7983 */ /* 0x000ea80000100800 */
[----:B0-----:R-:W2:Y:S01]  /*39f80*/  LDL R25, [R1+0x2bdc] ;  /* 0x002bdc0001197983 */ /* 0x001ea20000100800 */
[----:B---3--:R-:W-:-:S03]  /*39f90*/  @!P0 IMAD.MOV.U32 R4, RZ, RZ, R26 ;  /* 0x000000ffff048224 */ /* 0x008fc600078e001a */
[----:B----4-:R0:W-:Y:S01]  /*39fa0*/  STL [R1+0x73f4], R24 ;  /* 0x0073f41801007387 */ /* 0x0101e20000100800 */
[----:B------:R-:W-:-:S03]  /*39fb0*/  PRMT R22, RZ, 0x7610, R22 ;  /* 0x00007610ff167816 */ /* 0x000fc60000000016 */
[----:B------:R-:W3:Y:S04]  /*39fc0*/  LDL R26, [R1+0x2cdc] ;  /* 0x002cdc00011a7983 */ /* 0x000ee80000100800 */
[----:B0-----:R-:W4:Y:S01]  /*39fd0*/  LDL R24, [R1+0x2c40] ;  /* 0x002c400001187983 */ /* 0x001f220000100800 */
[----:B--2---:R-:W-:-:S03]  /*39fe0*/  @!P0 IMAD.MOV.U32 R5, RZ, RZ, R25 ;  /* 0x000000ffff058224 */ /* 0x004fc600078e0019 */
[----:B------:R-:W2:Y:S04]  /*39ff0*/  LDL R25, [R1+0x2d00] ;  /* 0x002d000001197983 */ /* 0x000ea80000100800 */
[----:B------:R4:W2:Y:S04]  /*3a000*/  @!P0 LDG.E.U16 R23, desc[UR60][R4.64] ;  /* 0x0000003c04178981 */ /* 0x0008a8000c1e1500 */
[----:B------:R-:W3:Y:S01]  /*3a010*/  LDL R5, [R1+0x2c1c] ;  /* 0x002c1c0001057983 */ /* 0x000ee20000100800 */
[----:B----4-:R-:W-:-:S03]  /*3a020*/  @!P0 IMAD.MOV.U32 R4, RZ, RZ, R24 ;  /* 0x000000ffff048224 */ /* 0x010fc600078e0018 */
[----:B--2---:R0:W-:Y:S04]  /*3a030*/  STL [R1+0x73f8], R23 ;  /* 0x0073f81701007387 */ /* 0x0041e80000100800 */
[----:B------:R-:W2:Y:S04]  /*3a040*/  LDL R24, [R1+0x2d1c] ;  /* 0x002d1c0001187983 */ /* 0x000ea80000100800 */
[----:B---3--:R1:W3:Y:S04]  /*3a050*/  @!P0 LDG.E.U16 R22, desc[UR60][R4.64] ;  /* 0x0000003c04168981 */ /* 0x0082e8000c1e1500 */
[----:B0-----:R-:W4:Y:S04]  /*3a060*/  LDL R23, [R1+0x2d40] ;  /* 0x002d400001177983 */ /* 0x001f280000100800 */
[----:B------:R-:W2:Y:S01]  /*3a070*/  LDL R5, [R1+0x2c5c] ;  /* 0x002c5c0001057983 */ /* 0x000ea20000100800 */
[----:B------:R-:W-:Y:S01]  /*3a080*/  PRMT R21, RZ, 0x7610, R21 ;  /* 0x00007610ff157816 */ /* 0x000fe20000000015 */
[----:B-1----:R-:W-:Y:S01]  /*3a090*/  @!P0 IMAD.MOV.U32 R4, RZ, RZ, R29 ;  /* 0x000000ffff048224 */ /* 0x002fe200078e001d */
[----:B------:R-:W-:-:S02]  /*3a0a0*/  PRMT R20, RZ, 0x7610, R20 ;  /* 0x00007610ff147816 */ /* 0x000fc40000000014 */
[----:B------:R-:W-:Y:S02]  /*3a0b0*/  PRMT R19, RZ, 0x7610, R19 ;  /* 0x00007610ff137816 */ /* 0x000fe40000000013 */
[----:B------:R-:W-:Y:S01]  /*3a0c0*/  PRMT R18, RZ, 0x7610, R18 ;  /* 0x00007610ff127816 */ /* 0x000fe20000000012 */
[----:B--2---:R0:W2:Y:S02]  /*3a0d0*/  @!P0 LDG.E.U16 R21, desc[UR60][R4.64] ;  /* 0x0000003c04158981 */ /* 0x0040a4000c1e1500 */
[----:B0-----:R-:W-:Y:S02]  /*3a0e0*/  @!P0 IMAD.MOV.U32 R4, RZ, RZ, R27 ;  /* 0x000000ffff048224 */ /* 0x001fe400078e001b */
[----:B------:R-:W-:-:S05]  /*3a0f0*/  @!P0 IMAD.MOV.U32 R5, RZ, RZ, R28 ;  /* 0x000000ffff058224 */ /* 0x000fca00078e001c */
[----:B------:R0:W2:Y:S02]  /*3a100*/  @!P0 LDG.E.U16 R20, desc[UR60][R4.64] ;  /* 0x0000003c04148981 */ /* 0x0000a4000c1e1500 */
[----:B0-----:R-:W-:Y:S02]  /*3a110*/  @!P0 IMAD.MOV.U32 R4, RZ, RZ, R25 ;  /* 0x000000ffff048224 */ /* 0x001fe400078e0019 */
[----:B------:R-:W-:-:S05]  /*3a120*/  @!P0 IMAD.MOV.U32 R5, RZ, RZ, R26 ;  /* 0x000000ffff058224 */ /* 0x000fca00078e001a */
[----:B------:R4:W2:Y:S04]  /*3a130*/  @!P0 LDG.E.U16 R19, desc[UR60][R4.64] ;  /* 0x0000003c04138981 */ /* 0x0008a8000c1e1500 */
[----:B---3--:R0:W-:Y:S01]  /*3a140*/  STL [R1+0x73fc], R22 ;  /* 0x0073fc1601007387 */ /* 0x0081e20000100800 */
[----:B----4-:R-:W-:Y:S02]  /*3a150*/  @!P0 IMAD.MOV.U32 R4, RZ, RZ, R23 ;  /* 0x000000ffff048224 */ /* 0x010fe400078e0017 */
[----:B------:R-:W-:-:S05]  /*3a160*/  @!P0 IMAD.MOV.U32 R5, RZ, RZ, R24 ;  /* 0x000000ffff058224 */ /* 0x000fca00078e0018 */
[----:B------:R-:W3:Y:S04]  /*3a170*/  @!P0 LDG.E.U16 R18, desc[UR60][R4.64] ;  /* 0x0000003c04128981 */ /* 0x000ee8000c1e1500 */
[----:B--2---:R-:W-:Y:S04]  /*3a180*/  STL [R1+0x7400], R21 ;  /* 0x0074001501007387 */ /* 0x004fe80000100800 */
[----:B0-----:R-:W2:Y:S04]  /*3a190*/  LDL R22, [R1+0x2d5c] ;  /* 0x002d5c0001167983 */ /* 0x001ea80000100800 */
[----:B------:R0:W-:Y:S04]  /*3a1a0*/  STL [R1+0x7404], R20 ;  /* 0x0074041401007387 */ /* 0x0001e80000100800 */
[----:B------:R1:W-:Y:S04]  /*3a1b0*/  STL [R1+0x7408], R19 ;  /* 0x0074081301007387 */ /* 0x0003e80000100800 */
[----:B------:R-:W4:Y:S04]  /*3a1c0*/  LDL R26, [R1+0x2640] ;  /* 0x00264000011a7983 */ /* 0x000f280000100800 */
[----:B0-----:R-:W4:Y:S04]  /*3a1d0*/  LDL R20, [R1+0x2644] ;  /* 0x0026440001147983 */ /* 0x001f280000100800 */
[----:B------:R-:W4:Y:S04]  /*3a1e0*/  LDL R25, [R1+0x2600] ;  /* 0x0026000001197983 */ /* 0x000f280000100800 */
[----:B------:R-:W4:Y:S04]  /*3a1f0*/  LDL R23, [R1+0x25c4] ;  /* 0x0025c40001177983 */ /* 0x000f280000100800 */
[----:B------:R-:W4:Y:S04]  /*3a200*/  LDL R21, [R1+0x2bc8] ;  /* 0x002bc80001157983 */ /* 0x000f280000100800 */
[----:B-1----:R-:W4:Y:S01]  /*3a210*/  LDL R19, [R1+0x2604] ;  /* 0x0026040001137983 */ /* 0x002f220000100800 */
[----:B------:R-:W-:-:S03]  /*3a220*/  PRMT R17, RZ, 0x7610, R17 ;  /* 0x00007610ff117816 */ /* 0x000fc60000000011 */
[----:B---3--:R-:W-:Y:S04]  /*3a230*/  STL [R1+0x740c], R18 ;  /* 0x00740c1201007387 */ /* 0x008fe80000100800 */
[----:B------:R-:W3:Y:S01]  /*3a240*/  LDL R24, [R1+0x25c0] ;  /* 0x0025c00001187983 */ /* 0x000ee20000100800 */
[----:B------:R-:W-:Y:S02]  /*3a250*/  @!P0 IMAD.MOV.U32 R4, RZ, RZ, R2 ;  /* 0x000000ffff048224 */ /* 0x000fe400078e0002 */
[----:B--2---:R-:W-:Y:S02]  /*3a260*/  @!P0 IMAD.MOV.U32 R5, RZ, RZ, R22 ;  /* 0x000000ffff058224 */ /* 0x004fe400078e0016 */
[----:B------:R-:W2:Y:S04]  /*3a270*/  LDL R22, [R1+0x2590] ;  /* 0x0025900001167983 */ /* 0x000ea80000100800 */
[----:B------:R4:W2:Y:S01]  /*3a280*/  @!P0 LDG.E.U16 R17, desc[UR60][R4.64] ;  /* 0x0000003c04118981 */ /* 0x0008a2000c1e1500 */
[----:B------:R-:W-:-:S02]  /*3a290*/  PRMT R16, RZ, 0x7610, R16 ;  /* 0x00007610ff107816 */ /* 0x000fc40000000010 */
[----:B------:R-:W-:Y:S02]  /*3a2a0*/  PRMT R15, RZ, 0x7610, R15 ;  /* 0x00007610ff0f7816 */ /* 0x000fe4000000000f */
[----:B------:R-:W-:Y:S02]  /*3a2b0*/  PRMT R14, RZ, 0x7610, R14 ;  /* 0x00007610ff0e7816 */ /* 0x000fe4000000000e */
[----:B------:R-:W-:Y:S01]  /*3a2c0*/  PRMT R13, RZ, 0x7610, R13 ;  /* 0x00007610ff0d7816 */ /* 0x000fe2000000000d */
[----:B------:R0:W-:Y:S04]  /*3a2d0*/  STL [R1+0x2db8], R2 ;  /* 0x002db80201007387 */ /* 0x0001e80000100800 */
[----:B0-----:R-:W2:Y:S04]  /*3a2e0*/  LDL.LU R2, [R1+0x2d08] ;  /* 0x002d080001027983 */ /* 0x001ea80000300800 */
[----:B------:R-:W2:Y:S01]  /*3a2f0*/  LDL.LU R28, [R1+0x2d48] ;  /* 0x002d4800011c7983 */ /* 0x000ea20000300800 */
[----:B----4-:R-:W-:-:S02]  /*3a300*/  @!P0 IMAD.MOV.U32 R5, RZ, RZ, R26 ;  /* 0x000000ffff058224 */ /* 0x010fc400078e001a */
[----:B------:R-:W-:-:S05]  /*3a310*/  @!P0 IMAD.MOV.U32 R4, RZ, RZ, R20 ;  /* 0x000000ffff048224 */ /* 0x000fca00078e0014 */
[----:B------:R0:W4:Y:S02]  /*3a320*/  @!P0 LDG.E.U16 R16, desc[UR60][R4.64] ;  /* 0x0000003c04108981 */ /* 0x000124000c1e1500 */
[----:B0-----:R-:W-:Y:S02]  /*3a330*/  @!P0 IMAD.MOV.U32 R4, RZ, RZ, R19 ;  /* 0x000000ffff048224 */ /* 0x001fe400078e0013 */
[----:B------:R-:W-:-:S05]  /*3a340*/  @!P0 IMAD.MOV.U32 R5, RZ, RZ, R25 ;  /* 0x000000ffff058224 */ /* 0x000fca00078e0019 */
[----:B------:R0:W4:Y:S02]  /*3a350*/  @!P0 LDG.E.U16 R15, desc[UR60][R4.64] ;  /* 0x0000003c040f8981 */ /* 0x000124000c1e1500 */
[----:B0-----:R-:W-:Y:S02]  /*3a360*/  @!P0 IMAD.MOV.U32 R4, RZ, RZ, R23 ;  /* 0x000000ffff048224 */ /* 0x001fe400078e0017 */
[----:B---3--:R-:W-:-:S05]  /*3a370*/  @!P0 IMAD.MOV.U32 R5, RZ, RZ, R24 ;  /* 0x000000ffff058224 */ /* 0x008fca00078e0018 */
[----:B------:R0:W3:Y:S02]  /*3a380*/  @!P0 LDG.E.U16 R14, desc[UR60][R4.64] ;  /* 0x0000003c040e8981 */ /* 0x0000e4000c1e1500 */
[----:B0-----:R-:W-:Y:S02]  /*3a390*/  @!P0 IMAD.MOV.U32 R4, RZ, RZ, R21 ;  /* 0x000000ffff048224 */ /* 0x001fe400078e0015 */
[----:B--2---:R-:W-:Y:S01]  /*3a3a0*/  @!P0 IMAD.MOV.U32 R5, RZ, RZ, R22 ;  /* 0x000000ffff058224 */ /* 0x004fe200078e0016 */
[----:B------:R0:W-:Y:S04]  /*3a3b0*/  STL [R1+0x7410], R17 ;  /* 0x0074101101007387 */ /* 0x0001e80000100800 */
[----:B------:R-:W2:Y:S04]  /*3a3c0*/  LDL R20, [R1+0x2be4] ;  /* 0x002be40001147983 */ /* 0x000ea80000100800 */
[----:B------:R-:W2:Y:S04]  /*3a3d0*/  @!P0 LDG.E.U16 R13, desc[UR60][R4.64] ;  /* 0x0000003c040d8981 */ /* 0x000ea8000c1e1500 */
[----:B0-----:R-:W2:Y:S04]  /*3a3e0*/  LDL R17, [R1+0x2c08] ;  /* 0x002c080001117983 */ /* 0x001ea80000100800 */
[----:B----4-:R0:W-:Y:S04]  /*3a3f0*/  STL [R1+0x73dc], R16 ;  /* 0x0073dc1001007387 */ /* 0x0101e80000100800 */
[----:B------:R-:W4:Y:S04]  /*3a400*/  LDL R19, [R1+0x2c24] ;  /* 0x002c240001137983 */ /* 0x000f280000100800 */
[----:B------:R-:W4:Y:S04]  /*3a410*/  LDL R18, [R1+0x2c48] ;  /* 0x002c480001127983 */ /* 0x000f280000100800 */
[----:B------:R1:W-:Y:S04]  /*3a420*/  STL [R1+0x73e0], R15 ;  /* 0x0073e00f01007387 */ /* 0x0003e80000100800 */
[----:B---3--:R3:W-:Y:S04]  /*3a430*/  STL [R1+0x7414], R14 ;  /* 0x0074140e01007387 */ /* 0x0087e80000100800 */
[----:B--2---:R2:W-:Y:S04]  /*3a440*/  STL [R1+0x7418], R13 ;  /* 0x0074180d01007387 */ /* 0x0045e80000100800 */
[----:B0-----:R-:W2:Y:S01]  /*3a450*/  LDL R16, [R1+0x2c88] ;  /* 0x002c880001107983 */ /* 0x001ea20000100800 */
[----:B------:R-:W-:Y:S01]  /*3a460*/  PRMT R12, RZ, 0x7610, R12 ;  /* 0x00007610ff0c7816 */ /* 0x000fe2000000000c */
[----:B------:R-:W-:Y:S01]  /*3a470*/  @!P0 IMAD.MOV.U32 R5, RZ, RZ, R20 ;  /* 0x000000ffff058224 */ /* 0x000fe200078e0014 */
[----:B------:R-:W-:-:S02]  /*3a480*/  PRMT R11, RZ, 0x7610, R11 ;  /* 0x00007610ff0b7816 */ /* 0x000fc4000000000b */
[----:B------:R-:W-:Y:S01]  /*3a490*/  PRMT R10, RZ, 0x7610, R10 ;  /* 0x00007610ff0a7816 */ /* 0x000fe2000000000a */
[----:B------:R-:W-:Y:S01]  /*3a4a0*/  @!P0 IMAD.MOV.U32 R4, RZ, RZ, R17 ;  /* 0x000000ffff048224 */ /* 0x000fe200078e0011 */
[----:B-1----:R-:W2:Y:S04]  /*3a4b0*/  LDL R15, [R1+0x2ca4] ;  /* 0x002ca400010f7983 */ /* 0x002ea80000100800 */
[----:B------:R-:W2:Y:S04]  /*3a4c0*/  LDL R17, [R1+0x2c64] ;  /* 0x002c640001117983 */ /* 0x000ea80000100800 */
[----:B------:R4:W2:Y:S04]  /*3a4d0*/  @!P0 LDG.E.U16 R12, desc[UR60][R4.64] ;  /* 0x0000003c040c8981 */ /* 0x0008a8000c1e1500 */
[----:B---3--:R-:W3:Y:S01]  /*3a4e0*/  LDL R14, [R1+0x2cc8] ;  /* 0x002cc800010e7983 */ /* 0x008ee20000100800 */
[----:B----4-:R-:W-:-:S02]  /*3a4f0*/  @!P0 IMAD.MOV.U32 R5, RZ, RZ, R19 ;  /* 0x000000ffff058224 */ /* 0x010fc400078e0013 */
[----:B------:R-:W-:-:S05]  /*3a500*/  @!P0 IMAD.MOV.U32 R4, RZ, RZ, R18 ;  /* 0x000000ffff048224 */ /* 0x000fca00078e0012 */
[----:B------:R2:W4:Y:S02]  /*3a510*/  @!P0 LDG.E.U16 R11, desc[UR60][R4.64] ;  /* 0x0000003c040b8981 */ /* 0x000524000c1e1500 */
[----:B--2---:R-:W-:Y:S02]  /*3a520*/  @!P0 IMAD.MOV.U32 R4, RZ, RZ, R16 ;  /* 0x000000ffff048224 */ /* 0x004fe400078e0010 */
[----:B------:R-:W-:-:S05]  /*3a530*/  @!P0 IMAD.MOV.U32 R5, RZ, RZ, R17 ;  /* 0x000000ffff058224 */ /* 0x000fca00078e0011 */
[----:B------:R-:W2:Y:S04]  /*3a540*/  @!P0 LDG.E.U16 R10, desc[UR60][R4.64] ;  /* 0x0000003c040a8981 */ /* 0x000ea8000c1e1500 */
[----:B------:R0:W-:Y:S04]  /*3a550*/  STL [R1+0x741c], R12 ;  /* 0x00741c0c01007387 */ /* 0x0001e80000100800 */
[----:B------:R-:W3:Y:S04]  /*3a560*/  LDL R13, [R1+0x2ce4] ;  /* 0x002ce400010d7983 */ /* 0x000ee80000100800 */
[----:B------:R-:W3:Y:S04]  /*3a570*/  LDL.LU R20, [R1+0xb4] ;  /* 0x0000b40001147983 */ /* 0x000ee80000300800 */
[----:B------:R-:W3:Y:S04]  /*3a580*/  LDL.LU R21, [R1+0xa4] ;  /* 0x0000a40001157983 */ /* 0x000ee80000300800 */
[----:B------:R-:W3:Y:S04]  /*3a590*/  LDL.LU R22, [R1+0x94] ;  /* 0x0000940001167983 */ /* 0x000ee80000300800 */
[----:B------:R-:W3:Y:S04]  /*3a5a0*/  LDL.LU R23, [R1+0x84] ;  /* 0x0000840001177983 */ /* 0x000ee80000300800 */
[----:B------:R-:W3:Y:S04]  /*3a5b0*/  LDL.LU R27, [R1+0x74] ;  /* 0x00007400011b7983 */ /* 0x000ee80000300800 */
[----:B------:R-:W3:Y:S04]  /*3a5c0*/  LDL.LU R29, [R1+0x64] ;  /* 0x00006400011d7983 */ /* 0x000ee80000300800 */
[----:B----4-:R1:W-:Y:S04]  /*3a5d0*/  STL [R1+0x7420], R11 ;  /* 0x0074200b01007387 */ /* 0x0103e80000100800 */
[----:B0-----:R-:W4:Y:S04]  /*3a5e0*/  LDL R12, [R1+0x2d24] ;  /* 0x002d2400010c7983 */ /* 0x001f280000100800 */
[----:B--2---:R0:W-:Y:S04]  /*3a5f0*/  STL [R1+0x7424], R10 ;  /* 0x0074240a01007387 */ /* 0x0041e80000100800 */
[----:B-1----:R-:W2:Y:S04]  /*3a600*/  LDL R11, [R1+0x2d64] ;  /* 0x002d6400010b7983 */ /* 0x002ea80000100800 */
[----:B0-----:R-:W2:Y:S01]  /*3a610*/  LDL R10, [R1+0x2d74] ;  /* 0x002d7400010a7983 */ /* 0x001ea20000100800 */
[----:B------:R-:W-:Y:S01]  /*3a620*/  PRMT R9, RZ, 0x7610, R9 ;  /* 0x00007610ff097816 */ /* 0x000fe20000000009 */
[----:B---3--:R-:W-:-:S02]  /*3a630*/  @!P0 IMAD.MOV.U32 R4, RZ, RZ, R14 ;  /* 0x000000ffff048224 */ /* 0x008fc400078e000e */
[----:B------:R-:W-:Y:S01]  /*3a640*/  @!P0 IMAD.MOV.U32 R5, RZ, RZ, R15 ;  /* 0x000000ffff058224 */ /* 0x000fe200078e000f */
[----:B------:R-:W-:Y:S02]  /*3a650*/  PRMT R8, RZ, 0x7610, R8 ;  /* 0x00007610ff087816 */ /* 0x000fe40000000008 */
[----:B------:R-:W-:Y:S02]  /*3a660*/  PRMT R7, RZ, 0x7610, R7 ;  /* 0x00007610ff077816 */ /* 0x000fe40000000007 */
[----:B------:R-:W-:Y:S01]  /*3a670*/  PRMT R6, RZ, 0x7610, R6 ;  /* 0x00007610ff067816 */ /* 0x000fe20000000006 */
[----:B------:R-:W0:Y:S01]  /*3a680*/  S2R R19, SR_TID.X ;  /* 0x0000000000137919 */ /* 0x000e220000002100 */
[----:B------:R1:W3:Y:S04]  /*3a690*/  @!P0 LDG.E.U16 R9, desc[UR60][R4.64] ;  /* 0x0000003c04098981 */ /* 0x0002e8000c1e1500 */
[----:B------:R-:W3:Y:S04]  /*3a6a0*/  LDL.LU R24, [R1+0x5c] ;  /* 0x00005c0001187983 */ /* 0x000ee80000300800 */
[----:B------:R-:W3:Y:S04]  /*3a6b0*/  LDL.LU R25, [R1+0x58] ;  /* 0x0000580001197983 */ /* 0x000ee80000300800 */
[----:B------:R-:W3:Y:S01]  /*3a6c0*/  LDL.LU R26, [R1+0x54] ;  /* 0x00005400011a7983 */ /* 0x000ee20000300800 */
[----:B-1----:R-:W-:-:S02]  /*3a6d0*/  @!P0 IMAD.MOV.U32 R4, RZ, RZ, R2 ;  /* 0x000000ffff048224 */ /* 0x002fc400078e0002 */
[----:B------:R-:W-:-:S05]  /*3a6e0*/  @!P0 IMAD.MOV.U32 R5, RZ, RZ, R13 ;  /* 0x000000ffff058224 */ /* 0x000fca00078e000d */
[----:B------:R1:W3:Y:S02]  /*3a6f0*/  @!P0 LDG.E.U16 R8, desc[UR60][R4.64] ;  /* 0x0000003c04088981 */ /* 0x0002e4000c1e1500 */
[----:B-1----:R-:W-:Y:S02]  /*3a700*/  @!P0 IMAD.MOV.U32 R4, RZ, RZ, R28 ;  /* 0x000000ffff048224 */ /* 0x002fe400078e001c */
[----:B----4-:R-:W-:-:S05]  /*3a710*/  @!P0 IMAD.MOV.U32 R5, RZ, RZ, R12 ;  /* 0x000000ffff058224 */ /* 0x010fca00078e000c */
[----:B------:R2:W4:Y:S02]  /*3a720*/  @!P0 LDG.E.U16 R7, desc[UR60][R4.64] ;  /* 0x0000003c04078981 */ /* 0x000524000c1e1500 */
[----:B--2---:R-:W-:Y:S02]  /*3a730*/  @!P0 IMAD.MOV.U32 R5, RZ, RZ, R11 ;  /* 0x000000ffff058224 */ /* 0x004fe400078e000b */
[----:B------:R-:W-:-:S05]  /*3a740*/  @!P0 IMAD.MOV.U32 R4, RZ, RZ, R10 ;  /* 0x000000ffff048224 */ /* 0x000fca00078e000a */
[----:B------:R1:W2:Y:S01]  /*3a750*/  @!P0 LDG.E.U16 R6, desc[UR60][R4.64] ;  /* 0x0000003c04068981 */ /* 0x0002a2000c1e1500 */
[----:B0-----:R-:W-:-:S05]  /*3a760*/  LOP3.LUT R19, R19, 0x3f, RZ, 0xc0, !PT ;  /* 0x0000003f13137812 */ /* 0x001fca00078ec0ff */
[----:B-1----:R-:W-:-:S05]  /*3a770*/  IMAD.SHL.U32 R4, R19, 0x2, RZ ;  /* 0x0000000213047824 */ /* 0x002fca00078e00ff */
[----:B------:R-:W-:Y:S01]  /*3a780*/  LOP3.LUT R4, R4, 0x40, RZ, 0x3c, !PT ;  /* 0x0000004004047812 */ /* 0x000fe200078e3cff */
[----:B---3--:R-:W-:Y:S04]  /*3a790*/  STL [R1+0x7428], R9 ;  /* 0x0074280901007387 */ /* 0x008fe80000100800 */
[----:B------:R-:W-:Y:S04]  /*3a7a0*/  STL [R1+0x2dd4], R2 ;  /* 0x002dd40201007387 */ /* 0x000fe80000100800 */
[----:B------:R-:W-:Y:S04]  /*3a7b0*/  STL [R1+0x742c], R8 ;  /* 0x00742c0801007387 */ /* 0x000fe80000100800 */
[----:B------:R-:W-:Y:S04]  /*3a7c0*/  STS.U16 [R4+UR5+0xc200], R20 ;  /* 0x00c2001404007988 */ /* 0x000fe80008000405 */
[----:B------:R-:W-:Y:S04]  /*3a7d0*/  STS.U16 [R4+UR5+0xc600], R21 ;  /* 0x00c6001504007988 */ /* 0x000fe80008000405 */
[----:B------:R-:W-:Y:S04]  /*3a7e0*/  STS.U16 [R4+UR5+0xca00], R22 ;  /* 0x00ca001604007988 */ /* 0x000fe80008000405 */
[----:B------:R-:W-:Y:S04]  /*3a7f0*/  STL [R1+0x2dbc], R28 ;  /* 0x002dbc1c01007387 */ /* 0x000fe80000100800 */
[----:B------:R-:W-:Y:S04]  /*3a800*/  STS.U16 [R4+UR5+0xce00], R23 ;  /* 0x00ce001704007988 */ /* 0x000fe80008000405 */
[----:B------:R-:W-:Y:S04]  /*3a810*/  STS.U16 [R4+UR5+0xd200], R27 ;  /* 0x00d2001b04007988 */ /* 0x000fe80008000405 */
[----:B------:R0:W-:Y:S04]  /*3a820*/  STS.U16 [R4+UR5+0xd600], R29 ;  /* 0x00d6001d04007988 */ /* 0x0001e80008000405 */
[----:B----4-:R-:W-:Y:S04]  /*3a830*/  STL [R1+0x7430], R7 ;  /* 0x0074300701007387 */ /* 0x010fe80000100800 */
[----:B--2---:R1:W-:Y:S04]  /*3a840*/  STL [R1+0x7434], R6 ;  /* 0x0074340601007387 */ /* 0x0043e80000100800 */
[----:B0-----:R-:W2:Y:S04]  /*3a850*/  LDL.LU R29, [R1+0x50] ;  /* 0x00005000011d7983 */ /* 0x001ea80000300800 */
[----:B------:R-:W3:Y:S04]  /*3a860*/  LDL.LU R11, [R1+0x3c] ;  /* 0x00003c00010b7983 */ /* 0x000ee80000300800 */
[----:B------:R-:W4:Y:S04]  /*3a870*/  LDL.LU R27, [R1+0x38] ;  /* 0x00003800011b7983 */ /* 0x000f280000300800 */
[----:B------:R0:W-:Y:S04]  /*3a880*/  STS.U16 [R4+UR5+0xda00], R0 ;  /* 0x00da000004007988 */ /* 0x0001e80008000405 */
[----:B-1----:R-:W4:Y:S04]  /*3a890*/  LDL.LU R6, [R1+0x30] ;  /* 0x0000300001067983 */ /* 0x002f280000300800 */
[----:B------:R-:W4:Y:S04]  /*3a8a0*/  LDL.LU R5, [R1+0x2c] ;  /* 0x00002c0001057983 */ /* 0x000f280000300800 */
[----:B------:R-:W4:Y:S04]  /*3a8b0*/  LDL.LU R7, [R1+0x174] ;  /* 0x0001740001077983 */ /* 0x000f280000300800 */
[----:B------:R-:W4:Y:S01]  /*3a8c0*/  LDL.LU R28, [R1+0x168] ;  /* 0x00016800011c7983 */ /* 0x000f220000300800 */
[----:B0-----:R-:W0:Y:S03]  /*3a8d0*/  S2R R0, SR_TID.X ;  /* 0x0000000000007919 */ /* 0x001e260000002100 */
        /* <DEDUP_REMOVED lines=14> */
[----:B------:R1:W-:Y:S04]  /*3a9c0*/  STS.U16 [R4+UR5+0xde00], R24 ;  /* 0x00de001804007988 */ /* 0x0003e80008000405 */
[----:B------:R-:W4:Y:S04]  /*3a9d0*/  LDL.LU R22, [R1+0xb0] ;  /* 0x0000b00001167983 */ /* 0x000f280000300800 */
[----:B------:R0:W-:Y:S04]  /*3a9e0*/  STS.U16 [R4+UR5+0xe200], R25 ;  /* 0x00e2001904007988 */ /* 0x0001e80008000405 */
[----:B------:R-:W4:Y:S04]  /*3a9f0*/  LDL.LU R23, [R1+0xa0] ;  /* 0x0000a00001177983 */ /* 0x000f280000300800 */
[----:B------:R0:W-:Y:S04]  /*3aa00*/  STS.U16 [R4+UR5+0xe600], R26 ;  /* 0x00e6001a04007988 */ /* 0x0001e80008000405 */
[----:B-1----:R-:W4:Y:S04]  /*3aa10*/  LDL.LU R24, [R1+0x90] ;  /* 0x0000900001187983 */ /* 0x002f280000300800 */
[----:B0-----:R-:W4:Y:S04]  /*3aa20*/  LDL.LU R25, [R1+0x80] ;  /* 0x0000800001197983 */ /* 0x001f280000300800 */
[----:B------:R-:W4:Y:S01]  /*3aa30*/  LDL.LU R26, [R1+0x70] ;  /* 0x00007000011a7983 */ /* 0x000f220000300800 */
[----:B------:R-:W-:-:S03]  /*3aa40*/  LOP3.LUT R0, R0, 0x3f, RZ, 0xc0, !PT ;  /* 0x0000003f00007812 */ /* 0x000fc600078ec0ff */
[----:B--2---:R0:W-:Y:S04]  /*3aa50*/  STS.U16 [R4+UR5+0xea00], R29 ;  /* 0x00ea001d04007988 */ /* 0x0041e80008000405 */
[----:B---3--:R-:W-:Y:S04]  /*3aa60*/  STS.U16 [R4+UR5+0xee00], R11 ;  /* 0x00ee000b04007988 */ /* 0x008fe80008000405 */
[----:B----4-:R1:W-:Y:S04]  /*3aa70*/  STS.U16 [R4+UR5+0xf200], R27 ;  /* 0x00f2001b04007988 */ /* 0x0103e80008000405 */
[----:B0-----:R-:W2:Y:S04]  /*3aa80*/  LDL.LU R29, [R1+0x743c] ;  /* 0x00743c00011d7983 */ /* 0x001ea80000300800 */
[----:B-1----:R-:W3:Y:S01]  /*3aa90*/  LDL.LU R27, [R1+0x28] ;  /* 0x00002800011b7983 */ /* 0x002ee20000300800 */
[----:B------:R-:W-:-:S03]  /*3aaa0*/  IMAD.SHL.U32 R11, R0, 0x2, RZ ;  /* 0x00000002000b7824 */ /* 0x000fc600078e00ff */
[----:B------:R0:W-:Y:S04]  /*3aab0*/  STL [R1+0x7438], R0 ;  /* 0x0074380001007387 */ /* 0x0001e80000100800 */
[----:B0-----:R-:W4:Y:S01]  /*3aac0*/  LDL.LU R0, [R1+0x34] ;  /* 0x0000340001007983 */ /* 0x001f220000300800 */
[----:B------:R-:W-:-:S03]  /*3aad0*/  LOP3.LUT R11, R11, 0x50, RZ, 0x3c, !PT ;  /* 0x000000500b0b7812 */ /* 0x000fc600078e3cff */
[----:B----4-:R0:W-:Y:S04]  /*3aae0*/  STS.U16 [R4+UR5+0xf600], R0 ;  /* 0x00f6000004007988 */ /* 0x0101e80008000405 */
[----:B0-----:R-:W4:Y:S04]  /*3aaf0*/  LDL.LU R0, [R1+0x1c] ;  /* 0x00001c0001007983 */ /* 0x001f280000300800 */
[----:B------:R0:W-:Y:S04]  /*3ab00*/  STS.U16 [R4+UR5+0xfa00], R6 ;  /* 0x00fa000604007988 */ /* 0x0001e80008000405 */
[----:B------:R-:W-:Y:S04]  /*3ab10*/  STS.U16 [R4+UR5+0xfe00], R5 ;  /* 0x00fe000504007988 */ /* 0x000fe80008000405 */
[----:B------:R1:W-:Y:S04]  /*3ab20*/  STS.U16 [R11+UR5+0x8280], R7 ;  /* 0x008280070b007988 */ /* 0x0003e80008000405 */
[----:B------:R-:W-:Y:S04]  /*3ab30*/  STS.U16 [R11+UR5+0x8680], R28 ;  /* 0x0086801c0b007988 */ /* 0x000fe80008000405 */
[----:B------:R0:W-:Y:S04]  /*3ab40*/  STS.U16 [R11+UR5+0x8a80], R8 ;  /* 0x008a80080b007988 */ /* 0x0001e80008000405 */
[----:B------:R-:W-:Y:S04]  /*3ab50*/  STS.U16 [R11+UR5+0x8e80], R2 ;  /* 0x008e80020b007988 */ /* 0x000fe80008000405 */
[----:B------:R0:W-:Y:S04]  /*3ab60*/  STS.U16 [R11+UR5+0x9280], R9 ;  /* 0x009280090b007988 */ /* 0x0001e80008000405 */
        /* <DEDUP_REMOVED lines=14> */
[----:B0-----:R-:W4:Y:S04]  /*3ac50*/  LDL.LU R6, [R1+0x18] ;  /* 0x0000180001067983 */ /* 0x001f280000300800 */
[----:B------:R-:W-:Y:S04]  /*3ac60*/  STS.U16 [R11+UR5+0xce80], R25 ;  /* 0x00ce80190b007988 */ /* 0x000fe80008000405 */
[----:B-1----:R-:W4:Y:S04]  /*3ac70*/  LDL.LU R7, [R1+0x14] ;  /* 0x0000140001077983 */ /* 0x002f280000300800 */
[----:B------:R-:W-:Y:S04]  /*3ac80*/  STS.U16 [R11+UR5+0xd280], R26 ;  /* 0x00d2801a0b007988 */ /* 0x000fe80008000405 */
[----:B------:R-:W4:Y:S04]  /*3ac90*/  LDL.LU R8, [R1+0x10] ;  /* 0x0000100001087983 */ /* 0x000f280000300800 */
[----:B------:R-:W4:Y:S04]  /*3aca0*/  LDL.LU R9, [R1+0xc] ;  /* 0x00000c0001097983 */ /* 0x000f280000300800 */
[----:B---3--:R0:W-:Y:S04]  /*3acb0*/  STS.U16 [R11+UR5+0xd680], R27 ;  /* 0x00d6801b0b007988 */ /* 0x0081e80008000405 */
[----:B0-----:R-:W3:Y:S04]  /*3acc0*/  LDL.LU R27, [R1+0x8] ;  /* 0x00000800011b7983 */ /* 0x001ee80000300800 */
[----:B------:R-:W3:Y:S04]  /*3acd0*/  LDL.LU R10, [R1+0x4] ;  /* 0x00000400010a7983 */ /* 0x000ee80000300800 */
[----:B------:R-:W3:Y:S04]  /*3ace0*/  LDL.LU R12, [R1] ;  /* 0x00000000010c7983 */ /* 0x000ee80000300800 */
        /* <DEDUP_REMOVED lines=19> */
[----:B------:R1:W-:Y:S04]  /*3ae20*/  STS.U16 [R11+UR5+0xde80], R3 ;  /* 0x00de80030b007988 */ /* 0x0003e80008000405 */
[----:B0-----:R-:W2:Y:S04]  /*3ae30*/  LDL.LU R29, [R1+0x8c] ;  /* 0x00008c00011d7983 */ /* 0x001ea80000300800 */
[----:B-1----:R-:W2:Y:S04]  /*3ae40*/  LDL.LU R3, [R1+0x7c] ;  /* 0x00007c0001037983 */ /* 0x002ea80000300800 */
[----:B----4-:R0:W-:Y:S04]  /*3ae50*/  STS.U16 [R11+UR5+0xe280], R0 ;  /* 0x00e280000b007988 */ /* 0x0101e80008000405 */
[----:B0-----:R-:W4:Y:S04]  /*3ae60*/  LDL.LU R0, [R1+0x7438] ;  /* 0x0074380001007983 */ /* 0x001f280000300800 */
        /* <DEDUP_REMOVED lines=8> */
[----:B---3--:R0:W-:Y:S04]  /*3aef0*/  STS.U16 [R11+UR5+0xf680], R27 ;  /* 0x00f6801b0b007988 */ /* 0x0081e80008000405 */
[----:B0-----:R-:W3:Y:S04]  /*3af00*/  LDL.LU R27, [R1+0x6c] ;  /* 0x00006c00011b7983 */ /* 0x001ee80000300800 */
[----:B------:R0:W-:Y:S04]  /*3af10*/  STS.U16 [R11+UR5+0xfa80], R10 ;  /* 0x00fa800a0b007988 */ /* 0x0001e80008000405 */
[----:B------:R1:W-:Y:S04]  /*3af20*/  STS.U16 [R11+UR5+0xfe80], R12 ;  /* 0x00fe800c0b007988 */ /* 0x0003e80008000405 */
[----:B0-----:R-:W3:Y:S04]  /*3af30*/  LDL.LU R10, [R1+0x7424] ;  /* 0x00742400010a7983 */ /* 0x001ee80000300800 */
[----:B-1----:R-:W3:Y:S04]  /*3af40*/  LDL.LU R11, [R1+0x7420] ;  /* 0x00742000010b7983 */ /* 0x002ee80000300800 */
[----:B------:R-:W3:Y:S01]  /*3af50*/  LDL.LU R12, [R1+0x741c] ;  /* 0x00741c00010c7983 */ /* 0x000ee20000300800 */
[----:B----4-:R-:W-:-:S05]  /*3af60*/  IMAD.SHL.U32 R0, R0, 0x2, RZ ;  /* 0x0000000200007824 */ /* 0x010fca00078e00ff */
[----:B------:R-:W-:-:S05]  /*3af70*/  LOP3.LUT R0, R0, 0x60, RZ, 0x3c, !PT ;  /* 0x0000006000007812 */ /* 0x000fca00078e3cff */
[----:B------:R0:W-:Y:S04]  /*3af80*/  STS.U16 [R0+UR5+0x8300], R13 ;  /* 0x0083000d00007988 */ /* 0x0001e80008000405 */
[----:B------:R1:W-:Y:S04]  /*3af90*/  STS.U16 [R0+UR5+0x8700], R14 ;  /* 0x0087000e00007988 */ /* 0x0003e80008000405 */
        /* <DEDUP_REMOVED lines=8> */
[----:B----4-:R-:W4:Y:S04]  /*3b020*/  LDL.LU R17, [R1+0x7410] ;  /* 0x0074100001117983 */ /* 0x010f280000300800 */
[----:B------:R-:W4:Y:S04]  /*3b030*/  LDL.LU R18, [R1+0x740c] ;  /* 0x00740c0001127983 */ /* 0x000f280000300800 */
[----:B------:R0:W-:Y:S04]  /*3b040*/  STS.U16 [R0+UR5+0xa300], R23 ;  /* 0x00a3001700007988 */ /* 0x0001e80008000405 */
[----:B------:R-:W4:Y:S04]  /*3b050*/  LDL.LU R19, [R1+0x7408] ;  /* 0x0074080001137983 */ /* 0x000f280000300800 */
[----:B------:R1:W-:Y:S04]  /*3b060*/  STS.U16 [R0+UR5+0xa700], R24 ;  /* 0x00a7001800007988 */ /* 0x0003e80008000405 */
[----:B------:R-:W4:Y:S04]  /*3b070*/  LDL.LU R20, [R1+0x7404] ;  /* 0x0074040001147983 */ /* 0x000f280000300800 */
[----:B------:R0:W-:Y:S04]  /*3b080*/  STS.U16 [R0+UR5+0xab00], R25 ;  /* 0x00ab001900007988 */ /* 0x0001e80008000405 */
[----:B------:R-:W4:Y:S04]  /*3b090*/  LDL.LU R21, [R1+0x7400] ;  /* 0x0074000001157983 */ /* 0x000f280000300800 */
[----:B------:R0:W-:Y:S04]  /*3b0a0*/  STS.U16 [R0+UR5+0xaf00], R26 ;  /* 0x00af001a00007988 */ /* 0x0001e80008000405 */
[----:B------:R-:W4:Y:S04]  /*3b0b0*/  LDL.LU R22, [R1+0x73fc] ;  /* 0x0073fc0001167983 */ /* 0x000f280000300800 */
[----:B------:R-:W-:Y:S04]  /*3b0c0*/  STS.U16 [R0+UR5+0xb300], R4 ;  /* 0x00b3000400007988 */ /* 0x000fe80008000405 */
[----:B------:R-:W-:Y:S04]  /*3b0d0*/  STS.U16 [R0+UR5+0xb700], R5 ;  /* 0x00b7000500007988 */ /* 0x000fe80008000405 */
[----:B0-----:R-:W4:Y:S04]  /*3b0e0*/  LDL.LU R23, [R1+0x73f8] ;  /* 0x0073f80001177983 */ /* 0x001f280000300800 */
[----:B-1----:R-:W4:Y:S04]  /*3b0f0*/  LDL.LU R24, [R1+0x73f4] ;  /* 0x0073f40001187983 */ /* 0x002f280000300800 */
[----:B------:R-:W-:Y:S04]  /*3b100*/  STS.U16 [R0+UR5+0xbb00], R28 ;  /* 0x00bb001c00007988 */ /* 0x000fe80008000405 */
[----:B------:R-:W4:Y:S04]  /*3b110*/  LDL.LU R25, [R1+0x73f0] ;  /* 0x0073f00001197983 */ /* 0x000f280000300800 */
[----:B------:R-:W-:Y:S04]  /*3b120*/  STS.U16 [R0+UR5+0xbf00], R2 ;  /* 0x00bf000200007988 */ /* 0x000fe80008000405 */
[----:B------:R-:W4:Y:S04]  /*3b130*/  LDL.LU R26, [R1+0x73ec] ;  /* 0x0073ec00011a7983 */ /* 0x000f280000300800 */
[----:B------:R0:W-:Y:S04]  /*3b140*/  STS.U16 [R0+UR5+0xc300], R15 ;  /* 0x00c3000f00007988 */ /* 0x0001e80008000405 */
[----:B--2---:R1:W-:Y:S04]  /*3b150*/  STS.U16 [R0+UR5+0xc700], R16 ;  /* 0x00c7001000007988 */ /* 0x0043e80008000405 */
[----:B------:R2:W-:Y:S04]  /*3b160*/  STS.U16 [R0+UR5+0xcb00], R29 ;  /* 0x00cb001d00007988 */ /* 0x0005e80008000405 */
[----:B------:R2:W-:Y:S04]  /*3b170*/  STS.U16 [R0+UR5+0xcf00], R3 ;  /* 0x00cf000300007988 */ /* 0x0005e80008000405 */
[----:B0-----:R-:W4:Y:S04]  /*3b180*/  LDL.LU R15, [R1+0x16c] ;  /* 0x00016c00010f7983 */ /* 0x001f280000300800 */
[----:B-1----:R-:W4:Y:S04]  /*3b190*/  LDL.LU R16, [R1+0x160] ;  /* 0x0001600001107983 */ /* 0x002f280000300800 */
[----:B--2---:R-:W2:Y:S04]  /*3b1a0*/  LDL.LU R29, [R1+0x154] ;  /* 0x00015400011d7983 */ /* 0x004ea80000300800 */
[----:B------:R-:W2:Y:S04]  /*3b1b0*/  LDL.LU R3, [R1+0x148] ;  /* 0x0001480001037983 */ /* 0x000ea80000300800 */
[----:B------:R-:W2:Y:S04]  /*3b1c0*/  LDL.LU R4, [R1+0xb8] ;  /* 0x0000b80001047983 */ /* 0x000ea80000300800 */
[----:B------:R-:W2:Y:S04]  /*3b1d0*/  LDL.LU R5, [R1+0xa8] ;  /* 0x0000a80001057983 */ /* 0x000ea80000300800 */
[----:B------:R-:W2:Y:S04]  /*3b1e0*/  LDL.LU R28, [R1+0x98] ;  /* 0x00009800011c7983 */ /* 0x000ea80000300800 */
[----:B------:R-:W2:Y:S04]  /*3b1f0*/  LDL.LU R2, [R1+0x88] ;  /* 0x0000880001027983 */ /* 0x000ea80000300800 */
[----:B---3--:R0:W-:Y:S04]  /*3b200*/  STS.U16 [R0+UR5+0xd300], R27 ;  /* 0x00d3001b00007988 */ /* 0x0081e80008000405 */
[----:B0-----:R-:W3:Y:S04]  /*3b210*/  LDL.LU R27, [R1+0x73e8] ;  /* 0x0073e800011b7983 */ /* 0x001ee80000300800 */
[----:B---3--:R0:W-:Y:S04]  /*3b220*/  STS.U16 [R0+UR5+0xd700], R27 ;  /* 0x00d7001b00007988 */ /* 0x0081e80008000405 */
[----:B----4-:R1:W-:Y:S04]  /*3b230*/  STS.U16 [R0+UR5+0xdb00], R26 ;  /* 0x00db001a00007988 */ /* 0x0103e80008000405 */
[----:B------:R3:W-:Y:S04]  /*3b240*/  STS.U16 [R0+UR5+0xdf00], R25 ;  /* 0x00df001900007988 */ /* 0x0007e80008000405 */
[----:B------:R4:W-:Y:S04]  /*3b250*/  STS.U16 [R0+UR5+0xe300], R24 ;  /* 0x00e3001800007988 */ /* 0x0009e80008000405 */
[----:B------:R1:W-:Y:S04]  /*3b260*/  STS.U16 [R0+UR5+0xe700], R23 ;  /* 0x00e7001700007988 */ /* 0x0003e80008000405 */
[----:B------:R2:W-:Y:S04]  /*3b270*/  STS.U16 [R0+UR5+0xeb00], R22 ;  /* 0x00eb001600007988 */ /* 0x0005e80008000405 */
[----:B0-----:R-:W2:Y:S04]  /*3b280*/  LDL.LU R27, [R1+0xc4] ;  /* 0x0000c400011b7983 */ /* 0x001ea80000300800 */
[----:B-1----:R-:W2:Y:S04]  /*3b290*/  LDL.LU R26, [R1+0xd0] ;  /* 0x0000d000011a7983 */ /* 0x002ea80000300800 */
[----:B---3--:R-:W3:Y:S04]  /*3b2a0*/  LDL.LU R25, [R1+0xdc] ;  /* 0x0000dc0001197983 */ /* 0x008ee80000300800 */
[----:B----4-:R-:W4:Y:S04]  /*3b2b0*/  LDL.LU R24, [R1+0xe8] ;  /* 0x0000e80001187983 */ /* 0x010f280000300800 */
[----:B------:R-:W3:Y:S04]  /*3b2c0*/  LDL.LU R23, [R1+0xf4] ;  /* 0x0000f40001177983 */ /* 0x000ee80000300800 */
[----:B--2---:R-:W2:Y:S04]  /*3b2d0*/  LDL.LU R22, [R1+0x100] ;  /* 0x0001000001167983 */ /* 0x004ea80000300800 */
        /* <DEDUP_REMOVED lines=10> */
[----:B------:R-:W3:Y:S04]  /*3b380*/  LDL.LU R17, [R1+0x13c] ;  /* 0x00013c0001117983 */ /* 0x000ee80000300800 */
[----:B--2---:R0:W-:Y:S04]  /*3b390*/  STS.U16 [R0+UR5+0x8380], R15 ;  /* 0x0083800f00007988 */ /* 0x0041e80008000405 */
[----:B------:R1:W-:Y:S04]  /*3b3a0*/  STS.U16 [R0+UR5+0x8780], R16 ;  /* 0x0087801000007988 */ /* 0x0003e80008000405 */
[----:B------:R2:W-:Y:S04]  /*3b3b0*/  STS.U16 [R0+UR5+0x8b80], R29 ;  /* 0x008b801d00007988 */ /* 0x0005e80008000405 */
[----:B------:R2:W-:Y:S04]  /*3b3c0*/  STS.U16 [R0+UR5+0x8f80], R3 ;  /* 0x008f800300007988 */ /* 0x0005e80008000405 */
[----:B0-----:R-:W4:Y:S04]  /*3b3d0*/  LDL.LU R15, [R1+0x73e0] ;  /* 0x0073e000010f7983 */ /* 0x001f280000300800 */
[----:B-1----:R-:W4:Y:S04]  /*3b3e0*/  LDL.LU R16, [R1+0x73dc] ;  /* 0x0073dc0001107983 */ /* 0x002f280000300800 */
[----:B--2---:R-:W2:Y:S04]  /*3b3f0*/  LDL.LU R29, [R1+0x73d8] ;  /* 0x0073d800011d7983 */ /* 0x004ea80000300800 */
[----:B------:R-:W2:Y:S04]  /*3b400*/  LDL.LU R3, [R1+0x73d4] ;  /* 0x0073d40001037983 */ /* 0x000ea80000300800 */
[----:B---3--:R-:W-:Y:S04]  /*3b410*/  STS.U16 [R0+UR5+0x9380], R17 ;  /* 0x0093801100007988 */ /* 0x008fe80008000405 */
[----:B------:R-:W-:Y:S04]  /*3b420*/  STS.U16 [R0+UR5+0x9780], R18 ;  /* 0x0097801200007988 */ /* 0x000fe80008000405 */
[----:B------:R-:W-:Y:S04]  /*3b430*/  STS.U16 [R0+UR5+0x9b80], R19 ;  /* 0x009b801300007988 */ /* 0x000fe80008000405 */
[----:B------:R-:W-:Y:S04]  /*3b440*/  STS.U16 [R0+UR5+0x9f80], R20 ;  /* 0x009f801400007988 */ /* 0x000fe80008000405 */
[----:B------:R-:W-:Y:S04]  /*3b450*/  STS.U16 [R0+UR5+0xa380], R21 ;  /* 0x00a3801500007988 */ /* 0x000fe80008000405 */
[----:B------:R-:W-:Y:S04]  /*3b460*/  STS.U16 [R0+UR5+0xa780], R22 ;  /* 0x00a7801600007988 */ /* 0x000fe80008000405 */
[----:B------:R-:W-:Y:S04]  /*3b470*/  STS.U16 [R0+UR5+0xab80], R23 ;  /* 0x00ab801700007988 */ /* 0x000fe80008000405 */
[----:B----4-:R0:W-:Y:S04]  /*3b480*/  STS.U16 [R0+UR5+0xaf80], R24 ;  /* 0x00af801800007988 */ /* 0x0101e80008000405 */
[----:B0-----:R-:W3:Y:S04]  /*3b490*/  LDL R24, [R1+0x1d80] ;  /* 0x001d800001187983 */ /* 0x001ee80000100800 */
[----:B------:R-:W-:Y:S04]  /*3b4a0*/  STS.U16 [R0+UR5+0xb380], R25 ;  /* 0x00b3801900007988 */ /* 0x000fe80008000405 */
[----:B------:R-:W-:Y:S04]  /*3b4b0*/  STS.U16 [R0+UR5+0xb780], R26 ;  /* 0x00b7801a00007988 */ /* 0x000fe80008000405 */
[----:B------:R-:W-:Y:S04]  /*3b4c0*/  STS.U16 [R0+UR5+0xbb80], R27 ;  /* 0x00bb801b00007988 */ /* 0x000fe80008000405 */
[----:B------:R-:W-:Y:S04]  /*3b4d0*/  STS.U16 [R0+UR5+0xbf80], R4 ;  /* 0x00bf800400007988 */ /* 0x000fe80008000405 */
[----:B------:R-:W-:Y:S04]  /*3b4e0*/  STS.U16 [R0+UR5+0xc380], R5 ;  /* 0x00c3800500007988 */ /* 0x000fe80008000405 */
[----:B------:R-:W-:Y:S04]  /*3b4f0*/  STS.U16 [R0+UR5+0xc780], R28 ;  /* 0x00c7801c00007988 */ /* 0x000fe80008000405 */
[----:B------:R-:W-:Y:S04]  /*3b500*/  STS.U16 [R0+UR5+0xcb80], R2 ;  /* 0x00cb800200007988 */ /* 0x000fe80008000405 */
[----:B--2---:R0:W-:Y:S04]  /*3b510*/  STS.U16 [R0+UR5+0xcf80], R3 ;  /* 0x00cf800300007988 */ /* 0x0041e80008000405 */
        /* <DEDUP_REMOVED lines=11> */
[----:B------:R-:W-:Y:S01]  /*3b5d0*/  STS.U16 [R0+UR5+0xff80], R6 ;  /* 0x00ff800600007988 */ /* 0x000fe20008000405 */
[----:B------:R-:W-:Y:S06]  /*3b5e0*/  BAR.SYNC.DEFER_BLOCKING 0x0 ;  /* 0x0000000000007b1d */ /* 0x000fec0000010000 */
[----:B0-----:R-:W2:Y:S04]  /*3b5f0*/  LDL.LU R3, [R1+0x73d0] ;  /* 0x0073d00001037983 */ /* 0x001ea80000300800 */
[----:B---3--:R-:W0:Y:S04]  /*3b600*/  LDSM.16.M88.4 R8, [R24+UR5+0x8000] ;  /* 0x008000051808783b */ /* 0x008e280008000200 */
[----:B------:R-:W1:Y:S04]  /*3b610*/  LDSM.16.M88.4 R4, [R24+UR5+0x8800] ;  /* 0x008800051804783b */ /* 0x000e680008000200 */
[----:B------:R-:W-:Y:S04]  /*3b620*/  LDSM.16.M88.4 R12, [R24+UR5+0x9800] ;  /* 0x00980005180c783b */ /* 0x000fe80008000200 */
[----:B0-----:R-:W-:Y:S04]  /*3b630*/  STL.64 [R1+0x20], R8 ;  /* 0x0000200801007387 */ /* 0x001fe80000100a00 */
[----:B------:R-:W-:Y:S04]  /*3b640*/  STL.64 [R1+0x28], R10 ;  /* 0x0000280a01007387 */ /* 0x000fe80000100a00 */
[----:B-1----:R-:W-:Y:S01]  /*3b650*/  STL.64 [R1+0x10], R4 ;  /* 0x0000100401007387 */ /* 0x002fe20000100a00 */
[----:B------:R-:W-:-:S03]  /*3b660*/  IMAD.MOV.U32 R23, RZ, RZ, R4 ;  /* 0x000000ffff177224 */ /* 0x000fc600078e0004 */
[----:B------:R-:W-:Y:S01]  /*3b670*/  STL.64 [R1+0x18], R6 ;  /* 0x0000180601007387 */ /* 0x000fe20000100a00 */
[----:B------:R-:W-:-:S03]  /*3b680*/  IMAD.MOV.U32 R22, RZ, RZ, R5 ;  /* 0x000000ffff167224 */ /* 0x000fc600078e0005 */
[----:B------:R-:W0:Y:S01]  /*3b690*/  LDSM.16.M88.4 R4, [R24+UR5+0x9000] ;  /* 0x009000051804783b */ /* 0x000e220008000200 */
[----:B------:R-:W-:Y:S02]  /*3b6a0*/  IMAD.MOV.U32 R21, RZ, RZ, R8 ;  /* 0x000000ffff157224 */ /* 0x000fe400078e0008 */
[----:B------:R-:W-:Y:S02]  /*3b6b0*/  IMAD.MOV.U32 R20, RZ, RZ, R9 ;  /* 0x000000ffff147224 */ /* 0x000fe400078e0009 */
[----:B------:R-:W1:Y:S04]  /*3b6c0*/  LDSM.16.M88.4 R8, [R24+UR5+0xa000] ;  /* 0x00a000051808783b */ /* 0x000e680008000200 */
[----:B0-----:R-:W-:Y:S01]  /*3b6d0*/  STL.64 [R1], R4 ;  /* 0x0000000401007387 */ /* 0x001fe20000100a00 */
[----:B------:R-:W-:-:S03]  /*3b6e0*/  IMAD.MOV.U32 R29, RZ, RZ, R4 ;  /* 0x000000ffff1d7224 */ /* 0x000fc600078e0004 */
[----:B------:R-:W-:Y:S01]  /*3b6f0*/  STL.64 [R1+0x8], R6 ;  /* 0x0000080601007387 */ /* 0x000fe20000100a00 */
[----:B------:R-:W-:-:S03]  /*3b700*/  IMAD.MOV.U32 R28, RZ, RZ, R5 ;  /* 0x000000ffff1c7224 */ /* 0x000fc600078e0005 */
[----:B------:R-:W0:Y:S04]  /*3b710*/  LDSM.16.M88.4 R4, [R24+UR5+0xa800] ;  /* 0x00a800051804783b */ /* 0x000e280008000200 */
[----:B------:R-:W-:Y:S04]  /*3b720*/  STL [R1+0x651c], R14 ;  /* 0x00651c0e01007387 */ /* 0x000fe80000100800 */
[----:B------:R-:W-:Y:S04]  /*3b730*/  STL [R1+0x6518], R15 ;  /* 0x0065180f01007387 */ /* 0x000fe80000100800 */
[----:B------:R-:W-:Y:S04]  /*3b740*/  STL.64 [R1+0x73c8], R12 ;  /* 0x0073c80c01007387 */ /* 0x000fe80000100a00 */
[----:B-1----:R-:W-:Y:S04]  /*3b750*/  STL [R1+0x68d8], R10 ;  /* 0x0068d80a01007387 */ /* 0x002fe80000100800 */
[----:B------:R-:W-:Y:S04]  /*3b760*/  STL [R1+0x6810], R11 ;  /* 0x0068100b01007387 */ /* 0x000fe80000100800 */
[----:B------:R-:W-:Y:S04]  /*3b770*/  STL.64 [R1+0x7390], R8 ;  /* 0x0073900801007387 */ /* 0x000fe80000100a00 */
[----:B------:R-:W1:Y:S04]  /*3b780*/  LDSM.16.M88.4 R12, [R24+UR5+0xb000] ;  /* 0x00b00005180c783b */ /* 0x000e680008000200 */
[----:B------:R-:W3:Y:S04]  /*3b790*/  LDSM.16.M88.4 R8, [R24+UR5+0xb800] ;  /* 0x00b800051808783b */ /* 0x000ee80008000200 */
[----:B0-----:R-:W-:Y:S04]  /*3b7a0*/  STL [R1+0x645c], R6 ;  /* 0x00645c0601007387 */ /* 0x001fe80000100800 */
[----:B------:R-:W-:Y:S04]  /*3b7b0*/  STL [R1+0x6458], R7 ;  /* 0x0064580701007387 */ /* 0x000fe80000100800 */
[----:B------:R-:W-:Y:S04]  /*3b7c0*/  STL.64 [R1+0x7398], R4 ;  /* 0x0073980401007387 */ /* 0x000fe80000100a00 */
[----:B------:R-:W0:Y:S04]  /*3b7d0*/  LDSM.16.M88.4 R4, [R24+UR5+0xc000] ;  /* 0x00c000051804783b */ /* 0x000e280008000200 */
[----:B-1----:R-:W-:Y:S04]  /*3b7e0*/  STL.64 [R1+0x30], R12 ;  /* 0x0000300c01007387 */ /* 0x002fe80000100a00 */
[----:B------:R-:W-:Y:S04]  /*3b7f0*/  STL.64 [R1+0x38], R14 ;  /* 0x0000380e01007387 */ /* 0x000fe80000100a00 */
[----:B---3--:R-:W-:Y:S04]  /*3b800*/  STL.64 [R1+0x150], R8 ;  /* 0x0001500801007387 */ /* 0x008fe80000100a00 */
[----:B------:R-:W-:Y:S04]  /*3b810*/  STL.64 [R1+0x158], R10 ;  /* 0x0001580a01007387 */ /* 0x000fe80000100a00 */
[----:B------:R-:W-:Y:S04]  /*3b820*/  LDSM.16.M88.4 R12, [R24+UR5+0xd000] ;  /* 0x00d00005180c783b */ /* 0x000fe80008000200 */
[----:B------:R-:W-:Y:S04]  /*3b830*/  LDSM.16.M88.4 R8, [R24+UR5+0xd800] ;  /* 0x00d800051808783b */ /* 0x000fe80008000200 */
[----:B0-----:R-:W-:Y:S01]  /*3b840*/  STL.64 [R1+0x140], R4 ;  /* 0x0001400401007387 */ /* 0x001fe20000100a00 */
[----:B------:R-:W-:-:S03]  /*3b850*/  IMAD.MOV.U32 R2, RZ, RZ, R4 ;  /* 0x000000ffff027224 */ /* 0x000fc600078e0004 */
[----:B------:R-:W-:Y:S01]  /*3b860*/  STL.64 [R1+0x148], R6 ;  /* 0x0001480601007387 */ /* 0x000fe20000100a00 */
[----:B------:R-:W-:-:S03]  /*3b870*/  IMAD.MOV.U32 R0, RZ, RZ, R5 ;  /* 0x000000ffff007224 */ /* 0x000fc600078e0005 */
[----:B------:R-:W0:Y:S04]  /*3b880*/  LDSM.16.M88.4 R4, [R24+UR5+0xc800] ;  /* 0x00c800051804783b */ /* 0x000e280008000200 */
[----:B0-----:R-:W-:Y:S04]  /*3b890*/  STL.64 [R1+0x130], R4 ;  /* 0x0001300401007387 */ /* 0x001fe80000100a00 */
[----:B------:R-:W-:Y:S04]  /*3b8a0*/  STL.64 [R1+0x138], R6 ;  /* 0x0001380601007387 */ /* 0x000fe80000100a00 */
[----:B------:R-:W0:Y:S04]  /*3b8b0*/  LDSM.16.M88.4 R4, [R24+UR5+0xe000] ;  /* 0x00e000051804783b */ /* 0x000e280008000200 */
[----:B------:R-:W-:Y:S04]  /*3b8c0*/  STL.64 [R1+0x120], R12 ;  /* 0x0001200c01007387 */ /* 0x000fe80000100a00 */
[----:B------:R-:W-:Y:S04]  /*3b8d0*/  STL.64 [R1+0x128], R14 ;  /* 0x0001280e01007387 */ /* 0x000fe80000100a00 */
[----:B------:R-:W1:Y:S04]  /*3b8e0*/  LDSM.16.M88.4 R12, [R24+UR5+0xe800] ;  /* 0x00e80005180c783b */ /* 0x000e680008000200 */
[----:B------:R-:W-:Y:S04]  /*3b8f0*/  STL.64 [R1+0x110], R8 ;  /* 0x0001100801007387 */ /* 0x000fe80000100a00 */
[----:B------:R-:W-:Y:S04]  /*3b900*/  STL.64 [R1+0x118], R10 ;  /* 0x0001180a01007387 */ /* 0x000fe80000100a00 */
[----:B------:R-:W3:Y:S04]  /*3b910*/  LDSM.16.M88.4 R8, [R24+UR5+0xf000] ;  /* 0x00f000051808783b */ /* 0x000ee80008000200 */
[----:B0-----:R-:W-:Y:S04]  /*3b920*/  STL.64 [R1+0x100], R4 ;  /* 0x0001000401007387 */ /* 0x001fe80000100a00 */
[----:B------:R-:W-:Y:S04]  /*3b930*/  STL.64 [R1+0x108], R6 ;  /* 0x0001080601007387 */ /* 0x000fe80000100a00 */
[----:B------:R-:W0:Y:S04]  /*3b940*/  LDSM.16.M88.4 R4, [R24+UR5+0xf800] ;  /* 0x00f800051804783b */ /* 0x000e280008000200 */
[----:B-1----:R1:W-:Y:S04]  /*3b950*/  STL.64 [R1+0xf0], R12 ;  /* 0x0000f00c01007387 */ /* 0x0023e80000100a00 */
[----:B------:R4:W-:Y:S04]  /*3b960*/  STL.64 [R1+0xf8], R14 ;  /* 0x0000f80e01007387 */ /* 0x0009e80000100a00 */
[----:B-1----:R-:W2:Y:S04]  /*3b970*/  LDL.LU.64 R12, [R1+0x1d50] ;  /* 0x001d5000010c7983 */ /* 0x002ea80000300a00 */
[----:B---3--:R-:W-:Y:S04]  /*3b980*/  STL.64 [R1+0xe0], R8 ;  /* 0x0000e00801007387 */ /* 0x008fe80000100a00 */
[----:B------:R-:W-:Y:S04]  /*3b990*/  STL.64 [R1+0xe8], R10 ;  /* 0x0000e80a01007387 */ /* 0x000fe80000100a00 */
[----:B----4-:R-:W3:Y:S04]  /*3b9a0*/  LDL.LU.64 R14, [R1+0x1d58] ;  /* 0x001d5800010e7983 */ /* 0x010ee80000300a00 */
[----:B--2---:R-:W-:Y:S04]  /*3b9b0*/  LDSM.16.MT88.4 R16, [R3+UR5] ;  /* 0x000000050310783b */ /* 0x004fe80008004200 */
[----:B0-----:R0:W-:Y:S04]  /*3b9c0*/  STL.64 [R1+0xd0], R4 ;  /* 0x0000d00401007387 */ /* 0x0011e80000100a00 */
[----:B------:R1:W-:Y:S04]  /*3b9d0*/  STL.64 [R1+0xd8], R6 ;  /* 0x0000d80601007387 */ /* 0x0003e80000100a00 */
[----:B0-----:R-:W2:Y:S04]  /*3b9e0*/  LDL.LU.64 R4, [R1+0x1b50] ;  /* 0x001b500001047983 */ /* 0x001ea80000300a00 */
[----:B-1----:R-:W4:Y:S04]  /*3b9f0*/  LDL.LU.64 R6, [R1+0x1b58] ;  /* 0x001b580001067983 */ /* 0x002f280000300a00 */
[----:B----4-:R-:W-:Y:S04]  /*3ba00*/  STL.64 [R1+0x73a8], R6 ;  /* 0x0073a80601007387 */ /* 0x010fe80000100a00 */
[----:B--2---:R0:W-:Y:S02]  /*3ba10*/  STL.64 [R1+0x73a0], R4 ;  /* 0x0073a00401007387 */ /* 0x0041e40000100a00 */
[----:B0-----:R-:W-:-:S02]  /*3ba20*/  IMAD.MOV.U32 R4, RZ, RZ, R23 ;  /* 0x000000ffff047224 */ /* 0x001fc400078e0017 */
[----:B------:R-:W-:-:S05]  /*3ba30*/  IMAD.MOV.U32 R5, RZ, RZ, R22 ;  /* 0x000000ffff057224 */ /* 0x000fca00078e0016 */
[----:B------:R0:W-:Y:S04]  /*3ba40*/  STL.64 [R1+0x73c0], R4 ;  /* 0x0073c00401007387 */ /* 0x0001e80000100a00 */
[----:B------:R-:W2:Y:S04]  /*3ba50*/  LDL.LU.64 R8, [R1+0x1a50] ;  /* 0x001a500001087983 */ /* 0x000ea80000300a00 */
[----:B------:R-:W4:Y:S01]  /*3ba60*/  LDL.LU.64 R10, [R1+0x1a58] ;  /* 0x001a5800010a7983 */ /* 0x000f220000300a00 */
[----:B0-----:R-:W-:Y:S02]  /*3ba70*/  IMAD.MOV.U32 R4, RZ, RZ, R21 ;  /* 0x000000ffff047224 */ /* 0x001fe400078e0015 */
[----:B------:R-:W-:-:S02]  /*3ba80*/  IMAD.MOV.U32 R5, RZ, RZ, R20 ;  /* 0x000000ffff057224 */ /* 0x000fc400078e0014 */
[----:B------:R-:W0:Y:S04]  /*3ba90*/  LDSM.16.MT88.4 R20, [R3+UR5+0x80] ;  /* 0x000080050314783b */ /* 0x000e280008004200 */
[----:B----4-:R-:W-:Y:S04]  /*3baa0*/  STL.64 [R1+0x73b8], R10 ;  /* 0x0073b80a01007387 */ /* 0x010fe80000100a00 */
[----:B--2---:R1:W-:Y:S04]  /*3bab0*/  STL.64 [R1+0x73b0], R8 ;  /* 0x0073b00801007387 */ /* 0x0043e80000100a00 */
[----:B-1----:R-:W2:Y:S04]  /*3bac0*/  LDL.LU.64 R8, [R1+0x1c50] ;  /* 0x001c500001087983 */ /* 0x002ea80000300a00 */
[----:B------:R-:W2:Y:S04]  /*3bad0*/  LDL.LU.64 R10, [R1+0x1c58] ;  /* 0x001c5800010a7983 */ /* 0x000ea80000300a00 */
[----:B------:R-:W4:Y:S04]  /*3bae0*/  LDL.LU.64 R24, [R1+0x1860] ;  /* 0x0018600001187983 */ /* 0x000f280000300a00 */
[----:B------:R-:W4:Y:S04]  /*3baf0*/  LDL.LU.64 R26, [R1+0x1868] ;  /* 0x00186800011a7983 */ /* 0x000f280000300a00 */
[----:B0-----:R-:W-:Y:S04]  /*3bb00*/  STL.64 [R1+0x7338], R22 ;  /* 0x0073381601007387 */ /* 0x001fe80000100a00 */
[----:B------:R0:W-:Y:S04]  /*3bb10*/  STL.64 [R1+0x7330], R20 ;  /* 0x0073301401007387 */ /* 0x0001e80000100a00 */
[----:B0-----:R-:W2:Y:S01]  /*3bb20*/  LDL.64 R20, [R1+0x150] ;  /* 0x0001500001147983 */ /* 0x001ea20000100a00 */
[----:B---3--:R-:W-:Y:S03]  /*3bb30*/  HMMA.16816.F32.BF16 R4, R16, R4, R12 ;  /* 0x000000041004723c */ /* 0x008fe6000004180c */
[----:B--2---:R-:W-:Y:S04]  /*3bb40*/  STL.64 [R1+0x7388], R20 ;  /* 0x0073881401007387 */ /* 0x004fe80000100a00 */
[----:B------:R-:W2:-:S12]  /*3bb50*/  LDL.LU.64 R12, [R1+0x73c8] ;  /* 0x0073c800010c7983 */ /* 0x000e980000300a00 */
[----:B------:R0:W-:Y:S04]  /*3bb60*/  STL.64 [R1+0x8b0], R4 ;  /* 0x0008b00401007387 */ /* 0x0001e80000100a00 */
[----:B0-----:R-:W3:Y:S01]  /*3bb70*/  LDL.LU.64 R4, [R1+0x73c0] ;  /* 0x0073c00001047983 */ /* 0x001ee20000300a00 */
[----:B------:R-:W-:Y:S02]  /*3bb80*/  IMAD.MOV.U32 R14, RZ, RZ, R6 ;  /* 0x000000ffff0e7224 */ /* 0x000fe400078e0006 */
[----:B------:R-:W-:-:S05]  /*3bb90*/  IMAD.MOV.U32 R15, RZ, RZ, R7 ;  /* 0x000000ffff0f7224 */ /* 0x000fca00078e0007 */
[----:B------:R-:W-:Y:S04]  /*3bba0*/  STL [R1+0x6524], R15 ;  /* 0x0065240f01007387 */ /* 0x000fe80000100800 */
[----:B------:R-:W-:Y:S01]  /*3bbb0*/  STL [R1+0x6520], R14 ;  /* 0x0065200e01007387 */ /* 0x000fe20000100800 */
[----:B---3--:R-:W-:Y:S03]  /*3bbc0*/  HMMA.16816.F32.BF16 R4, R16, R4, R8 ;  /* 0x000000041004723c */ /* 0x008fe60000041808 */
[----:B------:R-:W2:Y:S04]  /*3bbd0*/  LDL.LU.64 R10, [R1+0x73b8] ;  /* 0x0073b800010a7983 */ /* 0x000ea80000300a00 */
[----:B------:R-:W2:-:S12]  /*3bbe0*/  LDL.LU.64 R8, [R1+0x73b0] ;  /* 0x0073b00001087983 */ /* 0x000e980000300a00 */
[----:B------:R-:W-:Y:S04]  /*3bbf0*/  STL.64 [R1+0x8a0], R4 ;  /* 0x0008a00401007387 */ /* 0x000fe80000100a00 */
[----:B------:R0:W-:Y:S04]  /*3bc00*/  STL.64 [R1+0x8a8], R6 ;  /* 0x0008a80601007387 */ /* 0x0001e80000100a00 */
[----:B0-----:R-:W3:Y:S04]  /*3bc10*/  LDL.LU.64 R6, [R1+0x73a8] ;  /* 0x0073a80001067983 */ /* 0x001ee80000300a00 */
[----:B------:R-:W3:Y:S01]  /*3bc20*/  LDL.LU.64 R4, [R1+0x73a0] ;  /* 0x0073a00001047983 */ /* 0x000ee20000300a00 */
[----:B------:R-:W-:-:S02]  /*3bc30*/  IMAD.MOV.U32 R20, RZ, RZ, R29 ;  /* 0x000000ffff147224 */ /* 0x000fc400078e001d */
[----:B------:R-:W-:Y:S01]  /*3bc40*/  IMAD.MOV.U32 R21, RZ, RZ, R28 ;  /* 0x000000ffff157224 */ /* 0x000fe200078e001c */
[C---:B--2---:R-:W-:Y:S08]  /*3bc50*/  HMMA.16816.F32.BF16 R8, R16.reuse, R12, R8 ;  /* 0x0000000c1008723c */ /* 0x044ff00000041808 */
[----:B---3--:R-:W-:Y:S01]  /*3bc60*/  HMMA.16816.F32.BF16 R20, R16, R20, R4 ;  /* 0x000000141014723c */ /* 0x008fe20000041804 */
[----:B------:R-:W4:-:S15]  /*3bc70*/  LDL.LU.64 R4, [R1+0x7398] ;  /* 0x0073980001047983 */ /* 0x000f1e0000300a00 */
[----:B------:R-:W-:-:S03]  /*3bc80*/  NOP ;  /* 0x0000000000007918 */ /* 0x000fc60000000000 */
[----:B------:R0:W-:Y:S04]  /*3bc90*/  STL.64 [R1+0x890], R20 ;  /* 0x0008901401007387 */ /* 0x0001e80000100a00 */
[----:B------:R1:W-:Y:S04]  /*3bca0*/  STL.64 [R1+0x898], R22 ;  /* 0x0008981601007387 */ /* 0x0003e80000100a00 */
[----:B0-----:R-:W2:Y:S04]  /*3bcb0*/  LDL.LU.64 R20, [R1+0x1850] ;  /* 0x0018500001147983 */ /* 0x001ea80000300a00 */
[----:B-1----:R-:W2:Y:S04]  /*3bcc0*/  LDL.LU.64 R22, [R1+0x1858] ;  /* 0x0018580001167983 */ /* 0x002ea80000300a00 */
[----:B------:R0:W-:Y:S04]  /*3bcd0*/  STL.64 [R1+0x880], R8 ;  /* 0x0008800801007387 */ /* 0x0001e80000100a00 */
[----:B------:R-:W-:Y:S04]  /*3bce0*/  STL.64 [R1+0x888], R10 ;  /* 0x0008880a01007387 */ /* 0x000fe80000100a00 */
[----:B0-----:R-:W3:Y:S04]  /*3bcf0*/  LDL.LU.64 R8, [R1+0x7390] ;  /* 0x0073900001087983 */ /* 0x001ee80000300a00 */
[----:B------:R0:W-:Y:S04]  /*3bd00*/  STL.64 [R1+0x7380], R12 ;  /* 0x0073800c01007387 */ /* 0x0001e80000100a00 */
[----:B0-----:R-:W3:Y:S04]  /*3bd10*/  LDL.LU.64 R12, [R1+0x1960] ;  /* 0x00196000010c7983 */ /* 0x001ee80000300a00 */
[----:B------:R-:W3:Y:S01]  /*3bd20*/  LDL.LU.64 R14, [R1+0x1968] ;  /* 0x00196800010e7983 */ /* 0x000ee20000300a00 */
[C---:B----4-:R-:W-:Y:S08]  /*3bd30*/  HMMA.16816.F32.BF16 R24, R16.reuse, R4, R24 ;  /* 0x000000041018723c */ /* 0x050ff00000041818 */
[----:B---3--:R-:W-:-:S15]  /*3bd40*/  HMMA.16816.F32.BF16 R12, R16, R8, R12 ;  /* 0x00000008100c723c */ /* 0x008fde000004180c */
[----:B------:R-:W-:-:S04]  /*3bd50*/  NOP ;  /* 0x0000000000007918 */ /* 0x000fc80000000000 */
[----:B------:R0:W-:Y:S04]  /*3bd60*/  STL.64 [R1+0x870], R12 ;  /* 0x0008700c01007387 */ /* 0x0001e80000100a00 */
[----:B------:R1:W-:Y:S04]  /*3bd70*/  STL.64 [R1+0x878], R14 ;  /* 0x0008780e01007387 */ /* 0x0003e80000100a00 */
[----:B0-----:R-:W3:Y:S04]  /*3bd80*/  LDL.LU.64 R12, [R1+0x1840] ;  /* 0x00184000010c7983 */ /* 0x001ee80000300a00 */
[----:B-1----:R-:W3:Y:S04]  /*3bd90*/  LDL.LU.64 R14, [R1+0x1848] ;  /* 0x00184800010e7983 */ /* 0x002ee80000300a00 */
[----:B------:R-:W-:Y:S04]  /*3bda0*/  STL.64 [R1+0x860], R24 ;  /* 0x0008601801007387 */ /* 0x000fe80000100a00 */
[----:B------:R-:W-:Y:S04]  /*3bdb0*/  STL.64 [R1+0x868], R26 ;  /* 0x0008681a01007387 */ /* 0x000fe80000100a00 */
[----:B------:R-:W0:Y:S04]  /*3bdc0*/  LDSM.16.MT88.4 R24, [R3+UR5+0x100] ;  /* 0x000100050318783b */ /* 0x000e280008004200 */
[----:B------:R-:W-:Y:S04]  /*3bdd0*/  STL.64 [R1+0x7370], R4 ;  /* 0x0073700401007387 */ /* 0x000fe80000100a00 */
[----:B------:R-:W-:Y:S04]  /*3bde0*/  STL [R1+0x72b0], R3 ;  /* 0x0072b00301007387 */ /* 0x000fe80000100800 */
[----:B0-----:R-:W-:Y:S04]  /*3bdf0*/  STL.64 [R1+0x7210], R26 ;  /* 0x0072101a01007387 */ /* 0x001fe80000100a00 */
[----:B------:R0:W-:Y:S04]  /*3be00*/  STL.64 [R1+0x7208], R24 ;  /* 0x0072081801007387 */ /* 0x0001e80000100a00 */
[----:B0-----:R-:W4:Y:S04]  /*3be10*/  LDL.64 R24, [R1+0x130] ;  /* 0x0001300001187983 */ /* 0x001f280000100a00 */
[----:B----4-:R0:W-:Y:S04]  /*3be20*/  STL.64 [R1+0x7378], R24 ;  /* 0x0073781801007387 */ /* 0x0101e80000100a00 */
[----:B0-----:R-:W2:Y:S02]  /*3be30*/  LDL.64 R24, [R1+0x30] ;  /* 0x0000300001187983 */ /* 0x001ea40000100a00 */
[----:B--2---:R-:W-:-:S15]  /*3be40*/  HMMA.16816.F32.BF16 R20, R16, R24, R20 ;  /* 0x000000181014723c */ /* 0x004fde0000041814 */
[----:B------:R-:W-:-:S04]  /*3be50*/  NOP ;  /* 0x0000000000007918 */ /* 0x000fc80000000000 */
[----:B------:R0:W-:Y:S04]  /*3be60*/  STL.64 [R1+0x1060], R20 ;  /* 0x0010601401007387 */ /* 0x0001e80000100a00 */
[----:B------:R-:W-:Y:S04]  /*3be70*/  STL.64 [R1+0x1068], R22 ;  /* 0x0010681601007387 */ /* 0x000fe80000100a00 */
[----:B0-----:R-:W3:Y:S01]  /*3be80*/  LDL.LU.64 R20, [R1+0x7388] ;  /* 0x0073880001147983 */ /* 0x001ee20000300a00 */
[----:B------:R-:W-:Y:S02]  /*3be90*/  IMAD.MOV.U32 R10, RZ, RZ, R25 ;  /* 0x000000ffff0a7224 */ /* 0x000fe400078e0019 */
[----:B------:R-:W-:-:S02]  /*3bea0*/  IMAD.MOV.U32 R11, RZ, RZ, R24 ;  /* 0x000000ffff0b7224 */ /* 0x000fc400078e0018 */
[----:B------:R-:W2:Y:S04]  /*3beb0*/  LDL.LU.64 R24, [R1+0x1830] ;  /* 0x0018300001187983 */ /* 0x000ea80000300a00 */
[----:B------:R-:W2:Y:S04]  /*3bec0*/  LDL.LU.64 R26, [R1+0x1838] ;  /* 0x00183800011a7983 */ /* 0x000ea80000300a00 */
[----:B------:R-:W-:Y:S04]  /*3bed0*/  STL [R1+0x72d8], R10 ;  /* 0x0072d80a01007387 */ /* 0x000fe80000100800 */
[----:B------:R-:W-:Y:S04]  /*3bee0*/  STL [R1+0x72b4], R11 ;  /* 0x0072b40b01007387 */ /* 0x000fe80000100800 */
[----:B------:R0:W-:Y:S04]  /*3bef0*/  STL.64 [R1+0x7340], R8 ;  /* 0x0073400801007387 */ /* 0x0001e80000100a00 */
[----:B0-----:R-:W4:Y:S01]  /*3bf00*/  LDL.64 R8, [R1+0x110] ;  /* 0x0001100001087983 */ /* 0x001f220000100a00 */
[----:B---3--:R-:W-:-:S15]  /*3bf10*/  HMMA.16816.F32.BF16 R12, R16, R20, R12 ;  /* 0x00000014100c723c */ /* 0x008fde000004180c */
[----:B------:R-:W-:-:S04]  /*3bf20*/  NOP ;  /* 0x0000000000007918 */ /* 0x000fc80000000000 */
[----:B------:R0:W-:Y:S04]  /*3bf30*/  STL.64 [R1+0x1050], R12 ;  /* 0x0010500c01007387 */ /* 0x0001e80000100a00 */
[----:B------:R1:W-:Y:S04]  /*3bf40*/  STL.64 [R1+0x1058], R14 ;  /* 0x0010580e01007387 */ /* 0x0003e80000100a00 */
[----:B0-----:R-:W3:Y:S01]  /*3bf50*/  LDL.LU.64 R12, [R1+0x7380] ;  /* 0x00738000010c7983 */ /* 0x001ee20000300a00 */
[----:B-1----:R-:W-:Y:S02]  /*3bf60*/  IMAD.MOV.U32 R15, RZ, RZ, R20 ;  /* 0x000000ffff0f7224 */ /* 0x002fe400078e0014 */
[----:B------:R-:W-:-:S02]  /*3bf70*/  IMAD.MOV.U32 R14, RZ, RZ, R21 ;  /* 0x000000ffff0e7224 */ /* 0x000fc400078e0015 */
[----:B------:R-:W2:Y:S04]  /*3bf80*/  LDL.64 R20, [R1+0xe0] ;  /* 0x0000e00001147983 */ /* 0x000ea80000100a00 */
[----:B--2---:R0:W-:Y:S04]  /*3bf90*/  STL.64 [R1+0x7348], R20 ;  /* 0x0073481401007387 */ /* 0x0041e80000100a00 */
[----:B0-----:R-:W2:Y:S01]  /*3bfa0*/  LDL.64 R20, [R1+0xf0] ;  /* 0x0000f00001147983 */ /* 0x001ea20000100a00 */
[----:B------:R-:W-:Y:S02]  /*3bfb0*/  IMAD.MOV.U32 R4, RZ, RZ, R2 ;  /* 0x000000ffff047224 */ /* 0x000fe400078e0002 */
[----:B------:R-:W-:-:S07]  /*3bfc0*/  IMAD.MOV.U32 R5, RZ, RZ, R0 ;  /* 0x000000ffff057224 */ /* 0x000fce00078e0000 */
[C---:B------:R-:W-:Y:S01]  /*3bfd0*/  HMMA.16816.F32.BF16 R4, R16.reuse, R4, R24 ;  /* 0x000000041004723c */ /* 0x040fe20000041818 */
[----:B--2---:R0:W-:Y:S04]  /*3bfe0*/  STL.64 [R1+0x7358], R20 ;  /* 0x0073581401007387 */ /* 0x0041e80000100a00 */
[----:B0-----:R-:W2:Y:S04]  /*3bff0*/  LDL.LU.64 R20, [R1+0x1810] ;  /* 0x0018100001147983 */ /* 0x001ea80000300a00 */
[----:B------:R-:W2:Y:S04]  /*3c000*/  LDL.LU.64 R22, [R1+0x1818] ;  /* 0x0018180001167983 */ /* 0x000ea80000300a00 */
[----:B------:R-:W-:Y:S04]  /*3c010*/  STL [R1+0x72dc], R15 ;  /* 0x0072dc0f01007387 */ /* 0x000fe80000100800 */
[----:B------:R-:W-:Y:S04]  /*3c020*/  STL [R1+0x7308], R14 ;  /* 0x0073080e01007387 */ /* 0x000fe80000100800 */
[----:B---3--:R0:W-:Y:S04]  /*3c030*/  STL.64 [R1+0x7300], R12 ;  /* 0x0073000c01007387 */ /* 0x0081e80000100a00 */
[----:B0-----:R-:W3:Y:S04]  /*3c040*/  LDL.LU.64 R12, [R1+0x1820] ;  /* 0x00182000010c7983 */ /* 0x001ee80000300a00 */
[----:B------:R-:W3:Y:S04]  /*3c050*/  LDL.LU.64 R14, [R1+0x1828] ;  /* 0x00182800010e7983 */ /* 0x000ee80000300a00 */
[----:B------:R-:W3:Y:S04]  /*3c060*/  LDL.LU.64 R24, [R1+0x7378] ;  /* 0x0073780001187983 */ /* 0x000ee80000300a00 */
[----:B------:R0:W-:Y:S04]  /*3c070*/  STL.64 [R1+0x1040], R4 ;  /* 0x0010400401007387 */ /* 0x0001e80000100a00 */
[----:B------:R-:W-:Y:S04]  /*3c080*/  STL.64 [R1+0x1048], R6 ;  /* 0x0010480601007387 */ /* 0x000fe80000100a00 */
[----:B0-----:R-:W2:Y:S01]  /*3c090*/  LDL.LU.64 R4, [R1+0x7370] ;  /* 0x0073700001047983 */ /* 0x001ea20000300a00 */
[----:B---3--:R-:W-:-:S15]  /*3c0a0*/  HMMA.16816.F32.BF16 R12, R16, R24, R12 ;  /* 0x00000018100c723c */ /* 0x008fde000004180c */
[----:B------:R-:W-:-:S04]  /*3c0b0*/  NOP ;  /* 0x0000000000007918 */ /* 0x000fc80000000000 */
[----:B------:R0:W-:Y:S04]  /*3c0c0*/  STL.64 [R1+0x1030], R12 ;  /* 0x0010300c01007387 */ /* 0x0001e80000100a00 */
[----:B------:R-:W-:Y:S04]  /*3c0d0*/  STL.64 [R1+0x1038], R14 ;  /* 0x0010380e01007387 */ /* 0x000fe80000100a00 */
[----:B0-----:R-:W3:Y:S04]  /*3c0e0*/  LDL.64 R12, [R1+0xd0] ;  /* 0x0000d000010c7983 */ /* 0x001ee80000100a00 */
[----:B---3--:R0:W-:Y:S04]  /*3c0f0*/  STL.64 [R1+0x7350], R12 ;  /* 0x0073500c01007387 */ /* 0x0081e80000100a00 */
[----:B0-----:R-:W2:Y:S04]  /*3c100*/  LDL.64 R12, [R1+0x120] ;  /* 0x00012000010c7983 */ /* 0x001ea80000100a00 */
[----:B------:R0:W-:Y:S04]  /*3c110*/  STL.64 [R1+0x7288], R24 ;  /* 0x0072881801007387 */ /* 0x0001e80000100a00 */
[----:B0-----:R-:W4:Y:S04]  /*3c120*/  LDL.LU.64 R24, [R1+0x1800] ;  /* 0x0018000001187983 */ /* 0x001f280000300a00 */
[----:B------:R-:W4:Y:S01]  /*3c130*/  LDL.LU.64 R26, [R1+0x1808] ;  /* 0x00180800011a7983 */ /* 0x000f220000300a00 */
[----:B--2---:R-:W-:Y:S01]  /*3c140*/  HMMA.16816.F32.BF16 R20, R16, R12, R20 ;  /* 0x0000000c1014723c */ /* 0x004fe20000041814 */
[----:B------:R-:W-:-:S02]  /*3c150*/  IMAD.MOV.U32 R2, RZ, RZ, R12 ;  /* 0x000000ffff027224 */ /* 0x000fc400078e000c */
[----:B------:R-:W-:-:S15]  /*3c160*/  IMAD.MOV.U32 R0, RZ, RZ, R13 ;  /* 0x000000ffff007224 */ /* 0x000fde00078e000d */
[----:B------:R-:W-:Y:S01]  /*3c170*/  NOP ;  /* 0x0000000000007918 */ /* 0x000fe20000000000 */
[----:B------:R0:W-:Y:S01]  /*3c180*/  STL.64 [R1+0x1020], R20 ;  /* 0x0010201401007387 */ /* 0x0001e20000100a00 */
[----:B------:R-:W-:Y:S02]  /*3c190*/  IMAD.MOV.U32 R6, RZ, RZ, R22 ;  /* 0x000000ffff067224 */ /* 0x000fe400078e0016 */
[----:B------:R-:W-:Y:S01]  /*3c1a0*/  IMAD.MOV.U32 R7, RZ, RZ, R23 ;  /* 0x000000ffff077224 */ /* 0x000fe200078e0017 */
[----:B0-----:R-:W2:Y:S04]  /*3c1b0*/  LDL.LU.64 R20, [R1+0x17f0] ;  /* 0x0017f00001147983 */ /* 0x001ea80000300a00 */
[----:B------:R-:W2:Y:S04]  /*3c1c0*/  LDL.LU.64 R22, [R1+0x17f8] ;  /* 0x0017f80001167983 */ /* 0x000ea80000300a00 */
[----:B------:R-:W3:Y:S04]  /*3c1d0*/  LDL.LU.64 R12, [R1+0x17e0] ;  /* 0x0017e000010c7983 */ /* 0x000ee80000300a00 */
[----:B------:R-:W2:Y:S01]  /*3c1e0*/  LDL.LU.64 R14, [R1+0x17e8] ;  /* 0x0017e800010e7983 */ /* 0x000ea20000300a00 */
[----:B----4-:R-:W-:Y:S03]  /*3c1f0*/  HMMA.16816.F32.BF16 R24, R16, R8, R24 ;  /* 0x000000081018723c */ /* 0x010fe60000041818 */
[----:B--2---:R-:W-:Y:S04]  /*3c200*/  STL.64 [R1+0x7368], R14 ;  /* 0x0073680e01007387 */ /* 0x004fe80000100a00 */
[----:B---3--:R0:W-:Y:S04]  /*3c210*/  STL.64 [R1+0x7360], R12 ;  /* 0x0073600c01007387 */ /* 0x0081e80000100a00 */
[----:B0-----:R-:W2:Y:S04]  /*3c220*/  LDL.64 R12, [R1+0x100] ;  /* 0x00010000010c7983 */ /* 0x001ea80000100a00 */
[----:B------:R-:W-:Y:S04]  /*3c230*/  STL [R1+0x6464], R7 ;  /* 0x0064640701007387 */ /* 0x000fe80000100800 */
[----:B------:R-:W-:Y:S04]  /*3c240*/  STL [R1+0x6460], R6 ;  /* 0x0064600601007387 */ /* 0x000fe80000100800 */
[----:B------:R0:W-:Y:S01]  /*3c250*/  STL.64 [R1+0x1010], R24 ;  /* 0x0010101801007387 */ /* 0x0001e20000100a00 */
[----:B------:R-:W-:-:S02]  /*3c260*/  IMAD.MOV.U32 R29, RZ, RZ, R8 ;  /* 0x000000ffff1d7224 */ /* 0x000fc400078e0008 */
[----:B------:R-:W-:Y:S01]  /*3c270*/  IMAD.MOV.U32 R28, RZ, RZ, R9 ;  /* 0x000000ffff1c7224 */ /* 0x000fe200078e0009 */
[----:B------:R-:W-:Y:S04]  /*3c280*/  STL.64 [R1+0x1018], R26 ;  /* 0x0010181a01007387 */ /* 0x000fe80000100a00 */
[----:B------:R-:W3:Y:S04]  /*3c290*/  LDL.LU.64 R8, [R1+0x17d0] ;  /* 0x0017d00001087983 */ /* 0x000ee80000300a00 */
[----:B------:R-:W3:Y:S04]  /*3c2a0*/  LDL.LU.64 R10, [R1+0x17d8] ;  /* 0x0017d800010a7983 */ /* 0x000ee80000300a00 */
[----:B------:R-:W4:Y:S01]  /*3c2b0*/  LDL.LU.64 R14, [R1+0x7368] ;  /* 0x00736800010e7983 */ /* 0x000f220000300a00 */
[----:B--2---:R-:W-:Y:S01]  /*3c2c0*/  HMMA.16816.F32.BF16 R20, R16, R12, R20 ;  /* 0x0000000c1014723c */ /* 0x004fe20000041814 */
[----:B0-----:R-:W-:-:S02]  /*3c2d0*/  IMAD.MOV.U32 R25, RZ, RZ, R12 ;  /* 0x000000ffff197224 */ /* 0x001fc400078e000c */
[----:B------:R-:W-:Y:S02]  /*3c2e0*/  IMAD.MOV.U32 R24, RZ, RZ, R13 ;  /* 0x000000ffff187224 */ /* 0x000fe400078e000d */
[----:B------:R-:W4:-:S14]  /*3c2f0*/  LDL.LU.64 R12, [R1+0x7360] ;  /* 0x00736000010c7983 */ /* 0x000f1c0000300a00 */
[----:B------:R0:W-:Y:S04]  /*3c300*/  STL.64 [R1+0x1000], R20 ;  /* 0x0010001401007387 */ /* 0x0001e80000100a00 */
[----:B0-----:R-:W4:Y:S01]  /*3c310*/  LDL.LU.64 R20, [R1+0x7358] ;  /* 0x0073580001147983 */ /* 0x001f220000300a00 */
[----:B------:R-:W-:Y:S02]  /*3c320*/  IMAD.MOV.U32 R6, RZ, RZ, R23 ;  /* 0x000000ffff067224 */ /* 0x000fe400078e0017 */
[----:B------:R-:W-:-:S03]  /*3c330*/  IMAD.MOV.U32 R7, RZ, RZ, R22 ;  /* 0x000000ffff077224 */ /* 0x000fc600078e0016 */
[----:B------:R-:W-:Y:S04]  /*3c340*/  STL [R1+0x655c], R6 ;  /* 0x00655c0601007387 */ /* 0x000fe80000100800 */
[----:B------:R-:W-:Y:S01]  /*3c350*/  STL [R1+0x6558], R7 ;  /* 0x0065580701007387 */ /* 0x000fe20000100800 */
[----:B----4-:R-:W-:Y:S01]  /*3c360*/  HMMA.16816.F32.BF16 R12, R16, R20, R12 ;  /* 0x00000014100c723c */ /* 0x010fe2000004180c */
[----:B------:R-:W-:Y:S02]  /*3c370*/  IMAD.MOV.U32 R27, RZ, RZ, R20 ;  /* 0x000000ffff1b7224 */ /* 0x000fe400078e0014 */
[----:B------:R-:W-:-:S15]  /*3c380*/  IMAD.MOV.U32 R26, RZ, RZ, R21 ;  /* 0x000000ffff1a7224 */ /* 0x000fde00078e0015 */
[----:B------:R-:W-:Y:S01]  /*3c390*/  NOP ;  /* 0x0000000000007918 */ /* 0x000fe20000000000 */
[----:B------:R0:W-:Y:S04]  /*3c3a0*/  STL.64 [R1+0xff0], R12 ;  /* 0x000ff00c01007387 */ /* 0x0001e80000100a00 */
[----:B------:R-:W-:Y:S04]  /*3c3b0*/  STL.64 [R1+0xff8], R14 ;  /* 0x000ff80e01007387 */ /* 0x000fe80000100a00 */
[----:B0-----:R-:W2:Y:S04]  /*3c3c0*/  LDL.LU.64 R12, [R1+0x7350] ;  /* 0x00735000010c7983 */ /* 0x001ea80000300a00 */
[----:B------:R-:W3:Y:S04]  /*3c3d0*/  LDL.LU.64 R20, [R1+0x7348] ;  /* 0x0073480001147983 */ /* 0x000ee80000300a00 */
[----:B------:R-:W-:Y:S04]  /*3c3e0*/  STL.64 [R1+0x72c0], R26 ;  /* 0x0072c01a01007387 */ /* 0x000fe80000100a00 */
[----:B------:R0:W-:Y:S04]  /*3c3f0*/  STL.64 [R1+0x72b8], R24 ;  /* 0x0072b81801007387 */ /* 0x0001e80000100a00 */
[----:B0-----:R-:W2:Y:S04]  /*3c400*/  LDL.LU.64 R24, [R1+0x8e0] ;  /* 0x0008e00001187983 */ /* 0x001ea80000300a00 */
[----:B------:R-:W2:Y:S01]  /*3c410*/  LDL.LU.64 R26, [R1+0x8e8] ;  /* 0x0008e800011a7983 */ /* 0x000ea20000300a00 */
[----:B---3--:R-:W-:-:S15]  /*3c420*/  HMMA.16816.F32.BF16 R8, R16, R20, R8 ;  /* 0x000000141008723c */ /* 0x008fde0000041808 */
[----:B------:R-:W-:-:S04]  /*3c430*/  NOP ;  /* 0x0000000000007918 */ /* 0x000fc80000000000 */
[----:B------:R0:W-:Y:S04]  /*3c440*/  STL.64 [R1+0xfe0], R8 ;  /* 0x000fe00801007387 */ /* 0x0001e80000100a00 */
[----:B------:R1:W-:Y:S04]  /*3c450*/  STL.64 [R1+0xfe8], R10 ;  /* 0x000fe80a01007387 */ /* 0x0003e80000100a00 */
[----:B0-----:R-:W3:Y:S01]  /*3c460*/  LDL.LU.64 R8, [R1+0x7340] ;  /* 0x0073400001087983 */ /* 0x001ee20000300a00 */
[----:B-1----:R-:W-:Y:S02]  /*3c470*/  IMAD.MOV.U32 R11, RZ, RZ, R20 ;  /* 0x000000ffff0b7224 */ /* 0x002fe400078e0014 */
[----:B------:R-:W-:Y:S01]  /*3c480*/  IMAD.MOV.U32 R3, RZ, RZ, R21 ;  /* 0x000000ffff037224 */ /* 0x000fe200078e0015 */
[----:B------:R-:W4:Y:S04]  /*3c490*/  LDL.LU.64 R22, [R1+0x7338] ;  /* 0x0073380001167983 */ /* 0x000f280000300a00 */
[----:B------:R-:W4:Y:S04]  /*3c4a0*/  LDL.LU.64 R20, [R1+0x7330] ;  /* 0x0073300001147983 */ /* 0x000f280000300a00 */
[----:B------:R-:W-:Y:S04]  /*3c4b0*/  STL [R1+0x72f8], R11 ;  /* 0x0072f80b01007387 */ /* 0x000fe80000100800 */
[----:B---3--:R0:W-:Y:S04]  /*3c4c0*/  STL.64 [R1+0x72f0], R8 ;  /* 0x0072f00801007387 */ /* 0x0081e80000100a00 */
[----:B0-----:R-:W3:Y:S01]  /*3c4d0*/  LDL.64 R8, [R1] ;  /* 0x0000000001087983 */ /* 0x001ee20000100a00 */
[----:B--2---:R-:W-:Y:S03]  /*3c4e0*/  HMMA.16816.F32.BF16 R16, R16, R12, R24 ;  /* 0x0000000c1010723c */ /* 0x004fe60000041818 */
[----:B---3--:R0:W-:Y:S04]  /*3c4f0*/  STL.64 [R1+0x7310], R8 ;  /* 0x0073100801007387 */ /* 0x0081e80000100a00 */
[----:B0-----:R-:W2:Y:S01]  /*3c500*/  LDL.64 R8, [R1+0x10] ;  /* 0x0000100001087983 */ /* 0x001ea20000100a00 */
[----:B------:R-:W-:-:S02]  /*3c510*/  IMAD.MOV.U32 R7, RZ, RZ, R12 ;  /* 0x000000ffff077224 */ /* 0x000fc400078e000c */
[----:B------:R-:W-:Y:S01]  /*3c520*/  IMAD.MOV.U32 R6, RZ, RZ, R13 ;  /* 0x000000ffff067224 */ /* 0x000fe200078e000d */
[----:B--2---:R0:W-:Y:S04]  /*3c530*/  STL.64 [R1+0x7328], R8 ;  /* 0x0073280801007387 */ /* 0x0041e80000100a00 */
[----:B0-----:R-:W4:Y:S04]  /*3c540*/  LDL.64 R8, [R1+0x20] ;  /* 0x0000200001087983 */ /* 0x001f280000100a00 */
[----:B------:R0:W-:Y:S04]  /*3c550*/  STL.64 [R1+0x850], R16 ;  /* 0x0008501001007387 */ /* 0x0001e80000100a00 */
[----:B------:R1:W-:Y:S04]  /*3c560*/  STL.64 [R1+0x858], R18 ;  /* 0x0008581201007387 */ /* 0x0003e80000100a00 */
[----:B0-----:R-:W4:Y:S04]  /*3c570*/  LDL.LU.64 R16, [R1+0x1d40] ;  /* 0x001d400001107983 */ /* 0x001f280000300a00 */
[----:B-1----:R-:W4:Y:S04]  /*3c580*/  LDL.LU.64 R18, [R1+0x1d48] ;  /* 0x001d480001127983 */ /* 0x002f280000300a00 */
[----:B------:R-:W2:Y:S04]  /*3c590*/  LDL.LU.64 R12, [R1+0x1b40] ;  /* 0x001b4000010c7983 */ /* 0x000ea80000300a00 */
[----:B------:R-:W3:Y:S04]  /*3c5a0*/  LDL.LU.64 R14, [R1+0x1b48] ;  /* 0x001b4800010e7983 */ /* 0x000ee80000300a00 */
[----:B---3--:R-:W-:Y:S04]  /*3c5b0*/  STL.64 [R1+0x7320], R14 ;  /* 0x0073200e01007387 */ /* 0x008fe80000100a00 */
[----:B--2---:R0:W-:Y:S04]  /*3c5c0*/  STL.64 [R1+0x7318], R12 ;  /* 0x0073180c01007387 */ /* 0x0041e80000100a00 */
[----:B0-----:R-:W2:Y:S04]  /*3c5d0*/  LDL.LU.64 R12, [R1+0x1c40] ;  /* 0x001c4000010c7983 */ /* 0x001ea80000300a00 */
[----:B------:R-:W2:Y:S04]  /*3c5e0*/  LDL.LU.64 R14, [R1+0x1c48] ;  /* 0x001c4800010e7983 */ /* 0x000ea80000300a00 */
[----:B------:R-:W-:Y:S04]  /*3c5f0*/  STL.64 [R1+0x72d0], R6 ;  /* 0x0072d00601007387 */ /* 0x000fe80000100a00 */
[----:B------:R0:W-:Y:S04]  /*3c600*/  STL.64 [R1+0x72c8], R4 ;  /* 0x0072c80401007387 */ /* 0x0001e80000100a00 */
[----:B0-----:R-:W3:Y:S04]  /*3c610*/  LDL.LU.64 R4, [R1+0x1950] ;  /* 0x0019500001047983 */ /* 0x001ee80000300a00 */
[----:B------:R-:W2:Y:S01]  /*3c620*/  LDL.LU.64 R6, [R1+0x1958] ;  /* 0x0019580001067983 */ /* 0x000ea20000300a00 */
[----:B----4-:R-:W-:Y:S03]  /*3c630*/  HMMA.16816.F32.BF16 R16, R20, R8, R16 ;  /* 0x000000081410723c */ /* 0x010fe60000041810 */
[----:B--2---:R-:W-:Y:S04]  /*3c640*/  STL.64 [R1+0x72e8], R6 ;  /* 0x0072e80601007387 */ /* 0x004fe80000100a00 */
[----:B---3--:R0:W-:Y:S04]  /*3c650*/  STL.64 [R1+0x72e0], R4 ;  /* 0x0072e00401007387 */ /* 0x0081e80000100a00 */
[----:B0-----:R-:W2:Y:S04]  /*3c660*/  LDL.LU.64 R4, [R1+0x1a40] ;  /* 0x001a400001047983 */ /* 0x001ea80000300a00 */
[----:B------:R-:W2:Y:S04]  /*3c670*/  LDL.LU.64 R6, [R1+0x1a48] ;  /* 0x001a480001067983 */ /* 0x000ea80000300a00 */
[----:B------:R-:W3:Y:S04]  /*3c680*/  LDL.LU.64 R24, [R1+0x1610] ;  /* 0x0016100001187983 */ /* 0x000ee80000300a00 */
[----:B------:R-:W3:Y:S04]  /*3c690*/  LDL.LU.64 R26, [R1+0x1618] ;  /* 0x00161800011a7983 */ /* 0x000ee80000300a00 */
[----:B------:R0:W-:Y:S04]  /*3c6a0*/  STL.64 [R1+0x6e0], R16 ;  /* 0x0006e01001007387 */ /* 0x0001e80000100a00 */
[----:B------:R1:W-:Y:S01]  /*3c6b0*/  STL.64 [R1+0x6e8], R18 ;  /* 0x0006e81201007387 */ /* 0x0003e20000100a00 */
[----:B0-----:R-:W-:-:S02]  /*3c6c0*/  IMAD.MOV.U32 R17, RZ, RZ, R8 ;  /* 0x000000ffff117224 */ /* 0x001fc400078e0008 */
[----:B------:R-:W-:Y:S02]  /*3c6d0*/  IMAD.MOV.U32 R16, RZ, RZ, R9 ;  /* 0x000000ffff107224 */ /* 0x000fe400078e0009 */
[----:B------:R-:W4:Y:S02]  /*3c6e0*/  LDL.LU.64 R8, [R1+0x7328] ;  /* 0x0073280001087983 */ /* 0x000f240000300a00 */
[----:B----4-:R-:W-:Y:S01]  /*3c6f0*/  HMMA.16816.F32.BF16 R12, R20, R8, R12 ;  /* 0x00000008140c723c */ /* 0x010fe2000004180c */
[----:B-1----:R-:W-:Y:S02]  /*3c700*/  IMAD.MOV.U32 R19, RZ, RZ, R8 ;  /* 0x000000ffff137224 */ /* 0x002fe400078e0008 */
[----:B------:R-:W-:-:S15]  /*3c710*/  IMAD.MOV.U32 R18, RZ, RZ, R9 ;  /* 0x000000ffff127224 */ /* 0x000fde00078e0009 */
[----:B------:R-:W-:Y:S01]  /*3c720*/  NOP ;  /* 0x0000000000007918 */ /* 0x000fe20000000000 */
[----:B------:R-:W-:Y:S04]  /*3c730*/  STL.64 [R1+0x6d0], R12 ;  /* 0x0006d00c01007387 */ /* 0x000fe80000100a00 */
[----:B------:R0:W-:Y:S04]  /*3c740*/  STL.64 [R1+0x6d8], R14 ;  /* 0x0006d80e01007387 */ /* 0x0001e80000100a00 */
[----:B0-----:R-:W4:Y:S04]  /*3c750*/  LDL.LU.64 R14, [R1+0x7320] ;  /* 0x00732000010e7983 */ /* 0x001f280000300a00 */
[----:B------:R-:W4:Y:S04]  /*3c760*/  LDL.LU.64 R12, [R1+0x7318] ;  /* 0x00731800010c7983 */ /* 0x000f280000300a00 */
[----:B------:R-:W4:Y:S02]  /*3c770*/  LDL.LU.64 R8, [R1+0x7310] ;  /* 0x0073100001087983 */ /* 0x000f240000300a00 */
[----:B----4-:R-:W-:-:S15]  /*3c780*/  HMMA.16816.F32.BF16 R12, R20, R8, R12 ;  /* 0x00000008140c723c */ /* 0x010fde000004180c */
[----:B------:R-:W-:-:S04]  /*3c790*/  NOP ;  /* 0x0000000000007918 */ /* 0x000fc80000000000 */
[----:B------:R-:W-:Y:S04]  /*3c7a0*/  STL.64 [R1+0x6c0], R12 ;  /* 0x0006c00c01007387 */ /* 0x000fe80000100a00 */
[----:B------:R0:W-:Y:S04]  /*3c7b0*/  STL.64 [R1+0x6c8], R14 ;  /* 0x0006c80e01007387 */ /* 0x0001e80000100a00 */
[----:B0-----:R-:W4:Y:S04]  /*3c7c0*/  LDL.LU R14, [R1+0x7308] ;  /* 0x00730800010e7983 */ /* 0x001f280000300800 */
[----:B------:R-:W2:Y:S01]  /*3c7d0*/  LDL.LU.64 R12, [R1+0x7300] ;  /* 0x00730000010c7983 */ /* 0x000ea20000300a00 */
[----:B------:R-:W-:-:S02]  /*3c7e0*/  IMAD.MOV.U32 R15, RZ, RZ, R8 ;  /* 0x000000ffff0f7224 */ /* 0x000fc400078e0008 */
[----:B------:R-:W-:Y:S01]  /*3c7f0*/  IMAD.MOV.U32 R10, RZ, RZ, R9 ;  /* 0x000000ffff0a7224 */ /* 0x000fe200078e0009 */
[----:B------:R-:W3:Y:S04]  /*3c800*/  LDL.LU R11, [R1+0x72f8] ;  /* 0x0072f800010b7983 */ /* 0x000ee80000300800 */
[----:B------:R-:W3:Y:S01]  /*3c810*/  LDL.LU.64 R8, [R1+0x72f0] ;  /* 0x0072f00001087983 */ /* 0x000ee20000300a00 */
[----:B--2---:R-:W-:-:S15]  /*3c820*/  HMMA.16816.F32.BF16 R4, R20, R12, R4 ;  /* 0x0000000c1404723c */ /* 0x004fde0000041804 */
[----:B------:R-:W-:-:S04]  /*3c830*/  NOP ;  /* 0x0000000000007918 */ /* 0x000fc80000000000 */
[----:B------:R-:W-:Y:S04]  /*3c840*/  STL.64 [R1+0x6b0], R4 ;  /* 0x0006b00401007387 */ /* 0x000fe80000100a00 */
[----:B------:R0:W-:Y:S04]  /*3c850*/  STL.64 [R1+0x6b8], R6 ;  /* 0x0006b80601007387 */ /* 0x0001e80000100a00 */
[----:B0-----:R-:W3:Y:S04]  /*3c860*/  LDL.LU.64 R6, [R1+0x72e8] ;  /* 0x0072e80001067983 */ /* 0x001ee80000300a00 */
[----:B------:R-:W3:Y:S04]  /*3c870*/  LDL.LU.64 R4, [R1+0x72e0] ;  /* 0x0072e00001047983 */ /* 0x000ee80000300a00 */
[----:B------:R0:W-:Y:S02]  /*3c880*/  STL.64 [R1+0x71c8], R12 ;  /* 0x0071c80c01007387 */ /* 0x0001e40000100a00 */
[----:B0-----:R-:W-:-:S02]  /*3c890*/  IMAD.MOV.U32 R12, RZ, RZ, R15 ;  /* 0x000000ffff0c7224 */ /* 0x001fc400078e000f */
[----:B------:R-:W-:Y:S01]  /*3c8a0*/  IMAD.MOV.U32 R13, RZ, RZ, R10 ;  /* 0x000000ffff0d7224 */ /* 0x000fe200078e000a */
[----:B------:R-:W2:Y:S04]  /*3c8b0*/  LDL.LU R15, [R1+0x72dc] ;  /* 0x0072dc00010f7983 */ /* 0x000ea80000300800 */
[----:B------:R-:W2:Y:S04]  /*3c8c0*/  LDL.LU R10, [R1+0x72d8] ;  /* 0x0072d800010a7983 */ /* 0x000ea80000300800 */
[----:B------:R-:W-:Y:S01]  /*3c8d0*/  STL.64 [R1+0x71d8], R12 ;  /* 0x0071d80c01007387 */ /* 0x000fe20000100a00 */
[----:B---3--:R-:W-:-:S15]  /*3c8e0*/  HMMA.16816.F32.BF16 R4, R20, R8, R4 ;  /* 0x000000081404723c */ /* 0x008fde0000041804 */
[----:B------:R-:W-:-:S04]  /*3c8f0*/  NOP ;  /* 0x0000000000007918 */ /* 0x000fc80000000000 */
[----:B------:R-:W-:Y:S04]  /*3c900*/  STL.64 [R1+0x6a0], R4 ;  /* 0x0006a00401007387 */ /* 0x000fe80000100a00 */
[----:B------:R0:W-:Y:S04]  /*3c910*/  STL.64 [R1+0x6a8], R6 ;  /* 0x0006a80601007387 */ /* 0x0001e80000100a00 */
[----:B0-----:R-:W3:Y:S04]  /*3c920*/  LDL.LU.64 R6, [R1+0x72d0] ;  /* 0x0072d00001067983 */ /* 0x001ee80000300a00 */
[----:B------:R-:W2:Y:S01]  /*3c930*/  LDL.LU.64 R4, [R1+0x72c8] ;  /* 0x0072c80001047983 */ /* 0x000ea20000300a00 */
[----:B------:R-:W-:-:S02]  /*3c940*/  IMAD.MOV.U32 R12, RZ, RZ, R19 ;  /* 0x000000ffff0c7224 */ /* 0x000fc400078e0013 */
[----:B------:R-:W-:-:S05]  /*3c950*/  IMAD.MOV.U32 R13, RZ, RZ, R18 ;  /* 0x000000ffff0d7224 */ /* 0x000fca00078e0012 */
[----:B------:R-:W-:Y:S04]  /*3c960*/  STL.64 [R1+0x71f0], R12 ;  /* 0x0071f00c01007387 */ /* 0x000fe80000100a00 */
[----:B------:R-:W-:Y:S01]  /*3c970*/  STL.64 [R1+0x71c0], R8 ;  /* 0x0071c00801007387 */ /* 0x000fe20000100a00 */
[----:B--2---:R-:W-:-:S15]  /*3c980*/  HMMA.16816.F32.BF16 R24, R20, R4, R24 ;  /* 0x000000041418723c */ /* 0x004fde0000041818 */
[----:B------:R-:W-:-:S04]  /*3c990*/  NOP ;  /* 0x0000000000007918 */ /* 0x000fc80000000000 */
[----:B------:R-:W-:Y:S04]  /*3c9a0*/  STL.64 [R1+0x690], R24 ;  /* 0x0006901801007387 */ /* 0x000fe80000100a00 */
[----:B------:R0:W-:Y:S04]  /*3c9b0*/  STL.64 [R1+0x698], R26 ;  /* 0x0006981a01007387 */ /* 0x0001e80000100a00 */
[----:B0-----:R-:W2:Y:S04]  /*3c9c0*/  LDL.LU.64 R26, [R1+0x72c0] ;  /* 0x0072c000011a7983 */ /* 0x001ea80000300a00 */
[----:B------:R-:W3:Y:S01]  /*3c9d0*/  LDL.LU.64 R24, [R1+0x72b8] ;  /* 0x0072b80001187983 */ /* 0x000ee20000300a00 */
[----:B------:R-:W-:-:S02]  /*3c9e0*/  IMAD.MOV.U32 R12, RZ, RZ, R17 ;  /* 0x000000ffff0c7224 */ /* 0x000fc400078e0011 */
[----:B------:R-:W-:-:S05]  /*3c9f0*/  IMAD.MOV.U32 R13, RZ, RZ, R16 ;  /* 0x000000ffff0d7224 */ /* 0x000fca00078e0010 */
[----:B------:R0:W-:Y:S02]  /*3ca00*/  STL.64 [R1+0x7218], R12 ;  /* 0x0072180c01007387 */ /* 0x0001e40000100a00 */
[----:B0-----:R-:W-:Y:S02]  /*3ca10*/  IMAD.MOV.U32 R12, RZ, RZ, R11 ;  /* 0x000000ffff0c7224 */ /* 0x001fe400078e000b */
[----:B------:R-:W-:Y:S01]  /*3ca20*/  IMAD.MOV.U32 R13, RZ, RZ, R3 ;  /* 0x000000ffff0d7224 */ /* 0x000fe200078e0003 */
[----:B------:R-:W4:Y:S04]  /*3ca30*/  LDL.LU R11, [R1+0x72b4] ;  /* 0x0072b400010b7983 */ /* 0x000f280000300800 */
[----:B------:R-:W4:Y:S04]  /*3ca40*/  LDL.LU R3, [R1+0x72b0] ;  /* 0x0072b00001037983 */ /* 0x000f280000300800 */
[----:B------:R2:W-:Y:S02]  /*3ca50*/  STL.64 [R1+0x7228], R12 ;  /* 0x0072280c01007387 */ /* 0x0005e40000100a00 */
[----:B--2---:R-:W-:-:S02]  /*3ca60*/  IMAD.MOV.U32 R12, RZ, RZ, R27 ;  /* 0x000000ffff0c7224 */ /* 0x004fc400078e001b */
[----:B------:R-:W-:-:S05]  /*3ca70*/  IMAD.MOV.U32 R13, RZ, RZ, R26 ;  /* 0x000000ffff0d7224 */ /* 0x000fca00078e001a */
[----:B------:R3:W-:Y:S02]  /*3ca80*/  STL.64 [R1+0x7240], R12 ;  /* 0x0072400c01007387 */ /* 0x0007e40000100a00 */
[----:B---3--:R-:W-:Y:S02]  /*3ca90*/  IMAD.MOV.U32 R12, RZ, RZ, R25 ;  /* 0x000000ffff0c7224 */ /* 0x008fe400078e0019 */
[----:B------:R-:W-:Y:S02]  /*3caa0*/  IMAD.MOV.U32 R13, RZ, RZ, R24 ;  /* 0x000000ffff0d7224 */ /* 0x000fe400078e0018 */
[----:B------:R-:W2:Y:S04]  /*3cab0*/  LDL.LU.64 R24, [R1+0x15f0] ;  /* 0x0015f00001187983 */ /* 0x000ea80000300a00 */
[----:B------:R-:W3:Y:S04]  /*3cac0*/  LDL.LU.64 R26, [R1+0x15f8] ;  /* 0x0015f800011a7983 */ /* 0x000ee80000300a00 */
[----:B----4-:R-:W0:Y:S04]  /*3cad0*/  LDSM.16.MT88.4 R16, [R3+UR5+0x180] ;  /* 0x000180050310783b */ /* 0x010e280008004200 */
[----:B---3--:R-:W-:Y:S04]  /*3cae0*/  STL.64 [R1+0x7298], R26 ;  /* 0x0072981a01007387 */ /* 0x008fe80000100a00 */
[----:B--2---:R1:W-:Y:S04]  /*3caf0*/  STL.64 [R1+0x7290], R24 ;  /* 0x0072901801007387 */ /* 0x0043e80000100a00 */
[----:B------:R-:W2:Y:S01]  /*3cb00*/  LDL.LU.64 R8, [R1+0x15d0] ;  /* 0x0015d00001087983 */ /* 0x000ea20000300a00 */
[----:B-1----:R-:W-:-:S02]  /*3cb10*/  IMAD.MOV.U32 R24, RZ, RZ, R11 ;  /* 0x000000ffff187224 */ /* 0x002fc400078e000b */
[----:B------:R-:W-:Y:S02]  /*3cb20*/  IMAD.MOV.U32 R25, RZ, RZ, R10 ;  /* 0x000000ffff197224 */ /* 0x000fe400078e000a */
[----:B------:R-:W3:Y:S04]  /*3cb30*/  LDL.LU.64 R10, [R1+0x15d8] ;  /* 0x0015d800010a7983 */ /* 0x000ee80000300a00 */
[----:B---3--:R-:W-:Y:S04]  /*3cb40*/  STL.64 [R1+0x72a8], R10 ;  /* 0x0072a80a01007387 */ /* 0x008fe80000100a00 */
[----:B--2---:R1:W-:Y:S04]  /*3cb50*/  STL.64 [R1+0x72a0], R8 ;  /* 0x0072a00801007387 */ /* 0x0043e80000100a00 */
[----:B-1----:R-:W2:Y:S04]  /*3cb60*/  LDL.LU.64 R8, [R1+0x1600] ;  /* 0x0016000001087983 */ /* 0x002ea80000300a00 */
[----:B------:R-:W2:Y:S04]  /*3cb70*/  LDL.LU.64 R10, [R1+0x1608] ;  /* 0x00160800010a7983 */ /* 0x000ea80000300a00 */
[----:B------:R-:W-:Y:S04]  /*3cb80*/  STL.64 [R1+0x7258], R12 ;  /* 0x0072580c01007387 */ /* 0x000fe80000100a00 */
[----:B------:R1:W-:Y:S04]  /*3cb90*/  STL.64 [R1+0x71d0], R4 ;  /* 0x0071d00401007387 */ /* 0x0003e80000100a00 */
[----:B-1----:R-:W3:Y:S04]  /*3cba0*/  LDL R4, [R1+0x140] ;  /* 0x0001400001047983 */ /* 0x002ee80000100800 */
[----:B------:R-:W3:Y:S04]  /*3cbb0*/  LDL R5, [R1+0x144] ;  /* 0x0001440001057983 */ /* 0x000ee80000100800 */
[----:B0-----:R-:W-:Y:S04]  /*3cbc0*/  STL.64 [R1+0x7150], R18 ;  /* 0x0071501201007387 */ /* 0x001fe80000100a00 */
[----:B------:R0:W-:Y:S02]  /*3cbd0*/  STL.64 [R1+0x7148], R16 ;  /* 0x0071481001007387 */ /* 0x0001e40000100a00 */
[----:B0-----:R-:W-:-:S02]  /*3cbe0*/  IMAD.MOV.U32 R16, RZ, RZ, R7 ;  /* 0x000000ffff107224 */ /* 0x001fc400078e0007 */
[----:B------:R-:W-:-:S05]  /*3cbf0*/  IMAD.MOV.U32 R17, RZ, RZ, R6 ;  /* 0x000000ffff117224 */ /* 0x000fca00078e0006 */
[----:B------:R0:W-:Y:S04]  /*3cc00*/  STL.64 [R1+0x7220], R16 ;  /* 0x0072201001007387 */ /* 0x0001e80000100a00 */
[----:B0-----:R-:W3:Y:S04]  /*3cc10*/  LDL.LU.64 R16, [R1+0x15e0] ;  /* 0x0015e00001107983 */ /* 0x001ee80000300a00 */
[----:B------:R-:W3:Y:S01]  /*3cc20*/  LDL.LU.64 R18, [R1+0x15e8] ;  /* 0x0015e80001127983 */ /* 0x000ee20000300a00 */
[----:B--2---:R-:W-:Y:S03]  /*3cc30*/  HMMA.16816.F32.BF16 R24, R20, R24, R8 ;  /* 0x000000181418723c */ /* 0x004fe60000041808 */
[----:B------:R-:W2:Y:S04]  /*3cc40*/  LDL.LU.64 R10, [R1+0x72a8] ;  /* 0x0072a800010a7983 */ /* 0x000ea80000300a00 */
[----:B------:R-:W2:-:S12]  /*3cc50*/  LDL.LU.64 R8, [R1+0x72a0] ;  /* 0x0072a00001087983 */ /* 0x000e980000300a00 */
[----:B------:R-:W-:Y:S04]  /*3cc60*/  STL.64 [R1+0xe30], R24 ;  /* 0x000e301801007387 */ /* 0x000fe80000100a00 */
[----:B------:R0:W-:Y:S04]  /*3cc70*/  STL.64 [R1+0xe38], R26 ;  /* 0x000e381a01007387 */ /* 0x0001e80000100a00 */
[----:B0-----:R-:W4:Y:S04]  /*3cc80*/  LDL.LU.64 R26, [R1+0x7298] ;  /* 0x00729800011a7983 */ /* 0x001f280000300a00 */
[----:B------:R-:W4:Y:S01]  /*3cc90*/  LDL.LU.64 R24, [R1+0x7290] ;  /* 0x0072900001187983 */ /* 0x000f220000300a00 */
[----:B------:R-:W-:-:S02]  /*3cca0*/  IMAD.MOV.U32 R12, RZ, RZ, R29 ;  /* 0x000000ffff0c7224 */ /* 0x000fc400078e001d */
[----:B------:R-:W-:-:S05]  /*3ccb0*/  IMAD.MOV.U32 R13, RZ, RZ, R28 ;  /* 0x000000ffff0d7224 */ /* 0x000fca00078e001c */
[----:B------:R0:W-:Y:S02]  /*3ccc0*/  STL.64 [R1+0x7270], R12 ;  /* 0x0072700c01007387 */ /* 0x0001e40000100a00 */
[----:B0-----:R-:W-:Y:S02]  /*3ccd0*/  IMAD.MOV.U32 R12, RZ, RZ, R15 ;  /* 0x000000ffff0c7224 */ /* 0x001fe400078e000f */
[----:B------:R-:W-:-:S07]  /*3cce0*/  IMAD.MOV.U32 R13, RZ, RZ, R14 ;  /* 0x000000ffff0d7224 */ /* 0x000fce00078e000e */
[C---:B----4-:R-:W-:Y:S01]  /*3ccf0*/  HMMA.16816.F32.BF16 R12, R20.reuse, R12, R24 ;  /* 0x0000000c140c723c */ /* 0x050fe20000041818 */
[----:B------:R-:W2:Y:S07]  /*3cd00*/  LDL.LU.64 R24, [R1+0x7288] ;  /* 0x0072880001187983 */ /* 0x000eae0000300a00 */
[C---:B---3--:R-:W-:Y:S11]  /*3cd10*/  HMMA.16816.F32.BF16 R4, R20.reuse, R4, R16 ;  /* 0x000000041404723c */ /* 0x048ff60000041810 */
[----:B------:R-:W-:Y:S04]  /*3cd20*/  STL.64 [R1+0xe20], R12 ;  /* 0x000e200c01007387 */ /* 0x000fe80000100a00 */
[----:B------:R-:W-:Y:S04]  /*3cd30*/  STL.64 [R1+0xe28], R14 ;  /* 0x000e280e01007387 */ /* 0x000fe80000100a00 */
[----:B------:R-:W-:Y:S04]  /*3cd40*/  STL.64 [R1+0xe10], R4 ;  /* 0x000e100401007387 */ /* 0x000fe80000100a00 */
[----:B------:R2:W-:Y:S02]  /*3cd50*/  STL.64 [R1+0xe18], R6 ;  /* 0x000e180601007387 */ /* 0x0005e40000100a00 */
[----:B--2---:R-:W-:-:S15]  /*3cd60*/  HMMA.16816.F32.BF16 R4, R20, R24, R8 ;  /* 0x000000181404723c */ /* 0x004fde0000041808 */
[----:B------:R-:W-:-:S04]  /*3cd70*/  NOP ;  /* 0x0000000000007918 */ /* 0x000fc80000000000 */
[----:B------:R-:W-:Y:S04]  /*3cd80*/  STL.64 [R1+0xe00], R4 ;  /* 0x000e000401007387 */ /* 0x000fe80000100a00 */
[----:B------:R-:W-:Y:S04]  /*3cd90*/  STL.64 [R1+0xe08], R6 ;  /* 0x000e080601007387 */ /* 0x000fe80000100a00 */
[----:B------:R-:W2:Y:S04]  /*3cda0*/  LDL.LU.64 R16, [R1+0x1580] ;  /* 0x0015800001107983 */ /* 0x000ea80000300a00 */
[----:B------:R-:W3:Y:S04]  /*3cdb0*/  LDL.LU.64 R18, [R1+0x1588] ;  /* 0x0015880001127983 */ /* 0x000ee80000300a00 */
[----:B---3--:R-:W-:Y:S04]  /*3cdc0*/  STL.64 [R1+0x7238], R18 ;  /* 0x0072381201007387 */ /* 0x008fe80000100a00 */
[----:B--2---:R0:W-:Y:S04]  /*3cdd0*/  STL.64 [R1+0x7230], R16 ;  /* 0x0072301001007387 */ /* 0x0041e80000100a00 */
[----:B0-----:R-:W2:Y:S04]  /*3cde0*/  LDL.LU.64 R16, [R1+0x1590] ;  /* 0x0015900001107983 */ /* 0x001ea80000300a00 */
        /* <DEDUP_REMOVED lines=8> */
[----:B------:R-:W3:Y:S01]  /*3ce70*/  LDL.LU.64 R18, [R1+0x15b8] ;  /* 0x0015b80001127983 */ /* 0x000ee20000300a00 */
[----:B------:R-:W-:-:S02]  /*3ce80*/  IMAD.MOV.U32 R12, RZ, RZ, R2 ;  /* 0x000000ffff0c7224 */ /* 0x000fc400078e0002 */
[----:B------:R-:W-:Y:S02]  /*3ce90*/  IMAD.MOV.U32 R13, RZ, RZ, R0 ;  /* 0x000000ffff0d7224 */ /* 0x000fe400078e0000 */
[----:B------:R-:W-:Y:S02]  /*3cea0*/  IMAD.MOV.U32 R2, RZ, RZ, R24 ;  /* 0x000000ffff027224 */ /* 0x000fe400078e0018 */
[----:B------:R-:W-:Y:S01]  /*3ceb0*/  IMAD.MOV.U32 R0, RZ, RZ, R25 ;  /* 0x000000ffff007224 */ /* 0x000fe200078e0019 */
[----:B---3--:R-:W-:Y:S04]  /*3cec0*/  STL.64 [R1+0x7280], R18 ;  /* 0x0072801201007387 */ /* 0x008fe80000100a00 */
[----:B--2---:R0:W-:Y:S04]  /*3ced0*/  STL.64 [R1+0x7278], R16 ;  /* 0x0072781001007387 */ /* 0x0041e80000100a00 */
[----:B0-----:R-:W2:Y:S04]  /*3cee0*/  LDL.LU.64 R16, [R1+0x15c0] ;  /* 0x0015c00001107983 */ /* 0x001ea80000300a00 */
[----:B------:R-:W2:Y:S04]  /*3cef0*/  LDL.LU.64 R18, [R1+0x15c8] ;  /* 0x0015c80001127983 */ /* 0x000ea80000300a00 */
[----:B------:R-:W3:Y:S04]  /*3cf00*/  LDL.LU.64 R24, [R1+0x720] ;  /* 0x0007200001187983 */ /* 0x000ee80000300a00 */
[----:B------:R-:W3:Y:S04]  /*3cf10*/  LDL.LU.64 R26, [R1+0x728] ;  /* 0x00072800011a7983 */ /* 0x000ee80000300a00 */
[----:B------:R-:W4:Y:S04]  /*3cf20*/  LDL.LU.64 R4, [R1+0x1ad0] ;  /* 0x001ad00001047983 */ /* 0x000f280000300a00 */
[----:B------:R-:W2:Y:S04]  /*3cf30*/  LDL.LU.64 R6, [R1+0x1ad8] ;  /* 0x001ad80001067983 */ /* 0x000ea80000300a00 */
[----:B--2---:R-:W-:Y:S04]  /*3cf40*/  STL.64 [R1+0x71e8], R6 ;  /* 0x0071e80601007387 */ /* 0x004fe80000100a00 */
[----:B----4-:R0:W-:Y:S04]  /*3cf50*/  STL.64 [R1+0x71e0], R4 ;  /* 0x0071e00401007387 */ /* 0x0101e80000100a00 */
[----:B0-----:R-:W2:Y:S04]  /*3cf60*/  LDL.LU.64 R4, [R1+0x1bd0] ;  /* 0x001bd00001047983 */ /* 0x001ea80000300a00 */
[----:B------:R-:W4:Y:S01]  /*3cf70*/  LDL.LU.64 R6, [R1+0x1bd8] ;  /* 0x001bd80001067983 */ /* 0x000f220000300a00 */
[C---:B------:R-:W-:Y:S03]  /*3cf80*/  HMMA.16816.F32.BF16 R12, R20.reuse, R12, R16 ;  /* 0x0000000c140c723c */ /* 0x040fe60000041810 */
[----:B----4-:R-:W-:Y:S04]  /*3cf90*/  STL.64 [R1+0x7200], R6 ;  /* 0x0072000601007387 */ /* 0x010fe80000100a00 */
[----:B--2---:R0:W-:Y:S04]  /*3cfa0*/  STL.64 [R1+0x71f8], R4 ;  /* 0x0071f80401007387 */ /* 0x0041e80000100a00 */
[----:B0-----:R-:W2:Y:S04]  /*3cfb0*/  LDL.LU.64 R4, [R1+0x1cd0] ;  /* 0x001cd00001047983 */ /* 0x001ea80000300a00 */
[----:B------:R-:W2:Y:S04]  /*3cfc0*/  LDL.LU.64 R6, [R1+0x1cd8] ;  /* 0x001cd80001067983 */ /* 0x000ea80000300a00 */
[----:B------:R-:W4:Y:S04]  /*3cfd0*/  LDL.LU.64 R8, [R1+0x19d0] ;  /* 0x0019d00001087983 */ /* 0x000f280000300a00 */
[----:B------:R-:W4:Y:S04]  /*3cfe0*/  LDL.LU.64 R10, [R1+0x19d8] ;  /* 0x0019d800010a7983 */ /* 0x000f280000300a00 */
[----:B------:R-:W2:Y:S04]  /*3cff0*/  LDL.LU.64 R18, [R1+0x7280] ;  /* 0x0072800001127983 */ /* 0x000ea80000300a00 */
[----:B------:R-:W2:Y:S04]  /*3d000*/  LDL.LU.64 R16, [R1+0x7278] ;  /* 0x0072780001107983 */ /* 0x000ea80000300a00 */
[----:B------:R0:W-:Y:S04]  /*3d010*/  STL.64 [R1+0xdf0], R12 ;  /* 0x000df00c01007387 */ /* 0x0001e80000100a00 */
[----:B------:R2:W-:Y:S04]  /*3d020*/  STL.64 [R1+0xdf8], R14 ;  /* 0x000df80e01007387 */ /* 0x0005e80000100a00 */
[----:B0-----:R-:W2:Y:S02]  /*3d030*/  LDL.LU.64 R12, [R1+0x7270] ;  /* 0x00727000010c7983 */ /* 0x001ea40000300a00 */
[----:B--2---:R-:W-:Y:S02]  /*3d040*/  HMMA.16816.F32.BF16 R12, R20, R12, R16 ;  /* 0x0000000c140c723c */ /* 0x004fe40000041810 */
[----:B------:R-:W2:Y:S04]  /*3d050*/  LDL.LU.64 R18, [R1+0x7268] ;  /* 0x0072680001127983 */ /* 0x000ea80000300a00 */
[----:B------:R-:W2:-:S13]  /*3d060*/  LDL.LU.64 R16, [R1+0x7260] ;  /* 0x0072600001107983 */ /* 0x000e9a0000300a00 */
        /* <DEDUP_REMOVED lines=16> */
[----:B------:R-:W3:-:S15]  /*3d170*/  LDL.LU.64 R16, [R1+0x7220] ;  /* 0x0072200001107983 */ /* 0x000ede0000300a00 */
[----:B------:R-:W-:Y:S02]  /*3d180*/  NOP ;  /* 0x0000000000007918 */ /* 0x000fe40000000000 */
[----:B------:R0:W-:Y:S04]  /*3d190*/  STL.64 [R1+0xdb0], R12 ;  /* 0x000db00c01007387 */ /* 0x0001e80000100a00 */
[----:B------:R-:W-:Y:S04]  /*3d1a0*/  STL.64 [R1+0xdb8], R14 ;  /* 0x000db80e01007387 */ /* 0x000fe80000100a00 */
[----:B0-----:R-:W2:Y:S01]  /*3d1b0*/  LDL.LU.64 R12, [R1+0x7218] ;  /* 0x00721800010c7983 */ /* 0x001ea20000300a00 */
[----:B---3--:R-:W-:Y:S03]  /*3d1c0*/  HMMA.16816.F32.BF16 R20, R20, R16, R24 ;  /* 0x000000101414723c */ /* 0x008fe60000041818 */
[----:B------:R-:W2:Y:S04]  /*3d1d0*/  LDL.LU.64 R26, [R1+0x7210] ;  /* 0x00721000011a7983 */ /* 0x000ea80000300a00 */
[----:B------:R-:W2:-:S12]  /*3d1e0*/  LDL.LU.64 R24, [R1+0x7208] ;  /* 0x0072080001187983 */ /* 0x000e980000300a00 */
[----:B------:R0:W-:Y:S04]  /*3d1f0*/  STL.64 [R1+0x680], R20 ;  /* 0x0006801401007387 */ /* 0x0001e80000100a00 */
[----:B------:R1:W-:Y:S04]  /*3d200*/  STL.64 [R1+0x688], R22 ;  /* 0x0006881601007387 */ /* 0x0003e80000100a00 */
[----:B0-----:R-:W3:Y:S04]  /*3d210*/  LDL.LU.64 R20, [R1+0x5c0] ;  /* 0x0005c00001147983 */ /* 0x001ee80000300a00 */
[----:B-1----:R-:W3:Y:S04]  /*3d220*/  LDL.LU.64 R22, [R1+0x5c8] ;  /* 0x0005c80001167983 */ /* 0x002ee80000300a00 */
[----:B------:R0:W-:Y:S04]  /*3d230*/  STL.64 [R1+0x7160], R16 ;  /* 0x0071601001007387 */ /* 0x0001e80000100a00 */
[----:B0-----:R-:W3:Y:S04]  /*3d240*/  LDL.LU.64 R16, [R1+0x18d0] ;  /* 0x0018d00001107983 */ /* 0x001ee80000300a00 */
[----:B------:R-:W3:Y:S01]  /*3d250*/  LDL.LU.64 R18, [R1+0x18d8] ;  /* 0x0018d80001127983 */ /* 0x000ee20000300a00 */
[----:B--2---:R-:W-:Y:S03]  /*3d260*/  HMMA.16816.F32.BF16 R12, R24, R12, R4 ;  /* 0x0000000c180c723c */ /* 0x004fe60000041804 */
[----:B------:R-:W2:Y:S04]  /*3d270*/  LDL.LU.64 R6, [R1+0x7200] ;  /* 0x0072000001067983 */ /* 0x000ea80000300a00 */
[----:B------:R-:W2:-:S12]  /*3d280*/  LDL.LU.64 R4, [R1+0x71f8] ;  /* 0x0071f80001047983 */ /* 0x000e980000300a00 */
        /* <DEDUP_REMOVED lines=10> */
[----:B------:R-:W2:-:S15]  /*3d330*/  LDL.LU.64 R4, [R1+0x71d0] ;  /* 0x0071d00001047983 */ /* 0x000e9e0000300a00 */
[----:B------:R-:W-:Y:S02]  /*3d340*/  NOP ;  /* 0x0000000000007918 */ /* 0x000fe40000000000 */
[----:B------:R0:W-:Y:S04]  /*3d350*/  STL.64 [R1+0x550], R12 ;  /* 0x0005500c01007387 */ /* 0x0001e80000100a00 */
[----:B------:R-:W-:Y:S04]  /*3d360*/  STL.64 [R1+0x558], R14 ;  /* 0x0005580e01007387 */ /* 0x000fe80000100a00 */
[----:B0-----:R-:W4:Y:S04]  /*3d370*/  LDL.LU.64 R12, [R1+0x71c8] ;  /* 0x0071c800010c7983 */ /* 0x001f280000300a00 */
[----:B------:R-:W-:Y:S01]  /*3d380*/  STL [R1+0x6ef8], R3 ;  /* 0x006ef80301007387 */ /* 0x000fe20000100800 */
[----:B----4-:R-:W-:-:S15]  /*3d390*/  HMMA.16816.F32.BF16 R8, R24, R12, R8 ;  /* 0x0000000c1808723c */ /* 0x010fde0000041808 */
[----:B------:R-:W-:-:S04]  /*3d3a0*/  NOP ;  /* 0x0000000000007918 */ /* 0x000fc80000000000 */
[----:B------:R0:W-:Y:S04]  /*3d3b0*/  STL.64 [R1+0x540], R8 ;  /* 0x0005400801007387 */ /* 0x0001e80000100a00 */
[----:B------:R-:W-:Y:S04]  /*3d3c0*/  STL.64 [R1+0x548], R10 ;  /* 0x0005480a01007387 */ /* 0x000fe80000100a00 */
[----:B0-----:R-:W3:Y:S01]  /*3d3d0*/  LDL.LU.64 R8, [R1+0x71c0] ;  /* 0x0071c00001087983 */ /* 0x001ee20000300a00 */
[----:B------:R-:W-:-:S03]  /*3d3e0*/  LOP3.LUT R28, R3, 0x20, RZ, 0x3c, !PT ;  /* 0x00000020031c7812 */ /* 0x000fc600078e3cff */
[----:B------:R3:W-:Y:S02]  /*3d3f0*/  STL.64 [R1+0x71a8], R12 ;  /* 0x0071a80c01007387 */ /* 0x0007e40000100a00 */
[C---:B---3--:R-:W-:Y:S02]  /*3d400*/  HMMA.16816.F32.BF16 R12, R24.reuse, R8, R16 ;  /* 0x00000008180c723c */ /* 0x048fe40000041810 */
[----:B------:R2:W-:Y:S06]  /*3d410*/  STL.64 [R1+0x7168], R8 ;  /* 0x0071680801007387 */ /* 0x0005ec0000100a00 */
[----:B--2---:R-:W-:Y:S01]  /*3d420*/  HMMA.16816.F32.BF16 R8, R24, R4, R20 ;  /* 0x000000041808723c */ /* 0x004fe20000041814 */
[----:B------:R-:W0:Y:S10]  /*3d430*/  LDSM.16.MT88.4 R20, [R28+UR5] ;  /* 0x000000051c14783b */ /* 0x000e340008004200 */
[----:B------:R-:W-:Y:S04]  /*3d440*/  STL.64 [R1+0x530], R12 ;  /* 0x0005300c01007387 */ /* 0x000fe80000100a00 */
[----:B------:R-:W-:Y:S04]  /*3d450*/  STL.64 [R1+0x538], R14 ;  /* 0x0005380e01007387 */ /* 0x000fe80000100a00 */
[----:B------:R1:W-:Y:S04]  /*3d460*/  STL.64 [R1+0x71b0], R4 ;  /* 0x0071b00401007387 */ /* 0x0003e80000100a00 */
[----:B-1----:R-:W2:Y:S04]  /*3d470*/  LDL.64 R4, [R1+0x30] ;  /* 0x0000300001047983 */ /* 0x002ea80000100a00 */
[----:B------:R-:W-:Y:S04]  /*3d480*/  STL.64 [R1+0x520], R8 ;  /* 0x0005200801007387 */ /* 0x000fe80000100a00 */
[----:B------:R-:W-:Y:S04]  /*3d490*/  STL.64 [R1+0x528], R10 ;  /* 0x0005280a01007387 */ /* 0x000fe80000100a00 */
[----:B------:R-:W-:Y:S04]  /*3d4a0*/  STL [R1+0x70d0], R28 ;  /* 0x0070d01c01007387 */ /* 0x000fe80000100800 */
[----:B0-----:R-:W-:Y:S04]  /*3d4b0*/  STL.64 [R1+0x7030], R22 ;  /* 0x0070301601007387 */ /* 0x001fe80000100a00 */
[----:B------:R0:W-:Y:S02]  /*3d4c0*/  STL.64 [R1+0x7028], R20 ;  /* 0x0070281401007387 */ /* 0x0001e40000100a00 */
[----:B0-----:R-:W-:-:S02]  /*3d4d0*/  IMAD.MOV.U32 R20, RZ, RZ, R2 ;  /* 0x000000ffff147224 */ /* 0x001fc400078e0002 */
[----:B------:R-:W-:-:S05]  /*3d4e0*/  IMAD.MOV.U32 R21, RZ, RZ, R0 ;  /* 0x000000ffff157224 */ /* 0x000fca00078e0000 */
[----:B------:R0:W-:Y:S04]  /*3d4f0*/  STL.64 [R1+0x71b8], R20 ;  /* 0x0071b81401007387 */ /* 0x0001e80000100a00 */
[----:B0-----:R-:W2:Y:S04]  /*3d500*/  LDL.LU.64 R20, [R1+0x13c0] ;  /* 0x0013c00001147983 */ /* 0x001ea80000300a00 */
[----:B------:R-:W2:Y:S04]  /*3d510*/  LDL.LU.64 R22, [R1+0x13c8] ;  /* 0x0013c80001167983 */ /* 0x000ea80000300a00 */
[----:B------:R-:W3:Y:S04]  /*3d520*/  LDL.LU.64 R12, [R1+0x13b0] ;  /* 0x0013b000010c7983 */ /* 0x000ee80000300a00 */
[----:B------:R-:W3:Y:S04]  /*3d530*/  LDL.LU.64 R14, [R1+0x13b8] ;  /* 0x0013b800010e7983 */ /* 0x000ee80000300a00 */
[----:B------:R-:W4:Y:S04]  /*3d540*/  LDL.64 R8, [R1+0x100] ;  /* 0x0001000001087983 */ /* 0x000f280000100a00 */
[----:B----4-:R0:W-:Y:S04]  /*3d550*/  STL.64 [R1+0x7170], R8 ;  /* 0x0071700801007387 */ /* 0x0101e80000100a00 */
[----:B0-----:R-:W4:Y:S04]  /*3d560*/  LDL.64 R8, [R1+0x110] ;  /* 0x0001100001087983 */ /* 0x001f280000100a00 */
[----:B----4-:R0:W-:Y:S04]  /*3d570*/  STL.64 [R1+0x7180], R8 ;  /* 0x0071800801007387 */ /* 0x0101e80000100a00 */
[----:B0-----:R-:W4:Y:S01]  /*3d580*/  LDL.64 R8, [R1+0x120] ;  /* 0x0001200001087983 */ /* 0x001f220000100a00 */
[----:B--2---:R-:W-:Y:S03]  /*3d590*/  HMMA.16816.F32.BF16 R20, R24, R4, R20 ;  /* 0x000000041814723c */ /* 0x004fe60000041814 */
[----:B----4-:R0:W-:Y:S04]  /*3d5a0*/  STL.64 [R1+0x7198], R8 ;  /* 0x0071980801007387 */ /* 0x0101e80000100a00 */
[----:B------:R-:W2:Y:S04]  /*3d5b0*/  LDL.64 R16, [R1+0xf0] ;  /* 0x0000f00001107983 */ /* 0x000ea80000100a00 */
[----:B0-----:R-:W4:Y:S04]  /*3d5c0*/  LDL.64 R8, [R1+0x140] ;  /* 0x0001400001087983 */ /* 0x001f280000100a00 */
[----:B--2---:R0:W-:Y:S04]  /*3d5d0*/  STL.64 [R1+0x7178], R16 ;  /* 0x0071781001007387 */ /* 0x0041e80000100a00 */
[----:B0-----:R-:W3:Y:S04]  /*3d5e0*/  LDL.64 R16, [R1+0x150] ;  /* 0x0001500001107983 */ /* 0x001ee80000100a00 */
[----:B------:R0:W-:Y:S04]  /*3d5f0*/  STL.64 [R1+0xb90], R20 ;  /* 0x000b901401007387 */ /* 0x0001e80000100a00 */
[----:B------:R1:W-:Y:S04]  /*3d600*/  STL.64 [R1+0xb98], R22 ;  /* 0x000b981601007387 */ /* 0x0003e80000100a00 */
[----:B0-----:R-:W2:Y:S01]  /*3d610*/  LDL.LU.64 R20, [R1+0x71b8] ;  /* 0x0071b80001147983 */ /* 0x001ea20000300a00 */
[----:B-1----:R-:W-:-:S02]  /*3d620*/  IMAD.MOV.U32 R22, RZ, RZ, R5 ;  /* 0x000000ffff167224 */ /* 0x002fc400078e0005 */
[----:B------:R-:W-:Y:S02]  /*3d630*/  IMAD.MOV.U32 R23, RZ, RZ, R4 ;  /* 0x000000ffff177224 */ /* 0x000fe400078e0004 */
[----:B------:R-:W4:Y:S04]  /*3d640*/  LDL.LU.64 R4, [R1+0x71b0] ;  /* 0x0071b00001047983 */ /* 0x000f280000300a00 */
[----:B------:R-:W-:Y:S04]  /*3d650*/  STL [R1+0x70e8], R22 ;  /* 0x0070e81601007387 */ /* 0x000fe80000100800 */
[----:B------:R-:W-:Y:S01]  /*3d660*/  STL [R1+0x70d4], R23 ;  /* 0x0070d41701007387 */ /* 0x000fe20000100800 */
[----:B---3--:R-:W-:Y:S03]  /*3d670*/  HMMA.16816.F32.BF16 R12, R24, R16, R12 ;  /* 0x00000010180c723c */ /* 0x008fe6000004180c */
[----:B--2---:R0:W-:Y:S04]  /*3d680*/  STL.64 [R1+0x71a0], R20 ;  /* 0x0071a01401007387 */ /* 0x0041e80000100a00 */
[----:B0-----:R-:W2:Y:S04]  /*3d690*/  LDL.LU.64 R20, [R1+0x13a0] ;  /* 0x0013a00001147983 */ /* 0x001ea80000300a00 */
[----:B------:R-:W2:Y:S08]  /*3d6a0*/  LDL.LU.64 R22, [R1+0x13a8] ;  /* 0x0013a80001167983 */ /* 0x000eb00000300a00 */
[----:B------:R0:W-:Y:S04]  /*3d6b0*/  STL.64 [R1+0xb80], R12 ;  /* 0x000b800c01007387 */ /* 0x0001e80000100a00 */
[----:B------:R1:W-:Y:S01]  /*3d6c0*/  STL.64 [R1+0xb88], R14 ;  /* 0x000b880e01007387 */ /* 0x0003e20000100a00 */
[----:B------:R-:W-:-:S03]  /*3d6d0*/  IMAD.MOV.U32 R7, RZ, RZ, R17 ;  /* 0x000000ffff077224 */ /* 0x000fc600078e0011 */
[----:B0-----:R-:W3:Y:S01]  /*3d6e0*/  LDL.LU.64 R12, [R1+0x71a8] ;  /* 0x0071a800010c7983 */ /* 0x001ee20000300a00 */
[----:B-1----:R-:W-:-:S03]  /*3d6f0*/  IMAD.MOV.U32 R14, RZ, RZ, R16 ;  /* 0x000000ffff0e7224 */ /* 0x002fc600078e0010 */
[----:B------:R-:W3:Y:S04]  /*3d700*/  LDL.LU.64 R16, [R1+0x1370] ;  /* 0x0013700001107983 */ /* 0x000ee80000300a00 */
[----:B------:R-:W3:Y:S01]  /*3d710*/  LDL.LU.64 R18, [R1+0x1378] ;  /* 0x0013780001127983 */ /* 0x000ee20000300a00 */
[----:B----4-:R-:W-:Y:S02]  /*3d720*/  IMAD.MOV.U32 R3, RZ, RZ, R9 ;  /* 0x000000ffff037224 */ /* 0x010fe400078e0009 */
[----:B------:R-:W-:Y:S01]  /*3d730*/  IMAD.MOV.U32 R6, RZ, RZ, R8 ;  /* 0x000000ffff067224 */ /* 0x000fe200078e0008 */
[C---:B--2---:R-:W-:Y:S01]  /*3d740*/  HMMA.16816.F32.BF16 R20, R24.reuse, R8, R20 ;  /* 0x000000081814723c */ /* 0x044fe20000041814 */
[----:B---3--:R-:W-:Y:S04]  /*3d750*/  STL.64 [R1+0x7190], R18 ;  /* 0x0071901201007387 */ /* 0x008fe80000100a00 */
[----:B------:R0:W-:Y:S04]  /*3d760*/  STL.64 [R1+0x7188], R16 ;  /* 0x0071881001007387 */ /* 0x0001e80000100a00 */
[----:B0-----:R-:W2:Y:S04]  /*3d770*/  LDL.LU.64 R16, [R1+0x1380] ;  /* 0x0013800001107983 */ /* 0x001ea80000300a00 */
[----:B------:R-:W2:Y:S04]  /*3d780*/  LDL.LU.64 R18, [R1+0x1388] ;  /* 0x0013880001127983 */ /* 0x000ea80000300a00 */
[----:B------:R-:W-:Y:S04]  /*3d790*/  STL [R1+0x70ec], R14 ;  /* 0x0070ec0e01007387 */ /* 0x000fe80000100800 */
[----:B------:R0:W-:Y:S04]  /*3d7a0*/  STL.64 [R1+0xb70], R20 ;  /* 0x000b701401007387 */ /* 0x0001e80000100a00 */
[----:B------:R-:W-:Y:S04]  /*3d7b0*/  STL.64 [R1+0xb78], R22 ;  /* 0x000b781601007387 */ /* 0x000fe80000100a00 */
[----:B0-----:R-:W3:Y:S04]  /*3d7c0*/  LDL.LU.64 R20, [R1+0x71a0] ;  /* 0x0071a00001147983 */ /* 0x001ee80000300a00 */
[----:B------:R-:W2:Y:S04]  /*3d7d0*/  LDL.LU.64 R8, [R1+0x7198] ;  /* 0x0071980001087983 */ /* 0x000ea80000300a00 */
[----:B------:R-:W-:Y:S04]  /*3d7e0*/  STL [R1+0x70f0], R3 ;  /* 0x0070f00301007387 */ /* 0x000fe80000100800 */
[----:B------:R-:W-:Y:S04]  /*3d7f0*/  STL.64 [R1+0x70e0], R6 ;  /* 0x0070e00601007387 */ /* 0x000fe80000100a00 */
[----:B------:R0:W-:Y:S04]  /*3d800*/  STL.64 [R1+0x70d8], R4 ;  /* 0x0070d80401007387 */ /* 0x0001e80000100a00 */
[----:B0-----:R-:W3:Y:S04]  /*3d810*/  LDL.LU.64 R4, [R1+0x1390] ;  /* 0x0013900001047983 */ /* 0x001ee80000300a00 */
[----:B------:R-:W3:Y:S01]  /*3d820*/  LDL.LU.64 R6, [R1+0x1398] ;  /* 0x0013980001067983 */ /* 0x000ee20000300a00 */
[C---:B--2---:R-:W-:Y:S08]  /*3d830*/  HMMA.16816.F32.BF16 R16, R24.reuse, R8, R16 ;  /* 0x000000081810723c */ /* 0x044ff00000041810 */
[----:B---3--:R-:W-:Y:S01]  /*3d840*/  HMMA.16816.F32.BF16 R4, R24, R20, R4 ;  /* 0x000000141804723c */ /* 0x008fe20000041804 */
[----:B------:R-:W-:-:S02]  /*3d850*/  IMAD.MOV.U32 R2, RZ, RZ, R8 ;  /* 0x000000ffff027224 */ /* 0x000fc400078e0008 */
[----:B------:R-:W-:-:S15]  /*3d860*/  IMAD.MOV.U32 R0, RZ, RZ, R9 ;  /* 0x000000ffff007224 */ /* 0x000fde00078e0009 */
[----:B------:R-:W-:Y:S01]  /*3d870*/  NOP ;  /* 0x0000000000007918 */ /* 0x000fe20000000000 */
[----:B------:R0:W-:Y:S04]  /*3d880*/  STL.64 [R1+0xb60], R4 ;  /* 0x000b600401007387 */ /* 0x0001e80000100a00 */
[----:B------:R-:W-:Y:S04]  /*3d890*/  STL.64 [R1+0xb68], R6 ;  /* 0x000b680601007387 */ /* 0x000fe80000100a00 */
[----:B0-----:R-:W2:Y:S04]  /*3d8a0*/  LDL.64 R4, [R1+0xe0] ;  /* 0x0000e00001047983 */ /* 0x001ea80000100a00 */
[----:B------:R0:W-:Y:S04]  /*3d8b0*/  STL.64 [R1+0x70a8], R20 ;  /* 0x0070a81401007387 */ /* 0x0001e80000100a00 */
[----:B0-----:R-:W3:Y:S04]  /*3d8c0*/  LDL.LU.64 R20, [R1+0x1360] ;  /* 0x0013600001147983 */ /* 0x001ee80000300a00 */
[----:B------:R-:W3:Y:S04]  /*3d8d0*/  LDL.LU.64 R22, [R1+0x1368] ;  /* 0x0013680001167983 */ /* 0x000ee80000300a00 */
[----:B------:R-:W-:Y:S04]  /*3d8e0*/  STL.64 [R1+0xb50], R16 ;  /* 0x000b501001007387 */ /* 0x000fe80000100a00 */
[----:B------:R0:W-:Y:S04]  /*3d8f0*/  STL.64 [R1+0xb58], R18 ;  /* 0x000b581201007387 */ /* 0x0001e80000100a00 */
[----:B0-----:R-:W4:Y:S04]  /*3d900*/  LDL.LU.64 R18, [R1+0x7190] ;  /* 0x0071900001127983 */ /* 0x001f280000300a00 */
[----:B------:R-:W4:Y:S04]  /*3d910*/  LDL.LU.64 R16, [R1+0x7188] ;  /* 0x0071880001107983 */ /* 0x000f280000300a00 */
[----:B------:R-:W4:Y:S04]  /*3d920*/  LDL.LU.64 R8, [R1+0x7180] ;  /* 0x0071800001087983 */ /* 0x000f280000300a00 */
[----:B------:R-:W-:Y:S01]  /*3d930*/  STL [R1+0x70f4], R2 ;  /* 0x0070f40201007387 */ /* 0x000fe20000100800 */
[----:B----4-:R-:W-:Y:S01]  /*3d940*/  HMMA.16816.F32.BF16 R16, R24, R8, R16 ;  /* 0x000000081810723c */ /* 0x010fe20000041810 */
[----:B------:R-:W-:-:S02]  /*3d950*/  IMAD.MOV.U32 R15, RZ, RZ, R9 ;  /* 0x000000ffff0f7224 */ /* 0x000fc400078e0009 */
[----:B------:R-:W-:-:S15]  /*3d960*/  IMAD.MOV.U32 R29, RZ, RZ, R8 ;  /* 0x000000ffff1d7224 */ /* 0x000fde00078e0008 */
[----:B------:R-:W-:Y:S01]  /*3d970*/  NOP ;  /* 0x0000000000007918 */ /* 0x000fe20000000000 */
[----:B------:R0:W-:Y:S04]  /*3d980*/  STL.64 [R1+0xb40], R16 ;  /* 0x000b401001007387 */ /* 0x0001e80000100a00 */
[----:B------:R-:W-:Y:S04]  /*3d990*/  STL.64 [R1+0xb48], R18 ;  /* 0x000b481201007387 */ /* 0x000fe80000100a00 */
[----:B0-----:R-:W4:Y:S04]  /*3d9a0*/  LDL.LU.64 R16, [R1+0x7178] ;  /* 0x0071780001107983 */ /* 0x001f280000300a00 */
[----:B------:R-:W3:Y:S04]  /*3d9b0*/  LDL.LU.64 R8, [R1+0x7170] ;  /* 0x0071700001087983 */ /* 0x000ee80000300a00 */
[----:B------:R-:W-:Y:S04]  /*3d9c0*/  STL [R1+0x7128], R15 ;  /* 0x0071280f01007387 */ /* 0x000fe80000100800 */
[----:B------:R0:W-:Y:S04]  /*3d9d0*/  STL.64 [R1+0x7120], R12 ;  /* 0x0071200c01007387 */ /* 0x0001e80000100a00 */
[----:B0-----:R-:W4:Y:S04]  /*3d9e0*/  LDL.LU.64 R12, [R1+0x1350] ;  /* 0x00135000010c7983 */ /* 0x001f280000300a00 */
[----:B------:R-:W4:Y:S01]  /*3d9f0*/  LDL.LU.64 R14, [R1+0x1358] ;  /* 0x00135800010e7983 */ /* 0x000f220000300a00 */
[C---:B---3--:R-:W-:Y:S08]  /*3da00*/  HMMA.16816.F32.BF16 R20, R24.reuse, R8, R20 ;  /* 0x000000081814723c */ /* 0x048ff00000041814 */
[----:B----4-:R-:W-:Y:S11]  /*3da10*/  HMMA.16816.F32.BF16 R12, R24, R16, R12 ;  /* 0x00000010180c723c */ /* 0x010ff6000004180c */
[----:B------:R0:W-:Y:S04]  /*3da20*/  STL.64 [R1+0xb30], R20 ;  /* 0x000b301401007387 */ /* 0x0001e80000100a00 */
[----:B------:R-:W-:Y:S01]  /*3da30*/  STL.64 [R1+0xb38], R22 ;  /* 0x000b381601007387 */ /* 0x000fe20000100a00 */
[----:B------:R-:W-:-:S02]  /*3da40*/  IMAD.MOV.U32 R11, RZ, RZ, R16 ;  /* 0x000000ffff0b7224 */ /* 0x000fc400078e0010 */
[----:B------:R-:W-:Y:S02]  /*3da50*/  IMAD.MOV.U32 R10, RZ, RZ, R17 ;  /* 0x000000ffff0a7224 */ /* 0x000fe400078e0011 */
[----:B0-----:R-:W-:Y:S02]  /*3da60*/  IMAD.MOV.U32 R21, RZ, RZ, R8 ;  /* 0x000000ffff157224 */ /* 0x001fe400078e0008 */
[----:B------:R-:W-:Y:S02]  /*3da70*/  IMAD.MOV.U32 R20, RZ, RZ, R9 ;  /* 0x000000ffff147224 */ /* 0x000fe400078e0009 */
[----:B------:R-:W3:Y:S04]  /*3da80*/  LDL.LU.64 R8, [R1+0x7168] ;  /* 0x0071680001087983 */ /* 0x000ee80000300a00 */
[----:B------:R0:W-:Y:S04]  /*3da90*/  STL.64 [R1+0xb20], R12 ;  /* 0x000b200c01007387 */ /* 0x0001e80000100a00 */
[----:B------:R1:W-:Y:S04]  /*3daa0*/  STL.64 [R1+0xb28], R14 ;  /* 0x000b280e01007387 */ /* 0x0003e80000100a00 */
[----:B------:R-:W2:Y:S04]  /*3dab0*/  LDL.LU.64 R16, [R1+0x1340] ;  /* 0x0013400001107983 */ /* 0x000ea80000300a00 */
[----:B------:R-:W2:Y:S04]  /*3dac0*/  LDL.LU.64 R18, [R1+0x1348] ;  /* 0x0013480001127983 */ /* 0x000ea80000300a00 */
[----:B0-----:R-:W4:Y:S04]  /*3dad0*/  LDL.LU.64 R12, [R1+0x1bc0] ;  /* 0x001bc000010c7983 */ /* 0x001f280000300a00 */
[----:B-1----:R-:W2:Y:S04]  /*3dae0*/  LDL.LU.64 R14, [R1+0x1bc8] ;  /* 0x001bc800010e7983 */ /* 0x002ea80000300a00 */
[----:B--2---:R-:W-:Y:S04]  /*3daf0*/  STL.64 [R1+0x7138], R14 ;  /* 0x0071380e01007387 */ /* 0x004fe80000100a00 */
[----:B----4-:R0:W-:Y:S04]  /*3db00*/  STL.64 [R1+0x7130], R12 ;  /* 0x0071300c01007387 */ /* 0x0101e80000100a00 */
[----:B0-----:R-:W2:Y:S04]  /*3db10*/  LDL R12, [R1+0x20] ;  /* 0x00002000010c7983 */ /* 0x001ea80000100800 */
[----:B------:R-:W2:Y:S04]  /*3db20*/  LDL R13, [R1+0x24] ;  /* 0x00002400010d7983 */ /* 0x000ea80000100800 */
[----:B--2---:R0:W-:Y:S04]  /*3db30*/  STL.64 [R1+0x7158], R12 ;  /* 0x0071580c01007387 */ /* 0x0041e80000100a00 */
[----:B0-----:R-:W2:Y:S04]  /*3db40*/  LDL.LU.64 R12, [R1+0x5b0] ;  /* 0x0005b000010c7983 */ /* 0x001ea80000300a00 */
[----:B------:R-:W2:Y:S04]  /*3db50*/  LDL.LU.64 R14, [R1+0x5b8] ;  /* 0x0005b800010e7983 */ /* 0x000ea80000300a00 */
[----:B------:R-:W-:Y:S04]  /*3db60*/  STL.64 [R1+0x7100], R10 ;  /* 0x0071000a01007387 */ /* 0x000fe80000100a00 */
[----:B---3--:R0:W-:Y:S04]  /*3db70*/  STL.64 [R1+0x70f8], R8 ;  /* 0x0070f80801007387 */ /* 0x0081e80000100a00 */
[----:B0-----:R-:W3:Y:S01]  /*3db80*/  LDL.64 R8, [R1] ;  /* 0x0000000001087983 */ /* 0x001ee20000100a00 */
[----:B------:R-:W-:Y:S03]  /*3db90*/  HMMA.16816.F32.BF16 R16, R24, R4, R16 ;  /* 0x000000041810723c */ /* 0x000fe60000041810 */
[----:B---3--:R0:W-:Y:S04]  /*3dba0*/  STL.64 [R1+0x7118], R8 ;  /* 0x0071180801007387 */ /* 0x0081e80000100a00 */
[----:B0-----:R-:W3:Y:S01]  /*3dbb0*/  LDL.64 R8, [R1+0x10] ;  /* 0x0000100001087983 */ /* 0x001ee20000100a00 */
[----:B------:R-:W-:-:S02]  /*3dbc0*/  IMAD.MOV.U32 R23, RZ, RZ, R4 ;  /* 0x000000ffff177224 */ /* 0x000fc400078e0004 */
[----:B------:R-:W-:Y:S01]  /*3dbd0*/  IMAD.MOV.U32 R28, RZ, RZ, R5 ;  /* 0x000000ffff1c7224 */ /* 0x000fe200078e0005 */
[----:B---3--:R0:W-:Y:S04]  /*3dbe0*/  STL.64 [R1+0x7140], R8 ;  /* 0x0071400801007387 */ /* 0x0081e80000100a00 */
[----:B0-----:R-:W3:Y:S04]  /*3dbf0*/  LDL.LU.64 R8, [R1+0x1cc0] ;  /* 0x001cc00001087983 */ /* 0x001ee80000300a00 */
[----:B------:R-:W3:Y:S04]  /*3dc00*/  LDL.LU.64 R10, [R1+0x1cc8] ;  /* 0x001cc800010a7983 */ /* 0x000ee80000300a00 */
[----:B------:R0:W-:Y:S04]  /*3dc10*/  STL.64 [R1+0xb10], R16 ;  /* 0x000b101001007387 */ /* 0x0001e80000100a00 */
[----:B------:R-:W-:Y:S04]  /*3dc20*/  STL.64 [R1+0xb18], R18 ;  /* 0x000b181201007387 */ /* 0x000fe80000100a00 */
[----:B0-----:R-:W2:Y:S04]  /*3dc30*/  LDL.LU.64 R16, [R1+0x7160] ;  /* 0x0071600001107983 */ /* 0x001ea80000300a00 */
[----:B------:R-:W4:Y:S04]  /*3dc40*/  LDL.LU.64 R4, [R1+0x18c0] ;  /* 0x0018c00001047983 */ /* 0x000f280000300a00 */
[----:B------:R-:W2:Y:S04]  /*3dc50*/  LDL.LU.64 R6, [R1+0x18c8] ;  /* 0x0018c80001067983 */ /* 0x000ea80000300a00 */
[----:B--2---:R-:W-:Y:S04]  /*3dc60*/  STL.64 [R1+0x7110], R6 ;  /* 0x0071100601007387 */ /* 0x004fe80000100a00 */
[----:B----4-:R0:W-:Y:S01]  /*3dc70*/  STL.64 [R1+0x7108], R4 ;  /* 0x0071080401007387 */ /* 0x0101e20000100a00 */
[----:B------:R-:W-:Y:S03]  /*3dc80*/  HMMA.16816.F32.BF16 R24, R24, R16, R12 ;  /* 0x000000101818723c */ /* 0x000fe6000004180c */
[----:B0-----:R-:W2:Y:S04]  /*3dc90*/  LDL.LU.64 R4, [R1+0x1ac0] ;  /* 0x001ac00001047983 */ /* 0x001ea80000300a00 */
[----:B------:R-:W2:Y:S04]  /*3dca0*/  LDL.LU.64 R6, [R1+0x1ac8] ;  /* 0x001ac80001067983 */ /* 0x000ea80000300a00 */
[----:B------:R-:W3:Y:S04]  /*3dcb0*/  LDL.LU.64 R12, [R1+0x7158] ;  /* 0x00715800010c7983 */ /* 0x000ee80000300a00 */
[----:B------:R-:W3:Y:S04]  /*3dcc0*/  LDL.LU.64 R18, [R1+0x7150] ;  /* 0x0071500001127983 */ /* 0x000ee80000300a00 */
[----:B------:R-:W3:Y:S04]  /*3dcd0*/  LDL.LU.64 R16, [R1+0x7148] ;  /* 0x0071480001107983 */ /* 0x000ee80000300a00 */
[----:B------:R0:W-:Y:S04]  /*3dce0*/  STL.64 [R1+0x510], R24 ;  /* 0x0005101801007387 */ /* 0x0001e80000100a00 */
[----:B------:R1:W-:Y:S04]  /*3dcf0*/  STL.64 [R1+0x518], R26 ;  /* 0x0005181a01007387 */ /* 0x0003e80000100a00 */
[----:B0-----:R-:W4:Y:S04]  /*3dd00*/  LDL.LU.64 R24, [R1+0x19c0] ;  /* 0x0019c00001187983 */ /* 0x001f280000300a00 */
[----:B-1----:R-:W4:Y:S01]  /*3dd10*/  LDL.LU.64 R26, [R1+0x19c8] ;  /* 0x0019c800011a7983 */ /* 0x002f220000300a00 */
[----:B---3--:R-:W-:Y:S03]  /*3dd20*/  HMMA.16816.F32.BF16 R12, R16, R12, R8 ;  /* 0x0000000c100c723c */ /* 0x008fe60000041808 */
[----:B------:R-:W3:-:S15]  /*3dd30*/  LDL.LU.64 R8, [R1+0x7140] ;  /* 0x0071400001087983 */ /* 0x000ede0000300a00 */
[----:B------:R-:W-:Y:S01]  /*3dd40*/  NOP ;  /* 0x0000000000007918 */ /* 0x000fe20000000000 */
[----:B------:R-:W-:Y:S04]  /*3dd50*/  STL.64 [R1+0x320], R12 ;  /* 0x0003200c01007387 */ /* 0x000fe80000100a00 */
[----:B------:R0:W-:Y:S04]  /*3dd60*/  STL.64 [R1+0x328], R14 ;  /* 0x0003280e01007387 */ /* 0x0001e80000100a00 */
[----:B0-----:R-:W2:Y:S04]  /*3dd70*/  LDL.LU.64 R14, [R1+0x7138] ;  /* 0x00713800010e7983 */ /* 0x001ea80000300a00 */
[----:B------:R-:W2:Y:S01]  /*3dd80*/  LDL.LU.64 R12, [R1+0x7130] ;  /* 0x00713000010c7983 */ /* 0x000ea20000300a00 */
[----:B---3--:R-:W-:Y:S01]  /*3dd90*/  IMAD.MOV.U32 R22, RZ, RZ, R9 ;  /* 0x000000ffff167224 */ /* 0x008fe200078e0009 */
[----:B--2---:R-:W-:-:S15]  /*3dda0*/  HMMA.16816.F32.BF16 R12, R16, R8, R12 ;  /* 0x00000008100c723c */ /* 0x004fde000004180c */
[----:B------:R-:W-:-:S04]  /*3ddb0*/  NOP ;  /* 0x0000000000007918 */ /* 0x000fc80000000000 */
[----:B------:R-:W-:Y:S04]  /*3ddc0*/  STL.64 [R1+0x310], R12 ;  /* 0x0003100c01007387 */ /* 0x000fe80000100a00 */
[----:B------:R0:W-:Y:S04]  /*3ddd0*/  STL.64 [R1+0x318], R14 ;  /* 0x0003180e01007387 */ /* 0x0001e80000100a00 */
[----:B0-----:R-:W2:Y:S04]  /*3dde0*/  LDL.LU R15, [R1+0x7128] ;  /* 0x00712800010f7983 */ /* 0x001ea80000300800 */
[----:B------:R-:W4:Y:S01]  /*3ddf0*/  LDL.LU.64 R12, [R1+0x7120] ;  /* 0x00712000010c7983 */ /* 0x000f220000300a00 */
[----:B------:R-:W-:-:S03]  /*3de00*/  IMAD.MOV.U32 R14, RZ, RZ, R8 ;  /* 0x000000ffff0e7224 */ /* 0x000fc600078e0008 */
[----:B------:R-:W3:Y:S02]  /*3de10*/  LDL.LU.64 R8, [R1+0x7118] ;  /* 0x0071180001087983 */ /* 0x000ee40000300a00 */
[----:B---3--:R-:W-:Y:S01]  /*3de20*/  HMMA.16816.F32.BF16 R4, R16, R8, R4 ;  /* 0x000000081004723c */ /* 0x008fe20000041804 */
[----:B------:R-:W-:Y:S02]  /*3de30*/  IMAD.MOV.U32 R2, RZ, RZ, R8 ;  /* 0x000000ffff027224 */ /* 0x000fe400078e0008 */
[----:B------:R-:W-:-:S15]  /*3de40*/  IMAD.MOV.U32 R3, RZ, RZ, R9 ;  /* 0x000000ffff037224 */ /* 0x000fde00078e0009 */
[----:B------:R-:W-:Y:S01]  /*3de50*/  NOP ;  /* 0x0000000000007918 */ /* 0x000fe20000000000 */
[----:B------:R-:W-:Y:S04]  /*3de60*/  STL.64 [R1+0x300], R4 ;  /* 0x0003000401007387 */ /* 0x000fe80000100a00 */
[----:B------:R0:W-:Y:S04]  /*3de70*/  STL.64 [R1+0x308], R6 ;  /* 0x0003080601007387 */ /* 0x0001e80000100a00 */
[----:B0-----:R-:W3:Y:S04]  /*3de80*/  LDL.LU.64 R6, [R1+0x7110] ;  /* 0x0071100001067983 */ /* 0x001ee80000300a00 */
[----:B------:R-:W3:Y:S04]  /*3de90*/  LDL.LU.64 R4, [R1+0x7108] ;  /* 0x0071080001047983 */ /* 0x000ee80000300a00 */
[----:B------:R-:W2:Y:S04]  /*3dea0*/  LDL.LU.64 R10, [R1+0x7100] ;  /* 0x00710000010a7983 */ /* 0x000ea80000300a00 */
[----:B------:R-:W3:Y:S01]  /*3deb0*/  LDL.LU.64 R8, [R1+0x70f8] ;  /* 0x0070f80001087983 */ /* 0x000ee20000300a00 */
[----:B----4-:R-:W-:-:S15]  /*3dec0*/  HMMA.16816.F32.BF16 R24, R16, R12, R24 ;  /* 0x0000000c1018723c */ /* 0x010fde0000041818 */
[----:B------:R-:W-:-:S04]  /*3ded0*/  NOP ;  /* 0x0000000000007918 */ /* 0x000fc80000000000 */
[----:B------:R0:W-:Y:S04]  /*3dee0*/  STL.64 [R1+0x2f0], R24 ;  /* 0x0002f01801007387 */ /* 0x0001e80000100a00 */
[----:B------:R1:W-:Y:S04]  /*3def0*/  STL.64 [R1+0x2f8], R26 ;  /* 0x0002f81a01007387 */ /* 0x0003e80000100a00 */
[----:B0-----:R-:W4:Y:S04]  /*3df00*/  LDL.LU.64 R24, [R1+0x380] ;  /* 0x0003800001187983 */ /* 0x001f280000300a00 */
[----:B-1----:R-:W4:Y:S04]  /*3df10*/  LDL.LU.64 R26, [R1+0x388] ;  /* 0x00038800011a7983 */ /* 0x002f280000300a00 */
[----:B------:R0:W-:Y:S02]  /*3df20*/  STL.64 [R1+0x6fe8], R12 ;  /* 0x006fe80c01007387 */ /* 0x0001e40000100a00 */
[----:B0-----:R-:W-:-:S02]  /*3df30*/  IMAD.MOV.U32 R12, RZ, RZ, R2 ;  /* 0x000000ffff0c7224 */ /* 0x001fc400078e0002 */
[----:B------:R-:W-:Y:S01]  /*3df40*/  IMAD.MOV.U32 R13, RZ, RZ, R3 ;  /* 0x000000ffff0d7224 */ /* 0x000fe200078e0003 */
[----:B------:R-:W2:Y:S04]  /*3df50*/  LDL.LU R2, [R1+0x70f4] ;  /* 0x0070f40001027983 */ /* 0x000ea80000300800 */
[----:B------:R-:W2:Y:S04]  /*3df60*/  LDL.LU R3, [R1+0x70f0] ;  /* 0x0070f00001037983 */ /* 0x000ea80000300800 */
        /* <DEDUP_REMOVED lines=11> */
[----:B------:R-:W4:Y:S04]  /*3e020*/  LDL.LU.64 R4, [R1+0x70d8] ;  /* 0x0070d80001047983 */ /* 0x000f280000300a00 */
[----:B------:R-:W2:Y:S04]  /*3e030*/  LDL.64 R12, [R1+0x20] ;  /* 0x00002000010c7983 */ /* 0x000ea80000100a00 */
[----:B--2---:R0:W-:Y:S02]  /*3e040*/  STL.64 [R1+0x7038], R12 ;  /* 0x0070380c01007387 */ /* 0x0041e40000100a00 */
[----:B0-----:R-:W-:-:S02]  /*3e050*/  IMAD.MOV.U32 R12, RZ, RZ, R23 ;  /* 0x000000ffff0c7224 */ /* 0x001fc400078e0017 */
[----:B------:R-:W-:Y:S01]  /*3e060*/  IMAD.MOV.U32 R13, RZ, RZ, R28 ;  /* 0x000000ffff0d7224 */ /* 0x000fe200078e001c */
[----:B------:R-:W2:Y:S04]  /*3e070*/  LDL.LU R23, [R1+0x70d4] ;  /* 0x0070d40001177983 */ /* 0x000ea80000300800 */
[----:B------:R-:W2:Y:S04]  /*3e080*/  LDL.LU R28, [R1+0x70d0] ;  /* 0x0070d000011c7983 */ /* 0x000ea80000300800 */
[----:B------:R0:W-:Y:S02]  /*3e090*/  STL.64 [R1+0x7048], R12 ;  /* 0x0070480c01007387 */ /* 0x0001e40000100a00 */
[----:B0-----:R-:W-:-:S02]  /*3e0a0*/  IMAD.MOV.U32 R12, RZ, RZ, R11 ;  /* 0x000000ffff0c7224 */ /* 0x001fc400078e000b */
[----:B------:R-:W-:-:S05]  /*3e0b0*/  IMAD.MOV.U32 R13, RZ, RZ, R10 ;  /* 0x000000ffff0d7224 */ /* 0x000fca00078e000a */
[----:B------:R-:W-:Y:S04]  /*3e0c0*/  STL.64 [R1+0x7060], R12 ;  /* 0x0070600c01007387 */ /* 0x000fe80000100a00 */
[----:B------:R0:W-:Y:S04]  /*3e0d0*/  STL.64 [R1+0x6fe0], R8 ;  /* 0x006fe00801007387 */ /* 0x0001e80000100a00 */
[----:B0-----:R-:W3:Y:S04]  /*3e0e0*/  LDL.LU.64 R8, [R1+0x1160] ;  /* 0x0011600001087983 */ /* 0x001ee80000300a00 */
[----:B------:R-:W3:Y:S01]  /*3e0f0*/  LDL.LU.64 R10, [R1+0x1168] ;  /* 0x00116800010a7983 */ /* 0x000ee20000300a00 */
[----:B----4-:R-:W-:Y:S01]  /*3e100*/  HMMA.16816.F32.BF16 R24, R16, R4, R24 ;  /* 0x000000041018723c */ /* 0x010fe20000041818 */
[----:B------:R-:W-:-:S02]  /*3e110*/  IMAD.MOV.U32 R12, RZ, RZ, R21 ;  /* 0x000000ffff0c7224 */ /* 0x000fc400078e0015 */
[----:B------:R-:W-:-:S15]  /*3e120*/  IMAD.MOV.U32 R13, RZ, RZ, R20 ;  /* 0x000000ffff0d7224 */ /* 0x000fde00078e0014 */
[----:B------:R-:W-:Y:S01]  /*3e130*/  NOP ;  /* 0x0000000000007918 */ /* 0x000fe20000000000 */
[----:B------:R-:W-:Y:S04]  /*3e140*/  STL.64 [R1+0x2d0], R24 ;  /* 0x0002d01801007387 */ /* 0x000fe80000100a00 */
[----:B------:R-:W-:Y:S04]  /*3e150*/  STL.64 [R1+0x2d8], R26 ;  /* 0x0002d81a01007387 */ /* 0x000fe80000100a00 */
[----:B--2---:R-:W0:Y:S04]  /*3e160*/  LDSM.16.MT88.4 R24, [R28+UR5+0x80] ;  /* 0x000080051c18783b */ /* 0x004e280008004200 */
[----:B---3--:R-:W-:Y:S04]  /*3e170*/  STL.64 [R1+0x70b8], R10 ;  /* 0x0070b80a01007387 */ /* 0x008fe80000100a00 */
[----:B------:R1:W-:Y:S04]  /*3e180*/  STL.64 [R1+0x70b0], R8 ;  /* 0x0070b00801007387 */ /* 0x0003e80000100a00 */
        /* <DEDUP_REMOVED lines=8> */
[----:B------:R1:W-:Y:S02]  /*3e210*/  STL.64 [R1+0x7078], R12 ;  /* 0x0070780c01007387 */ /* 0x0003e40000100a00 */
[----:B-1----:R-:W-:-:S02]  /*3e220*/  IMAD.MOV.U32 R12, RZ, RZ, R29 ;  /* 0x000000ffff0c7224 */ /* 0x002fc400078e001d */
[----:B------:R-:W-:-:S05]  /*3e230*/  IMAD.MOV.U32 R13, RZ, RZ, R15 ;  /* 0x000000ffff0d7224 */ /* 0x000fca00078e000f */
[----:B------:R-:W-:Y:S04]  /*3e240*/  STL.64 [R1+0x7090], R12 ;  /* 0x0070900c01007387 */ /* 0x000fe80000100a00 */
[----:B------:R-:W-:Y:S04]  /*3e250*/  STL.64 [R1+0x6ff0], R4 ;  /* 0x006ff00401007387 */ /* 0x000fe80000100a00 */
[----:B0-----:R-:W-:Y:S04]  /*3e260*/  STL.64 [R1+0x6f80], R26 ;  /* 0x006f801a01007387 */ /* 0x001fe80000100a00 */
[----:B------:R0:W-:Y:S04]  /*3e270*/  STL.64 [R1+0x6f78], R24 ;  /* 0x006f781801007387 */ /* 0x0001e80000100a00 */
[----:B0-----:R-:W3:Y:S01]  /*3e280*/  LDL.64 R24, [R1+0xd0] ;  /* 0x0000d00001187983 */ /* 0x001ee20000100a00 */
[----:B--2---:R-:W-:Y:S03]  /*3e290*/  HMMA.16816.F32.BF16 R8, R16, R8, R20 ;  /* 0x000000081008723c */ /* 0x004fe60000041814 */
[----:B---3--:R0:W-:Y:S04]  /*3e2a0*/  STL.64 [R1+0x7040], R24 ;  /* 0x0070401801007387 */ /* 0x0081e80000100a00 */
[----:B0-----:R-:W2:Y:S04]  /*3e2b0*/  LDL.LU.64 R24, [R1+0x1170] ;  /* 0x0011700001187983 */ /* 0x001ea80000300a00 */
[----:B------:R-:W2:Y:S04]  /*3e2c0*/  LDL.LU.64 R26, [R1+0x1178] ;  /* 0x00117800011a7983 */ /* 0x000ea80000300a00 */
[----:B------:R-:W3:Y:S04]  /*3e2d0*/  LDL.LU.64 R22, [R1+0x70c8] ;  /* 0x0070c80001167983 */ /* 0x000ee80000300a00 */
[----:B------:R-:W3:Y:S01]  /*3e2e0*/  LDL.LU.64 R20, [R1+0x70c0] ;  /* 0x0070c00001147983 */ /* 0x000ee20000300a00 */
[----:B------:R-:W-:-:S02]  /*3e2f0*/  IMAD.MOV.U32 R12, RZ, RZ, R14 ;  /* 0x000000ffff0c7224 */ /* 0x000fc400078e000e */
[----:B------:R-:W-:Y:S02]  /*3e300*/  IMAD.MOV.U32 R13, RZ, RZ, R7 ;  /* 0x000000ffff0d7224 */ /* 0x000fe400078e0007 */
[----:B------:R-:W-:Y:S02]  /*3e310*/  IMAD.MOV.U32 R4, RZ, RZ, R6 ;  /* 0x000000ffff047224 */ /* 0x000fe400078e0006 */
[----:B------:R-:W-:Y:S01]  /*3e320*/  IMAD.MOV.U32 R5, RZ, RZ, R3 ;  /* 0x000000ffff057224 */ /* 0x000fe200078e0003 */
[----:B------:R-:W-:Y:S04]  /*3e330*/  STL.64 [R1+0x9e0], R8 ;  /* 0x0009e00801007387 */ /* 0x000fe80000100a00 */
[----:B------:R0:W-:Y:S04]  /*3e340*/  STL.64 [R1+0x9e8], R10 ;  /* 0x0009e80a01007387 */ /* 0x0001e80000100a00 */
[----:B0-----:R-:W4:Y:S04]  /*3e350*/  LDL.LU.64 R10, [R1+0x70b8] ;  /* 0x0070b800010a7983 */ /* 0x001f280000300a00 */
[----:B------:R-:W4:Y:S01]  /*3e360*/  LDL.LU.64 R8, [R1+0x70b0] ;  /* 0x0070b00001087983 */ /* 0x000f220000300a00 */
[C---:B--2---:R-:W-:Y:S08]  /*3e370*/  HMMA.16816.F32.BF16 R24, R16.reuse, R4, R24 ;  /* 0x000000041018723c */ /* 0x044ff00000041818 */
[----:B---3--:R-:W-:Y:S01]  /*3e380*/  HMMA.16816.F32.BF16 R12, R16, R12, R20 ;  /* 0x0000000c100c723c */ /* 0x008fe20000041814 */
[----:B------:R-:W4:-:S15]  /*3e390*/  LDL.LU.64 R20, [R1+0x70a8] ;  /* 0x0070a80001147983 */ /* 0x000f1e0000300a00 */
[----:B------:R-:W-:-:S03]  /*3e3a0*/  NOP ;  /* 0x0000000000007918 */ /* 0x000fc60000000000 */
[----:B------:R-:W-:Y:S04]  /*3e3b0*/  STL.64 [R1+0x9d0], R12 ;  /* 0x0009d00c01007387 */ /* 0x000fe80000100a00 */
[----:B------:R-:W-:Y:S04]  /*3e3c0*/  STL.64 [R1+0x9d8], R14 ;  /* 0x0009d80e01007387 */ /* 0x000fe80000100a00 */
[----:B------:R0:W-:Y:S04]  /*3e3d0*/  STL.64 [R1+0x9c0], R24 ;  /* 0x0009c01801007387 */ /* 0x0001e80000100a00 */
[----:B------:R1:W-:Y:S04]  /*3e3e0*/  STL.64 [R1+0x9c8], R26 ;  /* 0x0009c81a01007387 */ /* 0x0003e80000100a00 */
[----:B0-----:R-:W2:Y:S04]  /*3e3f0*/  LDL.LU.64 R24, [R1+0x1110] ;  /* 0x0011100001187983 */ /* 0x001ea80000300a00 */
[----:B-1----:R-:W3:Y:S01]  /*3e400*/  LDL.LU.64 R26, [R1+0x1118] ;  /* 0x00111800011a7983 */ /* 0x002ee20000300a00 */
[----:B----4-:R-:W-:-:S15]  /*3e410*/  HMMA.16816.F32.BF16 R4, R16, R20, R8 ;  /* 0x000000141004723c */ /* 0x010fde0000041808 */
[----:B------:R-:W-:-:S04]  /*3e420*/  NOP ;  /* 0x0000000000007918 */ /* 0x000fc80000000000 */
[----:B------:R-:W-:Y:S04]  /*3e430*/  STL.64 [R1+0x9b0], R4 ;  /* 0x0009b00401007387 */ /* 0x000fe80000100a00 */
[----:B------:R-:W-:Y:S04]  /*3e440*/  STL.64 [R1+0x9b8], R6 ;  /* 0x0009b80601007387 */ /* 0x000fe80000100a00 */
        /* <DEDUP_REMOVED lines=15> */
[----:B------:R-:W2:Y:S04]  /*3e540*/  LDL.LU.64 R26, [R1+0x1158] ;  /* 0x00115800011a7983 */ /* 0x000ea80000300a00 */
[----:B------:R-:W3:Y:S04]  /*3e550*/  LDL.LU.64 R20, [R1+0x370] ;  /* 0x0003700001147983 */ /* 0x000ee80000300a00 */
[----:B------:R-:W3:Y:S04]  /*3e560*/  LDL.LU.64 R22, [R1+0x378] ;  /* 0x0003780001167983 */ /* 0x000ee80000300a00 */
[----:B------:R-:W4:Y:S04]  /*3e570*/  LDL.LU.64 R4, [R1+0x1b30] ;  /* 0x001b300001047983 */ /* 0x000f280000300a00 */
[----:B------:R-:W2:Y:S01]  /*3e580*/  LDL.LU.64 R6, [R1+0x1b38] ;  /* 0x001b380001067983 */ /* 0x000ea20000300a00 */
[----:B------:R-:W-:-:S02]  /*3e590*/  IMAD.MOV.U32 R12, RZ, RZ, R2 ;  /* 0x000000ffff0c7224 */ /* 0x000fc400078e0002 */
[----:B------:R-:W-:Y:S01]  /*3e5a0*/  IMAD.MOV.U32 R13, RZ, RZ, R0 ;  /* 0x000000ffff0d7224 */ /* 0x000fe200078e0000 */
        /* <DEDUP_REMOVED lines=41> */
[----:B------:R-:W3:Y:S04]  /*3e840*/  LDL.LU.64 R22, [R1+0x7030] ;  /* 0x0070300001167983 */ /* 0x000ee80000300a00 */
[----:B------:R-:W3:-:S12]  /*3e850*/  LDL.LU.64 R20, [R1+0x7028] ;  /* 0x0070280001147983 */ /* 0x000ed80000300a00 */
[----:B------:R0:W-:Y:S04]  /*3e860*/  STL.64 [R1+0x2c0], R16 ;  /* 0x0002c01001007387 */ /* 0x0001e80000100a00 */
[----:B------:R1:W-:Y:S04]  /*3e870*/  STL.64 [R1+0x2c8], R18 ;  /* 0x0002c81201007387 */ /* 0x0003e80000100a00 */
[----:B0-----:R-:W4:Y:S04]  /*3e880*/  LDL.LU.64 R16, [R1+0x8d0] ;  /* 0x0008d00001107983 */ /* 0x001f280000300a00 */
[----:B-1----:R-:W4:Y:S04]  /*3e890*/  LDL.LU.64 R18, [R1+0x8d8] ;  /* 0x0008d80001127983 */ /* 0x002f280000300a00 */
[----:B------:R0:W-:Y:S01]  /*3e8a0*/  STL.64 [R1+0x6f90], R24 ;  /* 0x006f901801007387 */ /* 0x0001e20000100a00 */
[----:B--2---:R-:W-:-:S02]  /*3e8b0*/  IMAD.MOV.U32 R2, RZ, RZ, R12 ;  /* 0x000000ffff027224 */ /* 0x004fc400078e000c */
[----:B------:R-:W-:Y:S01]  /*3e8c0*/  IMAD.MOV.U32 R0, RZ, RZ, R13 ;  /* 0x000000ffff007224 */ /* 0x000fe200078e000d */
[----:B0-----:R-:W2:Y:S04]  /*3e8d0*/  LDL.LU.64 R24, [R1+0x1930] ;  /* 0x0019300001187983 */ /* 0x001ea80000300a00 */
[----:B------:R-:W2:Y:S01]  /*3e8e0*/  LDL.LU.64 R26, [R1+0x1938] ;  /* 0x00193800011a7983 */ /* 0x000ea20000300a00 */
[----:B---3--:R-:W-:-:S15]  /*3e8f0*/  HMMA.16816.F32.BF16 R4, R20, R12, R4 ;  /* 0x0000000c1404723c */ /* 0x008fde0000041804 */
[----:B------:R-:W-:-:S04]  /*3e900*/  NOP ;  /* 0x0000000000007918 */ /* 0x000fc80000000000 */
[----:B------:R-:W-:Y:S04]  /*3e910*/  STL.64 [R1+0x840], R4 ;  /* 0x0008400401007387 */ /* 0x000fe80000100a00 */
[----:B------:R0:W-:Y:S04]  /*3e920*/  STL.64 [R1+0x848], R6 ;  /* 0x0008480601007387 */ /* 0x0001e80000100a00 */
[----:B0-----:R-:W3:Y:S04]  /*3e930*/  LDL.LU.64 R6, [R1+0x7020] ;  /* 0x0070200001067983 */ /* 0x001ee80000300a00 */
[----:B------:R-:W3:Y:S04]  /*3e940*/  LDL.LU.64 R4, [R1+0x7018] ;  /* 0x0070180001047983 */ /* 0x000ee80000300a00 */
[----:B------:R-:W3:Y:S02]  /*3e950*/  LDL.LU.64 R12, [R1+0x7010] ;  /* 0x00701000010c7983 */ /* 0x000ee40000300a00 */
[----:B---3--:R-:W-:Y:S02]  /*3e960*/  HMMA.16816.F32.BF16 R12, R20, R12, R4 ;  /* 0x0000000c140c723c */ /* 0x008fe40000041804 */
[----:B------:R-:W3:Y:S04]  /*3e970*/  LDL.LU.64 R6, [R1+0x7008] ;  /* 0x0070080001067983 */ /* 0x000ee80000300a00 */
[----:B------:R-:W3:-:S13]  /*3e980*/  LDL.LU.64 R4, [R1+0x7000] ;  /* 0x0070000001047983 */ /* 0x000eda0000300a00 */
[----:B------:R0:W-:Y:S04]  /*3e990*/  STL.64 [R1+0x830], R12 ;  /* 0x0008300c01007387 */ /* 0x0001e80000100a00 */
[----:B------:R3:W-:Y:S04]  /*3e9a0*/  STL.64 [R1+0x838], R14 ;  /* 0x0008380e01007387 */ /* 0x0007e80000100a00 */
[----:B0-----:R-:W3:Y:S02]  /*3e9b0*/  LDL.LU.64 R12, [R1+0x6ff8] ;  /* 0x006ff800010c7983 */ /* 0x001ee40000300a00 */
[----:B---3--:R-:W-:Y:S02]  /*3e9c0*/  HMMA.16816.F32.BF16 R12, R20, R12, R4 ;  /* 0x0000000c140c723c */ /* 0x008fe40000041804 */
[----:B------:R-:W3:-:S15]  /*3e9d0*/  LDL.LU.64 R4, [R1+0x6ff0] ;  /* 0x006ff00001047983 */ /* 0x000ede0000300a00 */
[----:B------:R-:W-:Y:S02]  /*3e9e0*/  NOP ;  /* 0x0000000000007918 */ /* 0x000fe40000000000 */
[----:B------:R0:W-:Y:S04]  /*3e9f0*/  STL.64 [R1+0x820], R12 ;  /* 0x0008200c01007387 */ /* 0x0001e80000100a00 */
[----:B------:R-:W-:Y:S04]  /*3ea00*/  STL.64 [R1+0x828], R14 ;  /* 0x0008280e01007387 */ /* 0x000fe80000100a00 */
[----:B0-----:R-:W4:Y:S02]  /*3ea10*/  LDL.LU.64 R12, [R1+0x6fe8] ;  /* 0x006fe800010c7983 */ /* 0x001f240000300a00 */
[----:B----4-:R-:W-:-:S15]  /*3ea20*/  HMMA.16816.F32.BF16 R8, R20, R12, R8 ;  /* 0x0000000c1408723c */ /* 0x010fde0000041808 */
[----:B------:R-:W-:-:S04]  /*3ea30*/  NOP ;  /* 0x0000000000007918 */ /* 0x000fc80000000000 */
[----:B------:R0:W-:Y:S04]  /*3ea40*/  STL.64 [R1+0x810], R8 ;  /* 0x0008100801007387 */ /* 0x0001e80000100a00 */
[----:B------:R-:W-:Y:S04]  /*3ea50*/  STL.64 [R1+0x818], R10 ;  /* 0x0008180a01007387 */ /* 0x000fe80000100a00 */
[----:B0-----:R-:W2:Y:S01]  /*3ea60*/  LDL.LU.64 R8, [R1+0x6fe0] ;  /* 0x006fe00001087983 */ /* 0x001ea20000300a00 */
[C---:B---3--:R-:W-:Y:S03]  /*3ea70*/  HMMA.16816.F32.BF16 R16, R20.reuse, R4, R16 ;  /* 0x000000041410723c */ /* 0x048fe60000041810 */
[----:B------:R0:W-:Y:S04]  /*3ea80*/  STL.64 [R1+0x6fd8], R12 ;  /* 0x006fd80c01007387 */ /* 0x0001e80000100a00 */
[----:B0-----:R-:W3:Y:S01]  /*3ea90*/  LDL.LU.64 R12, [R1+0x17c0] ;  /* 0x0017c000010c7983 */ /* 0x001ee20000300a00 */
[----:B--2---:R-:W-:-:S15]  /*3eaa0*/  HMMA.16816.F32.BF16 R24, R20, R8, R24 ;  /* 0x000000081418723c */ /* 0x004fde0000041818 */
[----:B------:R-:W-:-:S04]  /*3eab0*/  NOP ;  /* 0x0000000000007918 */ /* 0x000fc80000000000 */
[----:B------:R0:W-:Y:S04]  /*3eac0*/  STL.64 [R1+0x800], R24 ;  /* 0x0008001801007387 */ /* 0x0001e80000100a00 */
[----:B------:R-:W-:Y:S04]  /*3ead0*/  STL.64 [R1+0x808], R26 ;  /* 0x0008081a01007387 */ /* 0x000fe80000100a00 */
[----:B------:R-:W3:Y:S04]  /*3eae0*/  LDL.LU.64 R14, [R1+0x17c8] ;  /* 0x0017c800010e7983 */ /* 0x000ee80000300a00 */
[----:B------:R-:W-:Y:S04]  /*3eaf0*/  STL.64 [R1+0x7f0], R16 ;  /* 0x0007f01001007387 */ /* 0x000fe80000100a00 */
[----:B------:R-:W-:Y:S04]  /*3eb00*/  STL.64 [R1+0x7f8], R18 ;  /* 0x0007f81201007387 */ /* 0x000fe80000100a00 */
[----:B------:R-:W1:Y:S04]  /*3eb10*/  LDSM.16.MT88.4 R16, [R28+UR5+0x100] ;  /* 0x000100051c10783b */ /* 0x000e680008004200 */
[----:B0-----:R-:W2:Y:S04]  /*3eb20*/  LDL.64 R24, [R1+0xf0] ;  /* 0x0000f00001187983 */ /* 0x001ea80000100a00 */
[----:B--2---:R0:W-:Y:S04]  /*3eb30*/  STL.64 [R1+0x6f98], R24 ;  /* 0x006f981801007387 */ /* 0x0041e80000100a00 */
        /* <DEDUP_REMOVED lines=8> */
[----:B0-----:R-:W3:Y:S04]  /*3ebc0*/  LDL.64 R24, [R1+0x30] ;  /* 0x0000300001187983 */ /* 0x001ee80000100a00 */
[----:B------:R-:W-:Y:S04]  /*3ebd0*/  STL [R1+0x6f10], R4 ;  /* 0x006f100401007387 */ /* 0x000fe80000100800 */
[----:B------:R0:W-:Y:S04]  /*3ebe0*/  STL [R1+0x6f0c], R5 ;  /* 0x006f0c0501007387 */ /* 0x0001e80000100800 */
[----:B0-----:R-:W2:Y:S04]  /*3ebf0*/  LDL.64 R4, [R1+0x150] ;  /* 0x0001500001047983 */ /* 0x001ea80000100a00 */
[----:B------:R-:W-:Y:S04]  /*3ec00*/  STL [R1+0x6efc], R28 ;  /* 0x006efc1c01007387 */ /* 0x000fe80000100800 */
[----:B-1----:R-:W-:Y:S04]  /*3ec10*/  STL.64 [R1+0x6e40], R18 ;  /* 0x006e401201007387 */ /* 0x002fe80000100a00 */
        /* <DEDUP_REMOVED lines=9> */
[----:B------:R-:W4:Y:S04]  /*3ecb0*/  LDL.LU.64 R24, [R1+0x17a0] ;  /* 0x0017a00001187983 */ /* 0x000f280000300a00 */
[----:B------:R-:W4:Y:S04]  /*3ecc0*/  LDL.LU.64 R26, [R1+0x17a8] ;  /* 0x0017a800011a7983 */ /* 0x000f280000300a00 */
[----:B------:R-:W-:Y:S04]  /*3ecd0*/  STL [R1+0x6f04], R14 ;  /* 0x006f040e01007387 */ /* 0x000fe80000100800 */
[----:B------:R-:W-:Y:S04]  /*3ece0*/  STL [R1+0x6f00], R15 ;  /* 0x006f000f01007387 */ /* 0x000fe80000100800 */
[----:B---3--:R0:W-:Y:S04]  /*3ecf0*/  STL.64 [R1+0x6fa0], R12 ;  /* 0x006fa00c01007387 */ /* 0x0081e80000100a00 */
[----:B0-----:R-:W3:Y:S04]  /*3ed00*/  LDL.LU.64 R12, [R1+0x17b0] ;  /* 0x0017b000010c7983 */ /* 0x001ee80000300a00 */
[----:B------:R-:W3:Y:S01]  /*3ed10*/  LDL.LU.64 R14, [R1+0x17b8] ;  /* 0x0017b800010e7983 */ /* 0x000ee20000300a00 */
[----:B--2---:R-:W-:-:S02]  /*3ed20*/  IMAD.MOV.U32 R11, RZ, RZ, R4 ;  /* 0x000000ffff0b7224 */ /* 0x004fc400078e0004 */
[----:B------:R-:W-:Y:S01]  /*3ed30*/  IMAD.MOV.U32 R10, RZ, RZ, R5 ;  /* 0x000000ffff0a7224 */ /* 0x000fe200078e0005 */
[----:B---3--:R-:W-:-:S15]  /*3ed40*/  HMMA.16816.F32.BF16 R12, R20, R4, R12 ;  /* 0x00000004140c723c */ /* 0x008fde000004180c */
[----:B------:R-:W-:-:S04]  /*3ed50*/  NOP ;  /* 0x0000000000007918 */ /* 0x000fc80000000000 */
[----:B------:R0:W-:Y:S04]  /*3ed60*/  STL.64 [R1+0xfc0], R12 ;  /* 0x000fc00c01007387 */ /* 0x0001e80000100a00 */
[----:B------:R1:W-:Y:S04]  /*3ed70*/  STL.64 [R1+0xfc8], R14 ;  /* 0x000fc80e01007387 */ /* 0x0003e80000100a00 */
[----:B------:R-:W2:Y:S04]  /*3ed80*/  LDL.LU.64 R4, [R1+0x1780] ;  /* 0x0017800001047983 */ /* 0x000ea80000300a00 */
[----:B------:R-:W2:Y:S04]  /*3ed90*/  LDL.LU.64 R6, [R1+0x1788] ;  /* 0x0017880001067983 */ /* 0x000ea80000300a00 */
[----:B0-----:R-:W3:Y:S04]  /*3eda0*/  LDL.LU.64 R12, [R1+0x1760] ;  /* 0x00176000010c7983 */ /* 0x001ee80000300a00 */
[----:B-1----:R-:W2:Y:S01]  /*3edb0*/  LDL.LU.64 R14, [R1+0x1768] ;  /* 0x00176800010e7983 */ /* 0x002ea20000300a00 */
[C---:B----4-:R-:W-:Y:S03]  /*3edc0*/  HMMA.16816.F32.BF16 R24, R20.reuse, R16, R24 ;  /* 0x000000101418723c */ /* 0x050fe60000041818 */
[----:B--2---:R-:W-:Y:S04]  /*3edd0*/  STL.64 [R1+0x6fb8], R14 ;  /* 0x006fb80e01007387 */ /* 0x004fe80000100a00 */
[----:B---3--:R0:W-:Y:S04]  /*3ede0*/  STL.64 [R1+0x6fb0], R12 ;  /* 0x006fb00c01007387 */ /* 0x0081e80000100a00 */
[----:B0-----:R-:W2:Y:S04]  /*3edf0*/  LDL.LU.64 R12, [R1+0x1770] ;  /* 0x00177000010c7983 */ /* 0x001ea80000300a00 */
[----:B------:R-:W2:Y:S04]  /*3ee00*/  LDL.LU.64 R14, [R1+0x1778] ;  /* 0x00177800010e7983 */ /* 0x000ea80000300a00 */
[----:B------:R-:W-:Y:S04]  /*3ee10*/  STL [R1+0x6f08], R11 ;  /* 0x006f080b01007387 */ /* 0x000fe80000100800 */
[----:B------:R0:W-:Y:S04]  /*3ee20*/  STL.64 [R1+0xfb0], R24 ;  /* 0x000fb01801007387 */ /* 0x0001e80000100a00 */
[----:B------:R-:W-:Y:S04]  /*3ee30*/  STL.64 [R1+0xfb8], R26 ;  /* 0x000fb81a01007387 */ /* 0x000fe80000100a00 */
[----:B0-----:R-:W3:Y:S04]  /*3ee40*/  LDL.LU.64 R24, [R1+0x6fd0] ;  /* 0x006fd00001187983 */ /* 0x001ee80000300a00 */
[----:B------:R0:W-:Y:S04]  /*3ee50*/  STL.64 [R1+0x6ec8], R16 ;  /* 0x006ec81001007387 */ /* 0x0001e80000100a00 */
[----:B0-----:R-:W3:Y:S04]  /*3ee60*/  LDL.LU.64 R16, [R1+0x1790] ;  /* 0x0017900001107983 */ /* 0x001ee80000300a00 */
[----:B------:R-:W3:Y:S02]  /*3ee70*/  LDL.LU.64 R18, [R1+0x1798] ;  /* 0x0017980001127983 */ /* 0x000ee40000300a00 */
[----:B---3--:R-:W-:-:S15]  /*3ee80*/  HMMA.16816.F32.BF16 R16, R20, R24, R16 ;  /* 0x000000181410723c */ /* 0x008fde0000041810 */
[----:B------:R-:W-:-:S04]  /*3ee90*/  NOP ;  /* 0x0000000000007918 */ /* 0x000fc80000000000 */
[----:B------:R-:W-:Y:S04]  /*3eea0*/  STL.64 [R1+0xfa0], R16 ;  /* 0x000fa01001007387 */ /* 0x000fe80000100a00 */
[----:B------:R0:W-:Y:S02]  /*3eeb0*/  STL.64 [R1+0xfa8], R18 ;  /* 0x000fa81201007387 */ /* 0x0001e40000100a00 */
[----:B0-----:R-:W-:Y:S02]  /*3eec0*/  IMAD.MOV.U32 R19, RZ, RZ, R24 ;  /* 0x000000ffff137224 */ /* 0x001fe400078e0018 */
[----:B------:R-:W-:Y:S02]  /*3eed0*/  IMAD.MOV.U32 R18, RZ, RZ, R25 ;  /* 0x000000ffff127224 */ /* 0x000fe400078e0019 */
[----:B------:R-:W3:Y:S04]  /*3eee0*/  LDL.LU.64 R24, [R1+0x6fc8] ;  /* 0x006fc80001187983 */ /* 0x000ee80000300a00 */
[----:B------:R0:W-:Y:S04]  /*3eef0*/  STL.64 [R1+0x6f48], R18 ;  /* 0x006f481201007387 */ /* 0x0001e80000100a00 */
[----:B------:R-:W4:Y:S04]  /*3ef00*/  LDL.LU.64 R16, [R1+0x1750] ;  /* 0x0017500001107983 */ /* 0x000f280000300a00 */
[----:B0-----:R-:W4:Y:S01]  /*3ef10*/  LDL.LU.64 R18, [R1+0x1758] ;  /* 0x0017580001127983 */ /* 0x001f220000300a00 */
[----:B---3--:R-:W-:-:S15]  /*3ef20*/  HMMA.16816.F32.BF16 R4, R20, R24, R4 ;  /* 0x000000181404723c */ /* 0x008fde0000041804 */
[----:B------:R-:W-:-:S04]  /*3ef30*/  NOP ;  /* 0x0000000000007918 */ /* 0x000fc80000000000 */
[----:B------:R-:W-:Y:S04]  /*3ef40*/  STL.64 [R1+0xf90], R4 ;  /* 0x000f900401007387 */ /* 0x000fe80000100a00 */
[----:B------:R0:W-:Y:S02]  /*3ef50*/  STL.64 [R1+0xf98], R6 ;  /* 0x000f980601007387 */ /* 0x0001e40000100a00 */
[----:B0-----:R-:W-:Y:S02]  /*3ef60*/  IMAD.MOV.U32 R7, RZ, RZ, R24 ;  /* 0x000000ffff077224 */ /* 0x001fe400078e0018 */
[----:B------:R-:W-:Y:S02]  /*3ef70*/  IMAD.MOV.U32 R6, RZ, RZ, R25 ;  /* 0x000000ffff067224 */ /* 0x000fe400078e0019 */
[----:B------:R-:W2:Y:S02]  /*3ef80*/  LDL.LU.64 R24, [R1+0x6fc0] ;  /* 0x006fc00001187983 */ /* 0x000ea40000300a00 */
[----:B--2---:R-:W-:Y:S01]  /*3ef90*/  HMMA.16816.F32.BF16 R12, R20, R24, R12 ;  /* 0x00000018140c723c */ /* 0x004fe2000004180c */
[----:B------:R-:W-:-:S02]  /*3efa0*/  IMAD.MOV.U32 R3, RZ, RZ, R24 ;  /* 0x000000ffff037224 */ /* 0x000fc400078e0018 */
[----:B------:R-:W-:-:S15]  /*3efb0*/  IMAD.MOV.U32 R29, RZ, RZ, R25 ;  /* 0x000000ffff1d7224 */ /* 0x000fde00078e0019 */
[----:B------:R-:W-:Y:S01]  /*3efc0*/  NOP ;  /* 0x0000000000007918 */ /* 0x000fe20000000000 */
[----:B------:R-:W-:Y:S04]  /*3efd0*/  STL.64 [R1+0xf80], R12 ;  /* 0x000f800c01007387 */ /* 0x000fe80000100a00 */
[----:B------:R0:W-:Y:S04]  /*3efe0*/  STL.64 [R1+0xf88], R14 ;  /* 0x000f880e01007387 */ /* 0x0001e80000100a00 */
[----:B0-----:R-:W2:Y:S04]  /*3eff0*/  LDL.LU.64 R14, [R1+0x6fb8] ;  /* 0x006fb800010e7983 */ /* 0x001ea80000300a00 */
[----:B------:R-:W2:Y:S04]  /*3f000*/  LDL.LU.64 R12, [R1+0x6fb0] ;  /* 0x006fb000010c7983 */ /* 0x000ea80000300a00 */
[----:B------:R-:W2:Y:S02]  /*3f010*/  LDL.LU.64 R24, [R1+0x6fa8] ;  /* 0x006fa80001187983 */ /* 0x000ea40000300a00 */
[----:B--2---:R-:W-:Y:S01]  /*3f020*/  HMMA.16816.F32.BF16 R12, R20, R24, R12 ;  /* 0x00000018140c723c */ /* 0x004fe2000004180c */
[----:B------:R-:W-:-:S15]  /*3f030*/  IMAD.MOV.U32 R28, RZ, RZ, R25 ;  /* 0x000000ffff1c7224 */ /* 0x000fde00078e0019 */
[----:B------:R-:W-:-:S03]  /*3f040*/  NOP ;  /* 0x0000000000007918 */ /* 0x000fc60000000000 */
[----:B------:R0:W-:Y:S04]  /*3f050*/  STL.64 [R1+0xf70], R12 ;  /* 0x000f700c01007387 */ /* 0x0001e80000100a00 */
[----:B------:R1:W-:Y:S04]  /*3f060*/  STL.64 [R1+0xf78], R14 ;  /* 0x000f780e01007387 */ /* 0x0003e80000100a00 */
[----:B0-----:R-:W2:Y:S01]  /*3f070*/  LDL.LU.64 R12, [R1+0x6fa0] ;  /* 0x006fa000010c7983 */ /* 0x001ea20000300a00 */
[----:B-1----:R-:W-:-:S03]  /*3f080*/  IMAD.MOV.U32 R15, RZ, RZ, R24 ;  /* 0x000000ffff0f7224 */ /* 0x002fc600078e0018 */
[----:B------:R-:W4:Y:S02]  /*3f090*/  LDL.LU.64 R24, [R1+0x6f98] ;  /* 0x006f980001187983 */ /* 0x000f240000300a00 */
[----:B----4-:R-:W-:Y:S01]  /*3f0a0*/  HMMA.16816.F32.BF16 R16, R20, R24, R16 ;  /* 0x000000181410723c */ /* 0x010fe20000041810 */
[----:B------:R-:W-:Y:S02]  /*3f0b0*/  IMAD.MOV.U32 R11, RZ, RZ, R24 ;  /* 0x000000ffff0b7224 */ /* 0x000fe400078e0018 */
[----:B------:R-:W-:-:S15]  /*3f0c0*/  IMAD.MOV.U32 R14, RZ, RZ, R25 ;  /* 0x000000ffff0e7224 */ /* 0x000fde00078e0019 */
[----:B------:R-:W-:Y:S01]  /*3f0d0*/  NOP ;  /* 0x0000000000007918 */ /* 0x000fe20000000000 */
[----:B------:R0:W-:Y:S04]  /*3f0e0*/  STL.64 [R1+0xf60], R16 ;  /* 0x000f601001007387 */ /* 0x0001e80000100a00 */
[----:B------:R1:W-:Y:S04]  /*3f0f0*/  STL.64 [R1+0xf68], R18 ;  /* 0x000f681201007387 */ /* 0x0003e80000100a00 */
[----:B------:R-:W3:Y:S04]  /*3f100*/  LDL.LU.64 R24, [R1+0x1740] ;  /* 0x0017400001187983 */ /* 0x000ee80000300a00 */
[----:B------:R-:W3:Y:S04]  /*3f110*/  LDL.LU.64 R26, [R1+0x1748] ;  /* 0x00174800011a7983 */ /* 0x000ee80000300a00 */
[----:B0-----:R-:W4:Y:S04]  /*3f120*/  LDL.LU.64 R16, [R1+0x1b10] ;  /* 0x001b100001107983 */ /* 0x001f280000300a00 */
[----:B-1----:R-:W2:Y:S04]  /*3f130*/  LDL.LU.64 R18, [R1+0x1b18] ;  /* 0x001b180001127983 */ /* 0x002ea80000300a00 */
[----:B--2---:R-:W-:Y:S04]  /*3f140*/  STL.64 [R1+0x6f58], R18 ;  /* 0x006f581201007387 */ /* 0x004fe80000100a00 */
[----:B----4-:R0:W-:Y:S04]  /*3f150*/  STL.64 [R1+0x6f50], R16 ;  /* 0x006f501001007387 */ /* 0x0101e80000100a00 */
[----:B0-----:R-:W2:Y:S04]  /*3f160*/  LDL.LU.64 R16, [R1+0x1c10] ;  /* 0x001c100001107983 */ /* 0x001ea80000300a00 */
[----:B------:R-:W4:Y:S04]  /*3f170*/  LDL.LU.64 R18, [R1+0x1c18] ;  /* 0x001c180001127983 */ /* 0x000f280000300a00 */
[----:B----4-:R-:W-:Y:S04]  /*3f180*/  STL.64 [R1+0x6f68], R18 ;  /* 0x006f681201007387 */ /* 0x010fe80000100a00 */
[----:B--2---:R0:W-:Y:S02]  /*3f190*/  STL.64 [R1+0x6f60], R16 ;  /* 0x006f601001007387 */ /* 0x0041e40000100a00 */
[----:B0-----:R-:W-:-:S02]  /*3f1a0*/  IMAD.MOV.U32 R16, RZ, RZ, R2 ;  /* 0x000000ffff107224 */ /* 0x001fc400078e0002 */
[----:B------:R-:W-:-:S05]  /*3f1b0*/  IMAD.MOV.U32 R17, RZ, RZ, R0 ;  /* 0x000000ffff117224 */ /* 0x000fca00078e0000 */
[----:B------:R0:W-:Y:S04]  /*3f1c0*/  STL.64 [R1+0x6f88], R16 ;  /* 0x006f881001007387 */ /* 0x0001e80000100a00 */
[----:B0-----:R-:W2:Y:S04]  /*3f1d0*/  LDL.LU.64 R16, [R1+0x8c0] ;  /* 0x0008c00001107983 */ /* 0x001ea80000300a00 */
[----:B------:R-:W2:Y:S04]  /*3f1e0*/  LDL.LU.64 R18, [R1+0x8c8] ;  /* 0x0008c80001127983 */ /* 0x000ea80000300a00 */
[----:B------:R-:W-:Y:S04]  /*3f1f0*/  STL.64 [R1+0x6f40], R14 ;  /* 0x006f400e01007387 */ /* 0x000fe80000100a00 */
[----:B------:R0:W-:Y:S04]  /*3f200*/  STL.64 [R1+0x6f38], R12 ;  /* 0x006f380c01007387 */ /* 0x0001e80000100a00 */
[----:B0-----:R-:W4:Y:S04]  /*3f210*/  LDL.64 R12, [R1] ;  /* 0x00000000010c7983 */ /* 0x001f280000100a00 */
[----:B----4-:R0:W-:Y:S04]  /*3f220*/  STL.64 [R1+0x6f70], R12 ;  /* 0x006f700c01007387 */ /* 0x0101e80000100a00 */
[----:B0-----:R-:W4:Y:S04]  /*3f230*/  LDL.LU.64 R12, [R1+0x1d10] ;  /* 0x001d1000010c7983 */ /* 0x001f280000300a00 */
[----:B------:R-:W4:Y:S04]  /*3f240*/  LDL.LU.64 R14, [R1+0x1d18] ;  /* 0x001d1800010e7983 */ /* 0x000f280000300a00 */
[----:B------:R-:W-:Y:S04]  /*3f250*/  STL.64 [R1+0x6f30], R10 ;  /* 0x006f300a01007387 */ /* 0x000fe80000100a00 */
[----:B------:R0:W-:Y:S04]  /*3f260*/  STL.64 [R1+0x6f28], R8 ;  /* 0x006f280801007387 */ /* 0x0001e80000100a00 */
[----:B0-----:R-:W3:Y:S02]  /*3f270*/  LDL.64 R8, [R1+0xe0] ;  /* 0x0000e00001087983 */ /* 0x001ee40000100a00 */
[----:B---3--:R-:W-:-:S15]  /*3f280*/  HMMA.16816.F32.BF16 R24, R20, R8, R24 ;  /* 0x000000081418723c */ /* 0x008fde0000041818 */
[----:B------:R-:W-:-:S04]  /*3f290*/  NOP ;  /* 0x0000000000007918 */ /* 0x000fc80000000000 */
[----:B------:R0:W-:Y:S04]  /*3f2a0*/  STL.64 [R1+0xf50], R24 ;  /* 0x000f501801007387 */ /* 0x0001e80000100a00 */
[----:B------:R-:W-:Y:S04]  /*3f2b0*/  STL.64 [R1+0xf58], R26 ;  /* 0x000f581a01007387 */ /* 0x000fe80000100a00 */
[----:B0-----:R-:W2:Y:S01]  /*3f2c0*/  LDL.LU.64 R24, [R1+0x6f90] ;  /* 0x006f900001187983 */ /* 0x001ea20000300a00 */
[----:B------:R-:W-:Y:S02]  /*3f2d0*/  IMAD.MOV.U32 R4, RZ, RZ, R8 ;  /* 0x000000ffff047224 */ /* 0x000fe400078e0008 */
[----:B------:R-:W-:-:S02]  /*3f2e0*/  IMAD.MOV.U32 R5, RZ, RZ, R9 ;  /* 0x000000ffff057224 */ /* 0x000fc400078e0009 */
[----:B------:R-:W3:Y:S04]  /*3f2f0*/  LDL.LU.64 R8, [R1+0x1a10] ;  /* 0x001a100001087983 */ /* 0x000ee80000300a00 */
[----:B------:R-:W3:Y:S04]  /*3f300*/  LDL.LU.64 R10, [R1+0x1a18] ;  /* 0x001a1800010a7983 */ /* 0x000ee80000300a00 */
[----:B------:R-:W-:Y:S04]  /*3f310*/  STL.64 [R1+0x6f20], R6 ;  /* 0x006f200601007387 */ /* 0x000fe80000100a00 */
[----:B------:R0:W-:Y:S04]  /*3f320*/  STL.64 [R1+0x6f18], R4 ;  /* 0x006f180401007387 */ /* 0x0001e80000100a00 */
[----:B0-----:R-:W3:Y:S04]  /*3f330*/  LDL.LU.64 R4, [R1+0x1910] ;  /* 0x0019100001047983 */ /* 0x001ee80000300a00 */
[----:B------:R-:W3:Y:S01]  /*3f340*/  LDL.LU.64 R6, [R1+0x1918] ;  /* 0x0019180001067983 */ /* 0x000ee20000300a00 */
[----:B--2---:R-:W-:Y:S03]  /*3f350*/  HMMA.16816.F32.BF16 R20, R20, R24, R16 ;  /* 0x000000181414723c */ /* 0x004fe60000041810 */
[----:B------:R-:W4:Y:S01]  /*3f360*/  LDL.LU.64 R16, [R1+0x6f88] ;  /* 0x006f880001107983 */ /* 0x000f220000300a00 */
[----:B------:R-:W-:-:S02]  /*3f370*/  IMAD.MOV.U32 R2, RZ, RZ, R24 ;  /* 0x000000ffff027224 */ /* 0x000fc400078e0018 */
[----:B------:R-:W-:-:S13]  /*3f380*/  IMAD.MOV.U32 R0, RZ, RZ, R25 ;  /* 0x000000ffff007224 */ /* 0x000fda00078e0019 */
[----:B------:R0:W-:Y:S04]  /*3f390*/  STL.64 [R1+0x7e0], R20 ;  /* 0x0007e01401007387 */ /* 0x0001e80000100a00 */
[----:B------:R-:W-:Y:S04]  /*3f3a0*/  STL.64 [R1+0x7e8], R22 ;  /* 0x0007e81601007387 */ /* 0x000fe80000100a00 */
[----:B------:R-:W4:Y:S04]  /*3f3b0*/  LDL.LU.64 R26, [R1+0x6f80] ;  /* 0x006f8000011a7983 */ /* 0x000f280000300a00 */
[----:B------:R-:W4:Y:S04]  /*3f3c0*/  LDL.LU.64 R24, [R1+0x6f78] ;  /* 0x006f780001187983 */ /* 0x000f280000300a00 */
[----:B0-----:R-:W2:Y:S04]  /*3f3d0*/  LDL R20, [R1+0x10] ;  /* 0x0000100001147983 */ /* 0x001ea80000100800 */
[----:B------:R-:W2:Y:S01]  /*3f3e0*/  LDL R21, [R1+0x14] ;  /* 0x0000140001157983 */ /* 0x000ea20000100800 */
[----:B----4-:R-:W-:Y:S03]  /*3f3f0*/  HMMA.16816.F32.BF16 R16, R24, R16, R12 ;  /* 0x000000101810723c */ /* 0x010fe6000004180c */
[----:B------:R-:W4:-:S15]  /*3f400*/  LDL.LU.64 R12, [R1+0x6f70] ;  /* 0x006f7000010c7983 */ /* 0x000f1e0000300a00 */
[----:B------:R-:W-:Y:S01]  /*3f410*/  NOP ;  /* 0x0000000000007918 */ /* 0x000fe20000000000 */
[----:B------:R-:W-:Y:S04]  /*3f420*/  STL.64 [R1+0x670], R16 ;  /* 0x0006701001007387 */ /* 0x000fe80000100a00 */
[----:B------:R0:W-:Y:S04]  /*3f430*/  STL.64 [R1+0x678], R18 ;  /* 0x0006781201007387 */ /* 0x0001e80000100a00 */
[----:B0-----:R-:W2:Y:S04]  /*3f440*/  LDL.LU.64 R18, [R1+0x6f68] ;  /* 0x006f680001127983 */ /* 0x001ea80000300a00 */
[----:B------:R-:W2:Y:S02]  /*3f450*/  LDL.LU.64 R16, [R1+0x6f60] ;  /* 0x006f600001107983 */ /* 0x000ea40000300a00 */
[----:B--2---:R-:W-:Y:S02]  /*3f460*/  HMMA.16816.F32.BF16 R20, R24, R20, R16 ;  /* 0x000000141814723c */ /* 0x004fe40000041810 */
[----:B------:R-:W4:Y:S04]  /*3f470*/  LDL.LU.64 R18, [R1+0x6f58] ;  /* 0x006f580001127983 */ /* 0x000f280000300a00 */
[----:B------:R-:W4:-:S13]  /*3f480*/  LDL.LU.64 R16, [R1+0x6f50] ;  /* 0x006f500001107983 */ /* 0x000f1a0000300a00 */
[----:B------:R0:W-:Y:S04]  /*3f490*/  STL.64 [R1+0x660], R20 ;  /* 0x0006601401007387 */ /* 0x0001e80000100a00 */
[----:B------:R1:W-:Y:S04]  /*3f4a0*/  STL.64 [R1+0x668], R22 ;  /* 0x0006681601007387 */ /* 0x0003e80000100a00 */
[----:B0-----:R-:W2:Y:S04]  /*3f4b0*/  LDL.LU.64 R20, [R1+0x5e0] ;  /* 0x0005e00001147983 */ /* 0x001ea80000300a00 */
[----:B-1----:R-:W2:Y:S01]  /*3f4c0*/  LDL.LU.64 R22, [R1+0x5e8] ;  /* 0x0005e80001167983 */ /* 0x002ea20000300a00 */
[----:B----4-:R-:W-:-:S15]  /*3f4d0*/  HMMA.16816.F32.BF16 R16, R24, R12, R16 ;  /* 0x0000000c1810723c */ /* 0x010fde0000041810 */
[----:B------:R-:W-:-:S04]  /*3f4e0*/  NOP ;  /* 0x0000000000007918 */ /* 0x000fc80000000000 */
[----:B------:R0:W-:Y:S04]  /*3f4f0*/  STL.64 [R1+0x650], R16 ;  /* 0x0006501001007387 */ /* 0x0001e80000100a00 */
[----:B------:R1:W-:Y:S01]  /*3f500*/  STL.64 [R1+0x658], R18 ;  /* 0x0006581201007387 */ /* 0x0003e20000100a00 */
[----:B0-----:R-:W-:-:S03]  /*3f510*/  IMAD.MOV.U32 R17, RZ, RZ, R12 ;  /* 0x000000ffff117224 */ /* 0x001fc600078e000c */
[----:B-1----:R-:W4:Y:S01]  /*3f520*/  LDL.LU.64 R18, [R1+0x6f48] ;  /* 0x006f480001127983 */ /* 0x002f220000300a00 */
[----:B------:R-:W-:-:S03]  /*3f530*/  IMAD.MOV.U32 R16, RZ, RZ, R13 ;  /* 0x000000ffff107224 */ /* 0x000fc600078e000d */
[----:B------:R-:W2:Y:S04]  /*3f540*/  LDL.LU.64 R14, [R1+0x6f40] ;  /* 0x006f4000010e7983 */ /* 0x000ea80000300a00 */
[----:B------:R-:W3:Y:S02]  /*3f550*/  LDL.LU.64 R12, [R1+0x6f38] ;  /* 0x006f3800010c7983 */ /* 0x000ee40000300a00 */
[----:B---3--:R-:W-:-:S15]  /*3f560*/  HMMA.16816.F32.BF16 R8, R24, R12, R8 ;  /* 0x0000000c1808723c */ /* 0x008fde0000041808 */
[----:B------:R-:W-:-:S04]  /*3f570*/  NOP ;  /* 0x0000000000007918 */ /* 0x000fc80000000000 */
[----:B------:R-:W-:Y:S04]  /*3f580*/  STL.64 [R1+0x640], R8 ;  /* 0x0006400801007387 */ /* 0x000fe80000100a00 */
[----:B------:R0:W-:Y:S04]  /*3f590*/  STL.64 [R1+0x648], R10 ;  /* 0x0006480a01007387 */ /* 0x0001e80000100a00 */
[----:B0-----:R-:W3:Y:S04]  /*3f5a0*/  LDL.LU.64 R10, [R1+0x6f30] ;  /* 0x006f3000010a7983 */ /* 0x001ee80000300a00 */
[----:B------:R-:W2:Y:S04]  /*3f5b0*/  LDL.LU.64 R8, [R1+0x6f28] ;  /* 0x006f280001087983 */ /* 0x000ea80000300a00 */
[----:B------:R-:W-:Y:S01]  /*3f5c0*/  STL.64 [R1+0x6e30], R12 ;  /* 0x006e300c01007387 */ /* 0x000fe20000100a00 */
[----:B--2---:R-:W-:-:S15]  /*3f5d0*/  HMMA.16816.F32.BF16 R4, R24, R8, R4 ;  /* 0x000000081804723c */ /* 0x004fde0000041804 */
[----:B------:R-:W-:-:S04]  /*3f5e0*/  NOP ;  /* 0x0000000000007918 */ /* 0x000fc80000000000 */
[----:B------:R-:W-:Y:S04]  /*3f5f0*/  STL.64 [R1+0x620], R4 ;  /* 0x0006200401007387 */ /* 0x000fe80000100a00 */
[----:B------:R0:W-:Y:S04]  /*3f600*/  STL.64 [R1+0x628], R6 ;  /* 0x0006280601007387 */ /* 0x0001e80000100a00 */
[----:B0-----:R-:W2:Y:S04]  /*3f610*/  LDL.LU.64 R6, [R1+0x6f20] ;  /* 0x006f200001067983 */ /* 0x001ea80000300a00 */
[----:B------:R-:W2:Y:S04]  /*3f620*/  LDL.LU.64 R4, [R1+0x6f18] ;  /* 0x006f180001047983 */ /* 0x000ea80000300a00 */
[----:B------:R2:W-:Y:S02]  /*3f630*/  STL.64 [R1+0x6e08], R8 ;  /* 0x006e080801007387 */ /* 0x0005e40000100a00 */
[----:B--2---:R-:W-:-:S02]  /*3f640*/  IMAD.MOV.U32 R8, RZ, RZ, R4 ;  /* 0x000000ffff087224 */ /* 0x004fc400078e0004 */
[----:B------:R-:W-:Y:S01]  /*3f650*/  IMAD.MOV.U32 R9, RZ, RZ, R5 ;  /* 0x000000ffff097224 */ /* 0x000fe200078e0005 */
[----:B------:R-:W2:Y:S04]  /*3f660*/  LDL.LU R4, [R1+0x6f10] ;  /* 0x006f100001047983 */ /* 0x000ea80000300800 */
[----:B------:R-:W2:Y:S04]  /*3f670*/  LDL.LU R5, [R1+0x6f0c] ;  /* 0x006f0c0001057983 */ /* 0x000ea80000300800 */
[----:B------:R3:W-:Y:S02]  /*3f680*/  STL.64 [R1+0x6e50], R8 ;  /* 0x006e500801007387 */ /* 0x0007e40000100a00 */
[----:B---3--:R-:W-:-:S02]  /*3f690*/  IMAD.MOV.U32 R8, RZ, RZ, R11 ;  /* 0x000000ffff087224 */ /* 0x008fc400078e000b */
[----:B------:R-:W-:Y:S01]  /*3f6a0*/  IMAD.MOV.U32 R9, RZ, RZ, R14 ;  /* 0x000000ffff097224 */ /* 0x000fe200078e000e */
[----:B------:R-:W3:Y:S04]  /*3f6b0*/  LDL.LU R11, [R1+0x6f08] ;  /* 0x006f0800010b7983 */ /* 0x000ee80000300800 */
[----:B------:R-:W3:Y:S04]  /*3f6c0*/  LDL.LU R14, [R1+0x6f04] ;  /* 0x006f0400010e7983 */ /* 0x000ee80000300800 */
[----:B------:R0:W-:Y:S02]  /*3f6d0*/  STL.64 [R1+0x6e68], R8 ;  /* 0x006e680801007387 */ /* 0x0001e40000100a00 */
[----:B0-----:R-:W-:-:S02]  /*3f6e0*/  IMAD.MOV.U32 R8, RZ, RZ, R15 ;  /* 0x000000ffff087224 */ /* 0x001fc400078e000f */
[----:B------:R-:W-:Y:S01]  /*3f6f0*/  IMAD.MOV.U32 R9, RZ, RZ, R28 ;  /* 0x000000ffff097224 */ /* 0x000fe200078e001c */
[----:B------:R-:W3:Y:S04]  /*3f700*/  LDL.LU R15, [R1+0x6f00] ;  /* 0x006f0000010f7983 */ /* 0x000ee80000300800 */
[----:B------:R-:W3:Y:S04]  /*3f710*/  LDL.LU R28, [R1+0x6efc] ;  /* 0x006efc00011c7983 */ /* 0x000ee80000300800 */
[----:B------:R0:W-:Y:S02]  /*3f720*/  STL.64 [R1+0x6e80], R8 ;  /* 0x006e800801007387 */ /* 0x0001e40000100a00 */
[----:B0-----:R-:W-:-:S02]  /*3f730*/  IMAD.MOV.U32 R8, RZ, RZ, R3 ;  /* 0x000000ffff087224 */ /* 0x001fc400078e0003 */
[----:B------:R-:W-:Y:S01]  /*3f740*/  IMAD.MOV.U32 R9, RZ, RZ, R29 ;  /* 0x000000ffff097224 */ /* 0x000fe200078e001d */
[----:B------:R-:W4:Y:S01]  /*3f750*/  LDL.LU R3, [R1+0x6ef8] ;  /* 0x006ef80001037983 */ /* 0x000f220000300800 */
[----:B--2---:R-:W-:-:S15]  /*3f760*/  HMMA.16816.F32.BF16 R20, R24, R4, R20 ;  /* 0x000000041814723c */ /* 0x004fde0000041814 */
[----:B------:R-:W-:-:S04]  /*3f770*/  NOP ;  /* 0x0000000000007918 */ /* 0x000fc80000000000 */
[----:B------:R-:W-:Y:S04]  /*3f780*/  STL.64 [R1+0x610], R20 ;  /* 0x0006101401007387 */ /* 0x000fe80000100a00 */
[----:B------:R-:W-:Y:S04]  /*3f790*/  STL.64 [R1+0x618], R22 ;  /* 0x0006181601007387 */ /* 0x000fe80000100a00 */
[----:B------:R-:W-:Y:S04]  /*3f7a0*/  STL.64 [R1+0x6e98], R8 ;  /* 0x006e980801007387 */ /* 0x000fe80000100a00 */
[----:B------:R-:W2:Y:S04]  /*3f7b0*/  LDL.64 R12, [R1+0x20] ;  /* 0x00002000010c7983 */ /* 0x000ea80000100a00 */
[----:B---3--:R-:W0:Y:S04]  /*3f7c0*/  LDSM.16.MT88.4 R20, [R28+UR5+0x180] ;  /* 0x000180051c14783b */ /* 0x008e280008004200 */
[----:B--2---:R-:W-:Y:S04]  /*3f7d0*/  STL.64 [R1+0x6e48], R12 ;  /* 0x006e480c01007387 */ /* 0x004fe80000100a00 */
[----:B------:R1:W-:Y:S02]  /*3f7e0*/  STL.64 [R1+0x6e10], R4 ;  /* 0x006e100401007387 */ /* 0x0003e40000100a00 */
[----:B-1----:R-:W-:-:S02]  /*3f7f0*/  IMAD.MOV.U32 R4, RZ, RZ, R17 ;  /* 0x000000ffff047224 */ /* 0x002fc400078e0011 */
[----:B------:R-:W-:Y:S02]  /*3f800*/  IMAD.MOV.U32 R5, RZ, RZ, R16 ;  /* 0x000000ffff057224 */ /* 0x000fe400078e0010 */
[----:B------:R-:W-:Y:S02]  /*3f810*/  IMAD.MOV.U32 R16, RZ, RZ, R11 ;  /* 0x000000ffff107224 */ /* 0x000fe400078e000b */
[----:B------:R-:W-:-:S05]  /*3f820*/  IMAD.MOV.U32 R17, RZ, RZ, R10 ;  /* 0x000000ffff117224 */ /* 0x000fca00078e000a */
[----:B------:R-:W-:Y:S04]  /*3f830*/  STL.64 [R1+0x6ee0], R16 ;  /* 0x006ee01001007387 */ /* 0x000fe80000100a00 */
[----:B------:R-:W2:Y:S04]  /*3f840*/  LDL.LU.64 R8, [R1+0x1530] ;  /* 0x0015300001087983 */ /* 0x000ea80000300a00 */
[----:B------:R-:W3:Y:S04]  /*3f850*/  LDL.LU.64 R10, [R1+0x1538] ;  /* 0x00153800010a7983 */ /* 0x000ee80000300a00 */
[----:B---3--:R-:W-:Y:S04]  /*3f860*/  STL.64 [R1+0x6ea8], R10 ;  /* 0x006ea80a01007387 */ /* 0x008fe80000100a00 */
[----:B--2---:R4:W-:Y:S02]  /*3f870*/  STL.64 [R1+0x6ea0], R8 ;  /* 0x006ea00801007387 */ /* 0x0049e40000100a00 */
[----:B----4-:R-:W-:-:S02]  /*3f880*/  IMAD.MOV.U32 R8, RZ, RZ, R19 ;  /* 0x000000ffff087224 */ /* 0x010fc400078e0013 */
[----:B------:R-:W-:-:S05]  /*3f890*/  IMAD.MOV.U32 R9, RZ, RZ, R18 ;  /* 0x000000ffff097224 */ /* 0x000fca00078e0012 */
[----:B------:R1:W-:Y:S04]  /*3f8a0*/  STL.64 [R1+0x6ec0], R8 ;  /* 0x006ec00801007387 */ /* 0x0003e80000100a00 */
[----:B-1----:R-:W2:Y:S04]  /*3f8b0*/  LDL.LU.64 R8, [R1+0x1550] ;  /* 0x0015500001087983 */ /* 0x002ea80000300a00 */
[----:B------:R-:W3:Y:S04]  /*3f8c0*/  LDL.LU.64 R10, [R1+0x1558] ;  /* 0x00155800010a7983 */ /* 0x000ee80000300a00 */
[----:B---3--:R-:W-:Y:S04]  /*3f8d0*/  STL.64 [R1+0x6ed8], R10 ;  /* 0x006ed80a01007387 */ /* 0x008fe80000100a00 */
[----:B--2---:R1:W-:Y:S04]  /*3f8e0*/  STL.64 [R1+0x6ed0], R8 ;  /* 0x006ed00801007387 */ /* 0x0043e80000100a00 */
[----:B-1----:R-:W2:Y:S04]  /*3f8f0*/  LDL.LU.64 R8, [R1+0x1560] ;  /* 0x0015600001087983 */ /* 0x002ea80000300a00 */
[----:B------:R-:W3:Y:S01]  /*3f900*/  LDL.LU.64 R10, [R1+0x1568] ;  /* 0x00156800010a7983 */ /* 0x000ee20000300a00 */
[----:B------:R-:W-:-:S02]  /*3f910*/  IMAD.MOV.U32 R16, RZ, RZ, R15 ;  /* 0x000000ffff107224 */ /* 0x000fc400078e000f */
[----:B------:R-:W-:Y:S01]  /*3f920*/  IMAD.MOV.U32 R17, RZ, RZ, R14 ;  /* 0x000000ffff117224 */ /* 0x000fe200078e000e */
[----:B---3--:R-:W-:Y:S04]  /*3f930*/  STL.64 [R1+0x6ef0], R10 ;  /* 0x006ef00a01007387 */ /* 0x008fe80000100a00 */
[----:B--2---:R1:W-:Y:S04]  /*3f940*/  STL.64 [R1+0x6ee8], R8 ;  /* 0x006ee80801007387 */ /* 0x0043e80000100a00 */
[----:B-1----:R-:W2:Y:S04]  /*3f950*/  LDL.LU.64 R8, [R1+0x1570] ;  /* 0x0015700001087983 */ /* 0x002ea80000300a00 */
[----:B------:R-:W2:Y:S04]  /*3f960*/  LDL.LU.64 R10, [R1+0x1578] ;  /* 0x00157800010a7983 */ /* 0x000ea80000300a00 */
[----:B------:R-:W3:Y:S04]  /*3f970*/  LDL.LU.64 R12, [R1+0x14f0] ;  /* 0x0014f000010c7983 */ /* 0x000ee80000300a00 */
[----:B------:R-:W4:Y:S04]  /*3f980*/  LDL.LU.64 R14, [R1+0x14f8] ;  /* 0x0014f800010e7983 */ /* 0x000f280000300a00 */
[----:B----4-:R-:W-:Y:S04]  /*3f990*/  STL.64 [R1+0x6e60], R14 ;  /* 0x006e600e01007387 */ /* 0x010fe80000100a00 */
[----:B---3--:R1:W-:Y:S04]  /*3f9a0*/  STL.64 [R1+0x6e58], R12 ;  /* 0x006e580c01007387 */ /* 0x0083e80000100a00 */
[----:B-1----:R-:W3:Y:S04]  /*3f9b0*/  LDL.LU.64 R12, [R1+0x1500] ;  /* 0x00150000010c7983 */ /* 0x002ee80000300a00 */
[----:B------:R-:W4:Y:S04]  /*3f9c0*/  LDL.LU.64 R14, [R1+0x1508] ;  /* 0x00150800010e7983 */ /* 0x000f280000300a00 */
[----:B----4-:R-:W-:Y:S04]  /*3f9d0*/  STL.64 [R1+0x6e78], R14 ;  /* 0x006e780e01007387 */ /* 0x010fe80000100a00 */
[----:B---3--:R1:W-:Y:S04]  /*3f9e0*/  STL.64 [R1+0x6e70], R12 ;  /* 0x006e700c01007387 */ /* 0x0083e80000100a00 */
[----:B-1----:R-:W3:Y:S04]  /*3f9f0*/  LDL.LU.64 R12, [R1+0x1510] ;  /* 0x00151000010c7983 */ /* 0x002ee80000300a00 */
[----:B------:R-:W4:Y:S01]  /*3fa00*/  LDL.LU.64 R14, [R1+0x1518] ;  /* 0x00151800010e7983 */ /* 0x000f220000300a00 */
[C---:B--2---:R-:W-:Y:S03]  /*3fa10*/  HMMA.16816.F32.BF16 R16, R24.reuse, R16, R8 ;  /* 0x000000101810723c */ /* 0x044fe60000041808 */
[----:B----4-:R-:W-:Y:S04]  /*3fa20*/  STL.64 [R1+0x6e90], R14 ;  /* 0x006e900e01007387 */ /* 0x010fe80000100a00 */
[----:B---3--:R1:W-:Y:S04]  /*3fa30*/  STL.64 [R1+0x6e88], R12 ;  /* 0x006e880c01007387 */ /* 0x0083e80000100a00 */
[----:B-1----:R-:W2:Y:S04]  /*3fa40*/  LDL.LU.64 R12, [R1+0x1520] ;  /* 0x00152000010c7983 */ /* 0x002ea80000300a00 */
[----:B------:R-:W3:Y:S04]  /*3fa50*/  LDL.LU.64 R14, [R1+0x1528] ;  /* 0x00152800010e7983 */ /* 0x000ee80000300a00 */
[----:B---3--:R-:W-:Y:S04]  /*3fa60*/  STL.64 [R1+0x6eb8], R14 ;  /* 0x006eb80e01007387 */ /* 0x008fe80000100a00 */
[----:B--2---:R1:W-:Y:S04]  /*3fa70*/  STL.64 [R1+0x6eb0], R12 ;  /* 0x006eb00c01007387 */ /* 0x0043e80000100a00 */
[----:B-1----:R-:W2:Y:S04]  /*3fa80*/  LDL.LU.64 R12, [R1+0x1540] ;  /* 0x00154000010c7983 */ /* 0x002ea80000300a00 */
[----:B------:R-:W2:Y:S04]  /*3fa90*/  LDL.LU.64 R14, [R1+0x1548] ;  /* 0x00154800010e7983 */ /* 0x000ea80000300a00 */
[----:B------:R-:W-:Y:S04]  /*3faa0*/  STL.64 [R1+0x6e28], R4 ;  /* 0x006e280401007387 */ /* 0x000fe80000100a00 */
[----:B0-----:R-:W-:Y:S04]  /*3fab0*/  STL.64 [R1+0x6d88], R22 ;  /* 0x006d881601007387 */ /* 0x001fe80000100a00 */
[----:B------:R-:W-:Y:S04]  /*3fac0*/  STL.64 [R1+0x6d80], R20 ;  /* 0x006d801401007387 */ /* 0x000fe80000100a00 */
[----:B------:R-:W3:Y:S04]  /*3fad0*/  LDL.LU.64 R10, [R1+0x6ef0] ;  /* 0x006ef000010a7983 */ /* 0x000ee80000300a00 */
[----:B------:R-:W3:Y:S04]  /*3fae0*/  LDL.LU.64 R8, [R1+0x6ee8] ;  /* 0x006ee80001087983 */ /* 0x000ee80000300a00 */
[----:B------:R0:W-:Y:S04]  /*3faf0*/  STL.64 [R1+0xda0], R16 ;  /* 0x000da01001007387 */ /* 0x0001e80000100a00 */
[----:B------:R3:W-:Y:S04]  /*3fb00*/  STL.64 [R1+0xda8], R18 ;  /* 0x000da81201007387 */ /* 0x0007e80000100a00 */
[----:B0-----:R-:W3:Y:S02]  /*3fb10*/  LDL.LU.64 R16, [R1+0x6ee0] ;  /* 0x006ee00001107983 */ /* 0x001ee40000300a00 */
[----:B---3--:R-:W-:Y:S02]  /*3fb20*/  HMMA.16816.F32.BF16 R16, R24, R16, R8 ;  /* 0x000000101810723c */ /* 0x008fe40000041808 */
[----:B------:R-:W3:Y:S04]  /*3fb30*/  LDL.LU.64 R10, [R1+0x6ed8] ;  /* 0x006ed800010a7983 */ /* 0x000ee80000300a00 */
[----:B------:R-:W3:-:S13]  /*3fb40*/  LDL.LU.64 R8, [R1+0x6ed0] ;  /* 0x006ed00001087983 */ /* 0x000eda0000300a00 */
[----:B------:R0:W-:Y:S04]  /*3fb50*/  STL.64 [R1+0xd90], R16 ;  /* 0x000d901001007387 */ /* 0x0001e80000100a00 */
[----:B------:R-:W-:Y:S04]  /*3fb60*/  STL.64 [R1+0xd98], R18 ;  /* 0x000d981201007387 */ /* 0x000fe80000100a00 */
[----:B0-----:R-:W3:Y:S02]  /*3fb70*/  LDL.LU.64 R16, [R1+0x6ec8] ;  /* 0x006ec80001107983 */ /* 0x001ee40000300a00 */
[----:B---3--:R-:W-:-:S15]  /*3fb80*/  HMMA.16816.F32.BF16 R8, R24, R16, R8 ;  /* 0x000000101808723c */ /* 0x008fde0000041808 */
[----:B------:R-:W-:-:S04]  /*3fb90*/  NOP ;  /* 0x0000000000007918 */ /* 0x000fc80000000000 */
[----:B------:R0:W-:Y:S04]  /*3fba0*/  STL.64 [R1+0xd80], R8 ;  /* 0x000d800801007387 */ /* 0x0001e80000100a00 */
[----:B------:R2:W-:Y:S04]  /*3fbb0*/  STL.64 [R1+0xd88], R10 ;  /* 0x000d880a01007387 */ /* 0x0005e80000100a00 */
[----:B0-----:R-:W2:Y:S01]  /*3fbc0*/  LDL.LU.64 R8, [R1+0x6ec0] ;  /* 0x006ec00001087983 */ /* 0x001ea20000300a00 */
[----:B------:R-:W-:Y:S02]  /*3fbd0*/  IMAD.MOV.U32 R20, RZ, RZ, R2 ;  /* 0x000000ffff147224 */ /* 0x000fe400078e0002 */
[----:B------:R-:W-:-:S02]  /*3fbe0*/  IMAD.MOV.U32 R21, RZ, RZ, R0 ;  /* 0x000000ffff157224 */ /* 0x000fc400078e0000 */
[----:B------:R-:W-:Y:S02]  /*3fbf0*/  IMAD.MOV.U32 R2, RZ, RZ, R16 ;  /* 0x000000ffff027224 */ /* 0x000fe400078e0010 */
[----:B------:R-:W-:Y:S02]  /*3fc00*/  IMAD.MOV.U32 R0, RZ, RZ, R17 ;  /* 0x000000ffff007224 */ /* 0x000fe400078e0011 */
[----:B------:R-:W3:Y:S04]  /*3fc10*/  LDL.LU.64 R16, [R1+0x5d0] ;  /* 0x0005d00001107983 */ /* 0x000ee80000300a00 */
        /* <DEDUP_REMOVED lines=9> */
[----:B------:R-:W-:-:S07]  /*3fcb0*/  IMAD.MOV.U32 R5, RZ, RZ, R6 ;  /* 0x000000ffff057224 */ /* 0x000fce00078e0006 */
[----:B----4-:R-:W-:Y:S01]  /*3fcc0*/  HMMA.16816.F32.BF16 R4, R24, R4, R8 ;  /* 0x000000041804723c */ /* 0x010fe20000041808 */
[----:B------:R-:W2:-:S15]  /*3fcd0*/  LDL.LU.64 R8, [R1+0x6e98] ;  /* 0x006e980001087983 */ /* 0x000e9e0000300a00 */
[----:B------:R-:W-:-:S03]  /*3fce0*/  NOP ;  /* 0x0000000000007918 */ /* 0x000fc60000000000 */
[----:B------:R0:W-:Y:S04]  /*3fcf0*/  STL.64 [R1+0xd60], R4 ;  /* 0x000d600401007387 */ /* 0x0001e80000100a00 */
[----:B------:R1:W-:Y:S04]  /*3fd00*/  STL.64 [R1+0xd68], R6 ;  /* 0x000d680601007387 */ /* 0x0003e80000100a00 */
[----:B0-----:R-:W4:Y:S04]  /*3fd10*/  LDL.LU.64 R4, [R1+0x1bb0] ;  /* 0x001bb00001047983 */ /* 0x001f280000300a00 */
[----:B-1----:R-:W4:Y:S01]  /*3fd20*/  LDL.LU.64 R6, [R1+0x1bb8] ;  /* 0x001bb80001067983 */ /* 0x002f220000300a00 */
        /* <DEDUP_REMOVED lines=22> */
[----:B------:R1:W-:Y:S04]  /*3fe90*/  STL.64 [R1+0xd28], R10 ;  /* 0x000d280a01007387 */ /* 0x0003e80000100a00 */
[----:B0-----:R-:W2:Y:S04]  /*3fea0*/  LDL.LU.64 R8, [R1+0x19b0] ;  /* 0x0019b00001087983 */ /* 0x001ea80000300a00 */
[----:B-1----:R-:W2:Y:S01]  /*3feb0*/  LDL.LU.64 R10, [R1+0x19b8] ;  /* 0x0019b800010a7983 */ /* 0x002ea20000300a00 */
[----:B---3--:R-:W-:Y:S03]  /*3fec0*/  HMMA.16816.F32.BF16 R24, R24, R20, R16 ;  /* 0x000000141818723c */ /* 0x008fe60000041810 */
[----:B--2---:R-:W-:Y:S04]  /*3fed0*/  STL.64 [R1+0x6e20], R10 ;  /* 0x006e200a01007387 */ /* 0x004fe80000100a00 */
[----:B------:R0:W-:Y:S04]  /*3fee0*/  STL.64 [R1+0x6e18], R8 ;  /* 0x006e180801007387 */ /* 0x0001e80000100a00 */
[----:B0-----:R-:W2:Y:S04]  /*3fef0*/  LDL.LU.64 R8, [R1+0x1ab0] ;  /* 0x001ab00001087983 */ /* 0x001ea80000300a00 */
[----:B------:R-:W2:Y:S04]  /*3ff00*/  LDL.LU.64 R10, [R1+0x1ab8] ;  /* 0x001ab800010a7983 */ /* 0x000ea80000300a00 */
[----:B------:R-:W4:Y:S04]  /*3ff10*/  LDL.LU.64 R18, [R1+0x6e40] ;  /* 0x006e400001127983 */ /* 0x000f280000300a00 */
[----:B------:R-:W4:Y:S04]  /*3ff20*/  LDL.LU.64 R16, [R1+0x6e38] ;  /* 0x006e380001107983 */ /* 0x000f280000300a00 */
[----:B------:R0:W-:Y:S04]  /*3ff30*/  STL.64 [R1+0x600], R24 ;  /* 0x0006001801007387 */ /* 0x0001e80000100a00 */
[----:B------:R-:W-:Y:S04]  /*3ff40*/  STL.64 [R1+0x608], R26 ;  /* 0x0006081a01007387 */ /* 0x000fe80000100a00 */
[----:B0-----:R-:W4:Y:S04]  /*3ff50*/  LDL.64 R24, [R1+0x10] ;  /* 0x0000100001187983 */ /* 0x001f280000100a00 */
[----:B------:R0:W-:Y:S04]  /*3ff60*/  STL.64 [R1+0x6d98], R20 ;  /* 0x006d981401007387 */ /* 0x0001e80000100a00 */
[----:B0-----:R-:W3:Y:S04]  /*3ff70*/  LDL.LU.64 R20, [R1+0x1cb0] ;  /* 0x001cb00001147983 */ /* 0x001ee80000300a00 */
[----:B------:R-:W3:Y:S01]  /*3ff80*/  LDL.LU.64 R22, [R1+0x1cb8] ;  /* 0x001cb80001167983 */ /* 0x000ee20000300a00 */
[----:B------:R-:W-:Y:S01]  /*3ff90*/  IMAD.MOV.U32 R15, RZ, RZ, R13 ;  /* 0x000000ffff0f7224 */ /* 0x000fe200078e000d */
[C---:B----4-:R-:W-:Y:S08]  /*3ffa0*/  HMMA.16816.F32.BF16 R4, R16.reuse, R24, R4 ;  /* 0x000000181004723c */ /* 0x050ff00000041804 */
[----:B---3--:R-:W-:-:S15]  /*3ffb0*/  HMMA.16816.F32.BF16 R20, R16, R12, R20 ;  /* 0x0000000c1014723c */ /* 0x008fde0000041814 */
[----:B------:R-:W-:-:S04]  /*3ffc0*/  NOP ;  /* 0x0000000000007918 */ /* 0x000fc80000000000 */
[----:B------:R-:W-:Y:S04]  /*3ffd0*/  STL.64 [R1+0x500], R20 ;  /* 0x0005001401007387 */ /* 0x000fe80000100a00 */
[----:B------:R0:W-:Y:S02]  /*3ffe0*/  STL.64 [R1+0x508], R22 ;  /* 0x0005081601007387 */ /* 0x0001e40000100a00 */
[----:B0-----:R-:W-:Y:S02]  /*3fff0*/  IMAD.MOV.U32 R22, RZ, RZ, R12 ;  /* 0x000000ffff167224 */ /* 0x001fe400078e000c */
[----:B------:R-:W3:Y:S04]  /*40000*/  LDL.LU.64 R12, [R1+0x6e30] ;  /* 0x006e3000010c7983 */ /* 0x000ee80000300a00 */
[----:B------:R0:W-:Y:S04]  /*40010*/  STL.64 [R1+0x4f0], R4 ;  /* 0x0004f00401007387 */ /* 0x0001e80000100a00 */
[----:B------:R-:W-:Y:S04]  /*40020*/  STL.64 [R1+0x4f8], R6 ;  /* 0x0004f80601007387 */ /* 0x000fe80000100a00 */
[----:B0-----:R-:W2:Y:S01]  /*40030*/  LDL.LU.64 R4, [R1+0x6e28] ;  /* 0x006e280001047983 */ /* 0x001ea20000300a00 */
[----:B------:R-:W-:-:S02]  /*40040*/  IMAD.MOV.U32 R23, RZ, RZ, R25 ;  /* 0x000000ffff177224 */ /* 0x000fc400078e0019 */
[----:B------:R-:W-:Y:S02]  /*40050*/  IMAD.MOV.U32 R29, RZ, RZ, R24 ;  /* 0x000000ffff1d7224 */ /* 0x000fe400078e0018 */
[----:B------:R-:W4:Y:S04]  /*40060*/  LDL.LU.64 R24, [R1+0x5a0] ;  /* 0x0005a00001187983 */ /* 0x000f280000300a00 */
[----:B------:R-:W4:Y:S04]  /*40070*/  LDL.LU.64 R26, [R1+0x5a8] ;  /* 0x0005a800011a7983 */ /* 0x000f280000300a00 */
[----:B------:R0:W-:Y:S04]  /*40080*/  STL.64 [R1+0x6db0], R22 ;  /* 0x006db01601007387 */ /* 0x0001e80000100a00 */
[----:B------:R-:W3:Y:S04]  /*40090*/  LDL.LU.64 R20, [R1+0x18b0] ;  /* 0x0018b00001147983 */ /* 0x000ee80000300a00 */
[----:B0-----:R-:W3:Y:S01]  /*400a0*/  LDL.LU.64 R22, [R1+0x18b8] ;  /* 0x0018b80001167983 */ /* 0x001ee20000300a00 */
[----:B--2---:R-:W-:Y:S03]  /*400b0*/  HMMA.16816.F32.BF16 R4, R16, R4, R8 ;  /* 0x000000041004723c */ /* 0x004fe60000041808 */
[----:B------:R-:W3:Y:S04]  /*400c0*/  LDL.LU.64 R10, [R1+0x6e20] ;  /* 0x006e2000010a7983 */ /* 0x000ee80000300a00 */
[----:B------:R-:W3:-:S12]  /*400d0*/  LDL.LU.64 R8, [R1+0x6e18] ;  /* 0x006e180001087983 */ /* 0x000ed80000300a00 */
[----:B------:R0:W-:Y:S04]  /*400e0*/  STL.64 [R1+0x4e0], R4 ;  /* 0x0004e00401007387 */ /* 0x0001e80000100a00 */
[----:B------:R-:W-:Y:S04]  /*400f0*/  STL.64 [R1+0x4e8], R6 ;  /* 0x0004e80601007387 */ /* 0x000fe80000100a00 */
[----:B0-----:R-:W4:Y:S04]  /*40100*/  LDL.LU.64 R4, [R1+0x6e10] ;  /* 0x006e100001047983 */ /* 0x001f280000300a00 */
[----:B------:R-:W-:Y:S01]  /*40110*/  STL [R1+0x6b10], R3 ;  /* 0x006b100301007387 */ /* 0x000fe20000100800 */
[----:B---3--:R-:W-:-:S15]  /*40120*/  HMMA.16816.F32.BF16 R8, R16, R12, R8 ;  /* 0x0000000c1008723c */ /* 0x008fde0000041808 */
[----:B------:R-:W-:-:S04]  /*40130*/  NOP ;  /* 0x0000000000007918 */ /* 0x000fc80000000000 */
[----:B------:R0:W-:Y:S04]  /*40140*/  STL.64 [R1+0x4d0], R8 ;  /* 0x0004d00801007387 */ /* 0x0001e80000100a00 */
[----:B------:R-:W-:Y:S04]  /*40150*/  STL.64 [R1+0x4d8], R10 ;  /* 0x0004d80a01007387 */ /* 0x000fe80000100a00 */
[----:B0-----:R-:W2:Y:S04]  /*40160*/  LDL.LU.64 R8, [R1+0x6e08] ;  /* 0x006e080001087983 */ /* 0x001ea80000300a00 */
[----:B------:R-:W-:Y:S04]  /*40170*/  STL [R1+0x6dc0], R15 ;  /* 0x006dc00f01007387 */ /* 0x000fe80000100800 */
[----:B------:R0:W-:Y:S04]  /*40180*/  STL.64 [R1+0x6db8], R12 ;  /* 0x006db80c01007387 */ /* 0x0001e80000100a00 */
[----:B0-----:R-:W3:Y:S04]  /*40190*/  LDL.64 R12, [R1+0x130] ;  /* 0x00013000010c7983 */ /* 0x001ee80000100a00 */
[----:B---3--:R0:W-:Y:S02]  /*401a0*/  STL.64 [R1+0x6dd0], R12 ;  /* 0x006dd00c01007387 */ /* 0x0081e40000100a00 */
[----:B0-----:R-:W-:-:S02]  /*401b0*/  IMAD.MOV.U32 R12, RZ, RZ, R2 ;  /* 0x000000ffff0c7224 */ /* 0x001fc400078e0002 */
[----:B------:R-:W-:-:S05]  /*401c0*/  IMAD.MOV.U32 R13, RZ, RZ, R0 ;  /* 0x000000ffff0d7224 */ /* 0x000fca00078e0000 */
[----:B------:R0:W-:Y:S04]  /*401d0*/  STL.64 [R1+0x6de8], R12 ;  /* 0x006de80c01007387 */ /* 0x0001e80000100a00 */
[----:B0-----:R-:W3:Y:S01]  /*401e0*/  LDL.64 R12, [R1+0x150] ;  /* 0x00015000010c7983 */ /* 0x001ee20000100a00 */
[C---:B--2---:R-:W-:Y:S03]  /*401f0*/  HMMA.16816.F32.BF16 R20, R16.reuse, R8, R20 ;  /* 0x000000081014723c */ /* 0x044fe60000041814 */
[----:B---3--:R0:W-:Y:S04]  /*40200*/  STL.64 [R1+0x6df0], R12 ;  /* 0x006df00c01007387 */ /* 0x0081e80000100a00 */
[----:B0-----:R-:W2:Y:S04]  /*40210*/  LDL.64 R12, [R1+0x30] ;  /* 0x00003000010c7983 */ /* 0x001ea80000100a00 */
[----:B------:R0:W-:Y:S08]  /*40220*/  STL.64 [R1+0x6dc8], R8 ;  /* 0x006dc80801007387 */ /* 0x0001f00000100a00 */
[----:B------:R-:W-:Y:S04]  /*40230*/  STL.64 [R1+0x4c0], R20 ;  /* 0x0004c01401007387 */ /* 0x000fe80000100a00 */
[----:B------:R4:W-:Y:S04]  /*40240*/  STL.64 [R1+0x4c8], R22 ;  /* 0x0004c81601007387 */ /* 0x0009e80000100a00 */
[----:B0-----:R-:W3:Y:S04]  /*40250*/  LDL.LU.64 R8, [R1+0x1300] ;  /* 0x0013000001087983 */ /* 0x001ee80000300a00 */
[----:B------:R-:W2:Y:S01]  /*40260*/  LDL.LU.64 R10, [R1+0x1308] ;  /* 0x00130800010a7983 */ /* 0x000ea20000300a00 */
[----:B----4-:R-:W-:-:S15]  /*40270*/  HMMA.16816.F32.BF16 R20, R16, R4, R24 ;  /* 0x000000041014723c */ /* 0x010fde0000041818 */
[----:B------:R-:W-:-:S04]  /*40280*/  NOP ;  /* 0x0000000000007918 */ /* 0x000fc80000000000 */
[----:B------:R-:W-:Y:S04]  /*40290*/  STL.64 [R1+0x4b0], R20 ;  /* 0x0004b01401007387 */ /* 0x000fe80000100a00 */
[----:B------:R-:W-:Y:S04]  /*402a0*/  STL.64 [R1+0x4b8], R22 ;  /* 0x0004b81601007387 */ /* 0x000fe80000100a00 */
[----:B--2---:R-:W-:Y:S04]  /*402b0*/  STL.64 [R1+0x6de0], R10 ;  /* 0x006de00a01007387 */ /* 0x004fe80000100a00 */
[----:B---3--:R0:W-:Y:S04]  /*402c0*/  STL.64 [R1+0x6dd8], R8 ;  /* 0x006dd80801007387 */ /* 0x0081e80000100a00 */
[----:B0-----:R-:W2:Y:S04]  /*402d0*/  LDL.LU.64 R8, [R1+0x1310] ;  /* 0x0013100001087983 */ /* 0x001ea80000300a00 */
[----:B------:R-:W3:Y:S01]  /*402e0*/  LDL.LU.64 R10, [R1+0x1318] ;  /* 0x00131800010a7983 */ /* 0x000ee20000300a00 */
[----:B------:R-:W-:-:S05]  /*402f0*/  LOP3.LUT R28, R3, 0x40, RZ, 0x3c, !PT ;  /* 0x00000040031c7812 */ /* 0x000fca00078e3cff */
[----:B------:R-:W0:Y:S04]  /*40300*/  LDSM.16.MT88.4 R24, [R28+UR5] ;  /* 0x000000051c18783b */ /* 0x000e280008004200 */
[----:B---3--:R-:W-:Y:S04]  /*40310*/  STL.64 [R1+0x6e00], R10 ;  /* 0x006e000a01007387 */ /* 0x008fe80000100a00 */
[----:B--2---:R1:W-:Y:S04]  /*40320*/  STL.64 [R1+0x6df8], R8 ;  /* 0x006df80801007387 */ /* 0x0043e80000100a00 */
[----:B-1----:R-:W2:Y:S04]  /*40330*/  LDL.LU.64 R8, [R1+0x1330] ;  /* 0x0013300001087983 */ /* 0x002ea80000300a00 */
[----:B------:R-:W2:Y:S04]  /*40340*/  LDL.LU.64 R10, [R1+0x1338] ;  /* 0x00133800010a7983 */ /* 0x000ea80000300a00 */
[----:B------:R-:W3:Y:S04]  /*40350*/  LDL.LU.64 R20, [R1+0x12f0] ;  /* 0x0012f00001147983 */ /* 0x000ee80000300a00 */
[----:B------:R-:W3:Y:S04]  /*40360*/  LDL.LU.64 R22, [R1+0x12f8] ;  /* 0x0012f80001167983 */ /* 0x000ee80000300a00 */
[----:B------:R-:W-:Y:S04]  /*40370*/  STL [R1+0x6d28], R4 ;  /* 0x006d280401007387 */ /* 0x000fe80000100800 */
[----:B------:R1:W-:Y:S01]  /*40380*/  STL [R1+0x6d24], R5 ;  /* 0x006d240501007387 */ /* 0x0003e20000100800 */
[----:B------:R-:W-:-:S03]  /*40390*/  IMAD.MOV.U32 R2, RZ, RZ, R12 ;  /* 0x000000ffff027224 */ /* 0x000fc600078e000c */
[----:B-1----:R-:W4:Y:S04]  /*403a0*/  LDL.LU.64 R4, [R1+0x1320] ;  /* 0x0013200001047983 */ /* 0x002f280000300a00 */
[----:B------:R-:W4:Y:S04]  /*403b0*/  LDL.LU.64 R6, [R1+0x1328] ;  /* 0x0013280001067983 */ /* 0x000f280000300a00 */
[----:B------:R-:W-:Y:S04]  /*403c0*/  STL [R1+0x6d18], R28 ;  /* 0x006d181c01007387 */ /* 0x000fe80000100800 */
[----:B0-----:R-:W-:Y:S04]  /*403d0*/  STL.64 [R1+0x6c30], R26 ;  /* 0x006c301a01007387 */ /* 0x001fe80000100a00 */
[----:B------:R0:W-:Y:S01]  /*403e0*/  STL.64 [R1+0x6c28], R24 ;  /* 0x006c281801007387 */ /* 0x0001e20000100a00 */
[----:B------:R-:W-:-:S03]  /*403f0*/  IMAD.MOV.U32 R0, RZ, RZ, R13 ;  /* 0x000000ffff007224 */ /* 0x000fc600078e000d */
[----:B0-----:R-:W3:Y:S01]  /*40400*/  LDL.64 R24, [R1+0x120] ;  /* 0x0001200001187983 */ /* 0x001ee20000100a00 */
[----:B--2---:R-:W-:-:S15]  /*40410*/  HMMA.16816.F32.BF16 R8, R16, R12, R8 ;  /* 0x0000000c1008723c */ /* 0x004fde0000041808 */
[----:B------:R-:W-:-:S04]  /*40420*/  NOP ;  /* 0x0000000000007918 */ /* 0x000fc80000000000 */
[----:B------:R-:W-:Y:S04]  /*40430*/  STL.64 [R1+0xb00], R8 ;  /* 0x000b000801007387 */ /* 0x000fe80000100a00 */
[----:B------:R0:W-:Y:S04]  /*40440*/  STL.64 [R1+0xb08], R10 ;  /* 0x000b080a01007387 */ /* 0x0001e80000100a00 */
[----:B0-----:R-:W2:Y:S04]  /*40450*/  LDL.LU.64 R10, [R1+0x6e00] ;  /* 0x006e0000010a7983 */ /* 0x001ea80000300a00 */
[----:B------:R-:W2:Y:S04]  /*40460*/  LDL.LU.64 R8, [R1+0x6df8] ;  /* 0x006df80001087983 */ /* 0x000ea80000300a00 */
[----:B------:R-:W4:Y:S04]  /*40470*/  LDL.LU.64 R12, [R1+0x6df0] ;  /* 0x006df000010c7983 */ /* 0x000f280000300a00 */
[----:B------:R-:W-:Y:S04]  /*40480*/  STL [R1+0x6d20], R0 ;  /* 0x006d200001007387 */ /* 0x000fe80000100800 */
[----:B------:R-:W-:Y:S01]  /*40490*/  STL [R1+0x6d1c], R2 ;  /* 0x006d1c0201007387 */ /* 0x000fe20000100800 */
[----:B----4-:R-:W-:Y:S01]  /*404a0*/  HMMA.16816.F32.BF16 R4, R16, R12, R4 ;  /* 0x0000000c1004723c */ /* 0x010fe20000041804 */
[----:B------:R-:W-:-:S15]  /*404b0*/  IMAD.MOV.U32 R3, RZ, RZ, R13 ;  /* 0x000000ffff037224 */ /* 0x000fde00078e000d */
[----:B------:R-:W-:-:S03]  /*404c0*/  NOP ;  /* 0x0000000000007918 */ /* 0x000fc60000000000 */
[----:B------:R-:W-:Y:S04]  /*404d0*/  STL.64 [R1+0xaf0], R4 ;  /* 0x000af00401007387 */ /* 0x000fe80000100a00 */
[----:B------:R0:W-:Y:S02]  /*404e0*/  STL.64 [R1+0xaf8], R6 ;  /* 0x000af80601007387 */ /* 0x0001e40000100a00 */
[----:B0-----:R-:W-:Y:S02]  /*404f0*/  IMAD.MOV.U32 R6, RZ, RZ, R12 ;  /* 0x000000ffff067224 */ /* 0x001fe400078e000c */
[----:B------:R-:W2:Y:S02]  /*40500*/  LDL.LU.64 R12, [R1+0x6de8] ;  /* 0x006de800010c7983 */ /* 0x000ea40000300a00 */
[----:B--2---:R-:W-:Y:S02]  /*40510*/  HMMA.16816.F32.BF16 R12, R16, R12, R8 ;  /* 0x0000000c100c723c */ /* 0x004fe40000041808 */
[----:B------:R-:W2:Y:S04]  /*40520*/  LDL.LU.64 R10, [R1+0x6de0] ;  /* 0x006de000010a7983 */ /* 0x000ea80000300a00 */
[----:B------:R-:W2:-:S13]  /*40530*/  LDL.LU.64 R8, [R1+0x6dd8] ;  /* 0x006dd80001087983 */ /* 0x000e9a0000300a00 */
[----:B------:R0:W-:Y:S04]  /*40540*/  STL.64 [R1+0xae0], R12 ;  /* 0x000ae00c01007387 */ /* 0x0001e80000100a00 */
[----:B------:R1:W-:Y:S04]  /*40550*/  STL.64 [R1+0xae8], R14 ;  /* 0x000ae80e01007387 */ /* 0x0003e80000100a00 */
[----:B0-----:R-:W2:Y:S01]  /*40560*/  LDL.LU.64 R12, [R1+0x6dd0] ;  /* 0x006dd000010c7983 */ /* 0x001ea20000300a00 */
[----:B---3--:R-:W-:Y:S01]  /*40570*/  HMMA.16816.F32.BF16 R20, R16, R24, R20 ;  /* 0x000000181014723c */ /* 0x008fe20000041814 */
[----:B-1----:R-:W-:-:S07]  /*40580*/  IMAD.MOV.U32 R14, RZ, RZ, R24 ;  /* 0x000000ffff0e7224 */ /* 0x002fce00078e0018 */
[----:B--2---:R-:W-:Y:S01]  /*40590*/  HMMA.16816.F32.BF16 R8, R16, R12, R8 ;  /* 0x0000000c1008723c */ /* 0x004fe20000041808 */
[----:B------:R-:W-:-:S15]  /*405a0*/  IMAD.MOV.U32 R7, RZ, RZ, R13 ;  /* 0x000000ffff077224 */ /* 0x000fde00078e000d */
[----:B------:R-:W-:-:S03]  /*405b0*/  NOP ;  /* 0x0000000000007918 */ /* 0x000fc60000000000 */
[----:B------:R0:W-:Y:S04]  /*405c0*/  STL.64 [R1+0xad0], R8 ;  /* 0x000ad00801007387 */ /* 0x0001e80000100a00 */
[----:B------:R1:W-:Y:S04]  /*405d0*/  STL.64 [R1+0xad8], R10 ;  /* 0x000ad80a01007387 */ /* 0x0003e80000100a00 */
[----:B0-----:R-:W2:Y:S01]  /*405e0*/  LDL.LU.64 R8, [R1+0x6dc8] ;  /* 0x006dc80001087983 */ /* 0x001ea20000300a00 */
[----:B-1----:R-:W-:-:S03]  /*405f0*/  IMAD.MOV.U32 R10, RZ, RZ, R12 ;  /* 0x000000ffff0a7224 */ /* 0x002fc600078e000c */
[----:B------:R-:W3:Y:S04]  /*40600*/  LDL.LU R15, [R1+0x6dc0] ;  /* 0x006dc000010f7983 */ /* 0x000ee80000300800 */
[----:B------:R-:W4:Y:S04]  /*40610*/  LDL.LU.64 R12, [R1+0x6db8] ;  /* 0x006db800010c7983 */ /* 0x000f280000300a00 */
[----:B------:R-:W-:Y:S04]  /*40620*/  STL.64 [R1+0x6da0], R6 ;  /* 0x006da00601007387 */ /* 0x000fe80000100a00 */
[----:B------:R-:W2:Y:S04]  /*40630*/  LDL.64 R4, [R1+0x110] ;  /* 0x0001100001047983 */ /* 0x000ea80000100a00 */
[----:B------:R-:W-:Y:S04]  /*40640*/  STL.64 [R1+0xac0], R20 ;  /* 0x000ac01401007387 */ /* 0x000fe80000100a00 */
[----:B------:R0:W-:Y:S01]  /*40650*/  STL.64 [R1+0xac8], R22 ;  /* 0x000ac81601007387 */ /* 0x0001e20000100a00 */
[----:B------:R-:W-:-:S03]  /*40660*/  IMAD.MOV.U32 R11, RZ, RZ, R25 ;  /* 0x000000ffff0b7224 */ /* 0x000fc600078e0019 */
[----:B0-----:R-:W2:Y:S04]  /*40670*/  LDL.LU.64 R22, [R1+0x6db0] ;  /* 0x006db00001167983 */ /* 0x001ea80000300a00 */
[----:B------:R-:W2:Y:S04]  /*40680*/  LDL.LU.64 R24, [R1+0x12e0] ;  /* 0x0012e00001187983 */ /* 0x000ea80000300a00 */
[----:B------:R-:W2:Y:S04]  /*40690*/  LDL.LU.64 R26, [R1+0x12e8] ;  /* 0x0012e800011a7983 */ /* 0x000ea80000300a00 */
[----:B------:R-:W2:Y:S04]  /*406a0*/  LDL.64 R20, [R1+0xe0] ;  /* 0x0000e00001147983 */ /* 0x000ea80000100a00 */
[----:B--2---:R-:W-:Y:S04]  /*406b0*/  STL.64 [R1+0x6da8], R20 ;  /* 0x006da81401007387 */ /* 0x004fe80000100a00 */
[----:B------:R-:W-:Y:S04]  /*406c0*/  STL [R1+0x6d58], R14 ;  /* 0x006d580e01007387 */ /* 0x000fe80000100800 */
[----:B----4-:R0:W-:Y:S02]  /*406d0*/  STL.64 [R1+0x6d50], R12 ;  /* 0x006d500c01007387 */ /* 0x0101e40000100a00 */
[----:B0-----:R-:W-:-:S02]  /*406e0*/  IMAD.MOV.U32 R12, RZ, RZ, R29 ;  /* 0x000000ffff0c7224 */ /* 0x001fc400078e001d */
[----:B------:R-:W-:-:S05]  /*406f0*/  IMAD.MOV.U32 R13, RZ, RZ, R23 ;  /* 0x000000ffff0d7224 */ /* 0x000fca00078e0017 */
[----:B------:R0:W-:Y:S02]  /*40700*/  STL.64 [R1+0x6d68], R12 ;  /* 0x006d680c01007387 */ /* 0x0001e40000100a00 */
[----:B0-----:R-:W-:Y:S02]  /*40710*/  IMAD.MOV.U32 R12, RZ, RZ, R22 ;  /* 0x000000ffff0c7224 */ /* 0x001fe400078e0016 */
[----:B------:R-:W-:Y:S01]  /*40720*/  HMMA.16816.F32.BF16 R20, R16, R4, R24 ;  /* 0x000000041014723c */ /* 0x000fe20000041818 */
[----:B---3--:R-:W-:-:S05]  /*40730*/  IMAD.MOV.U32 R13, RZ, RZ, R15 ;  /* 0x000000ffff0d7224 */ /* 0x008fca00078e000f */
[----:B------:R0:W-:Y:S01]  /*40740*/  STL.64 [R1+0x6d90], R12 ;  /* 0x006d900c01007387 */ /* 0x0001e20000100a00 */
[----:B------:R-:W-:Y:S02]  /*40750*/  IMAD.MOV.U32 R25, RZ, RZ, R4 ;  /* 0x000000ffff197224 */ /* 0x000fe400078e0004 */
[----:B------:R-:W-:Y:S01]  /*40760*/  IMAD.MOV.U32 R24, RZ, RZ, R5 ;  /* 0x000000ffff187224 */ /* 0x000fe200078e0005 */
[----:B0-----:R-:W2:Y:S04]  /*40770*/  LDL.64 R12, [R1+0x100] ;  /* 0x00010000010c7983 */ /* 0x001ea80000100a00 */
[----:B------:R-:W-:Y:S04]  /*40780*/  STL.64 [R1+0x6d48], R10 ;  /* 0x006d480a01007387 */ /* 0x000fe80000100a00 */
[----:B------:R0:W-:Y:S04]  /*40790*/  STL.64 [R1+0x6d40], R8 ;  /* 0x006d400801007387 */ /* 0x0001e80000100a00 */
[----:B0-----:R-:W3:Y:S04]  /*407a0*/  LDL.64 R8, [R1+0xf0] ;  /* 0x0000f00001087983 */ /* 0x001ee80000100a00 */
[----:B------:R0:W-:Y:S04]  /*407b0*/  STL.64 [R1+0xab0], R20 ;  /* 0x000ab01401007387 */ /* 0x0001e80000100a00 */
[----:B------:R1:W-:Y:S04]  /*407c0*/  STL.64 [R1+0xab8], R22 ;  /* 0x000ab81601007387 */ /* 0x0003e80000100a00 */
[----:B0-----:R-:W3:Y:S04]  /*407d0*/  LDL.LU.64 R20, [R1+0x12c0] ;  /* 0x0012c00001147983 */ /* 0x001ee80000300a00 */
[----:B-1----:R-:W3:Y:S04]  /*407e0*/  LDL.LU.64 R22, [R1+0x12c8] ;  /* 0x0012c80001167983 */ /* 0x002ee80000300a00 */
[----:B------:R-:W4:Y:S04]  /*407f0*/  LDL.LU.64 R4, [R1+0x12b0] ;  /* 0x0012b00001047983 */ /* 0x000f280000300a00 */
[----:B------:R-:W4:Y:S04]  /*40800*/  LDL.LU.64 R6, [R1+0x12b8] ;  /* 0x0012b80001067983 */ /* 0x000f280000300a00 */
[----:B------:R0:W-:Y:S04]  /*40810*/  STL.64 [R1+0x6d10], R24 ;  /* 0x006d101801007387 */ /* 0x0001e80000100a00 */
[----:B0-----:R-:W2:Y:S04]  /*40820*/  LDL.64 R24, [R1] ;  /* 0x0000000001187983 */ /* 0x001ea80000100a00 */
[----:B--2---:R0:W-:Y:S04]  /*40830*/  STL.64 [R1+0x6d60], R24 ;  /* 0x006d601801007387 */ /* 0x0041e80000100a00 */
[----:B0-----:R-:W2:Y:S04]  /*40840*/  LDL.LU.64 R24, [R1+0x12d0] ;  /* 0x0012d00001187983 */ /* 0x001ea80000300a00 */
[----:B------:R-:W2:Y:S01]  /*40850*/  LDL.LU.64 R26, [R1+0x12d8] ;  /* 0x0012d800011a7983 */ /* 0x000ea20000300a00 */
[----:B------:R-:W-:-:S02]  /*40860*/  IMAD.MOV.U32 R28, RZ, RZ, R12 ;  /* 0x000000ffff1c7224 */ /* 0x000fc400078e000c */
[----:B------:R-:W-:Y:S01]  /*40870*/  IMAD.MOV.U32 R29, RZ, RZ, R13 ;  /* 0x000000ffff1d7224 */ /* 0x000fe200078e000d */
[----:B--2---:R-:W-:-:S15]  /*40880*/  HMMA.16816.F32.BF16 R24, R16, R12, R24 ;  /* 0x0000000c1018723c */ /* 0x004fde0000041818 */
[----:B------:R-:W-:-:S04]  /*40890*/  NOP ;  /* 0x0000000000007918 */ /* 0x000fc80000000000 */
[----:B------:R0:W-:Y:S04]  /*408a0*/  STL.64 [R1+0xaa0], R24 ;  /* 0x000aa01801007387 */ /* 0x0001e80000100a00 */
[----:B------:R1:W-:Y:S04]  /*408b0*/  STL.64 [R1+0xaa8], R26 ;  /* 0x000aa81a01007387 */ /* 0x0003e80000100a00 */
[----:B------:R-:W2:Y:S04]  /*408c0*/  LDL.LU.64 R12, [R1+0x590] ;  /* 0x00059000010c7983 */ /* 0x000ea80000300a00 */
[----:B------:R-:W2:Y:S04]  /*408d0*/  LDL.LU.64 R14, [R1+0x598] ;  /* 0x00059800010e7983 */ /* 0x000ea80000300a00 */
[----:B0-----:R-:W2:Y:S04]  /*408e0*/  LDL.LU.64 R24, [R1+0x1b90] ;  /* 0x001b900001187983 */ /* 0x001ea80000300a00 */
[----:B-1----:R-:W2:Y:S01]  /*408f0*/  LDL.LU.64 R26, [R1+0x1b98] ;  /* 0x001b9800011a7983 */ /* 0x002ea20000300a00 */
[----:B---3--:R-:W-:Y:S03]  /*40900*/  HMMA.16816.F32.BF16 R20, R16, R8, R20 ;  /* 0x000000081014723c */ /* 0x008fe60000041814 */
[----:B--2---:R-:W-:Y:S04]  /*40910*/  STL.64 [R1+0x6d78], R26 ;  /* 0x006d781a01007387 */ /* 0x004fe80000100a00 */
[----:B------:R0:W-:Y:S04]  /*40920*/  STL.64 [R1+0x6d70], R24 ;  /* 0x006d701801007387 */ /* 0x0001e80000100a00 */
[----:B0-----:R-:W2:Y:S04]  /*40930*/  LDL.LU.64 R24, [R1+0x1c90] ;  /* 0x001c900001187983 */ /* 0x001ea80000300a00 */
[----:B------:R-:W2:Y:S04]  /*40940*/  LDL.LU.64 R26, [R1+0x1c98] ;  /* 0x001c9800011a7983 */ /* 0x000ea80000300a00 */
[----:B------:R0:W-:Y:S04]  /*40950*/  STL.64 [R1+0xa90], R20 ;  /* 0x000a901401007387 */ /* 0x0001e80000100a00 */
[----:B------:R-:W-:Y:S04]  /*40960*/  STL.64 [R1+0xa98], R22 ;  /* 0x000a981601007387 */ /* 0x000fe80000100a00 */
[----:B0-----:R-:W4:Y:S01]  /*40970*/  LDL.LU.64 R20, [R1+0x6da8] ;  /* 0x006da80001147983 */ /* 0x001f220000300a00 */
[----:B------:R-:W-:-:S02]  /*40980*/  IMAD.MOV.U32 R0, RZ, RZ, R8 ;  /* 0x000000ffff007224 */ /* 0x000fc400078e0008 */
[----:B------:R-:W-:Y:S02]  /*40990*/  IMAD.MOV.U32 R2, RZ, RZ, R9 ;  /* 0x000000ffff027224 */ /* 0x000fe400078e0009 */
[----:B------:R-:W3:Y:S04]  /*409a0*/  LDL.LU.64 R8, [R1+0x1990] ;  /* 0x0019900001087983 */ /* 0x000ee80000300a00 */
[----:B------:R-:W3:Y:S01]  /*409b0*/  LDL.LU.64 R10, [R1+0x1998] ;  /* 0x00199800010a7983 */ /* 0x000ee20000300a00 */
[----:B----4-:R-:W-:-:S15]  /*409c0*/  HMMA.16816.F32.BF16 R4, R16, R20, R4 ;  /* 0x000000141004723c */ /* 0x010fde0000041804 */
[----:B------:R-:W-:-:S04]  /*409d0*/  NOP ;  /* 0x0000000000007918 */ /* 0x000fc80000000000 */
[----:B------:R-:W-:Y:S04]  /*409e0*/  STL.64 [R1+0xa80], R4 ;  /* 0x000a800401007387 */ /* 0x000fe80000100a00 */
[----:B------:R0:W-:Y:S04]  /*409f0*/  STL.64 [R1+0xa88], R6 ;  /* 0x000a880601007387 */ /* 0x0001e80000100a00 */
[----:B0-----:R-:W4:Y:S01]  /*40a00*/  LDL.LU.64 R6, [R1+0x6da0] ;  /* 0x006da00001067983 */ /* 0x001f220000300a00 */
[----:B------:R-:W-:Y:S02]  /*40a10*/  IMAD.MOV.U32 R4, RZ, RZ, R20 ;  /* 0x000000ffff047224 */ /* 0x000fe400078e0014 */
[----:B------:R-:W-:-:S02]  /*40a20*/  IMAD.MOV.U32 R5, RZ, RZ, R21 ;  /* 0x000000ffff057224 */ /* 0x000fc400078e0015 */
[----:B------:R-:W2:Y:S04]  /*40a30*/  LDL.LU.64 R20, [R1+0x6d98] ;  /* 0x006d980001147983 */ /* 0x000ea80000300a00 */
[----:B----4-:R-:W-:Y:S04]  /*40a40*/  STL.64 [R1+0x6d38], R6 ;  /* 0x006d380601007387 */ /* 0x010fe80000100a00 */
[----:B------:R0:W-:Y:S01]  /*40a50*/  STL.64 [R1+0x6d30], R4 ;  /* 0x006d300401007387 */ /* 0x0001e20000100a00 */
[----:B--2---:R-:W-:Y:S03]  /*40a60*/  HMMA.16816.F32.BF16 R16, R16, R20, R12 ;  /* 0x000000141010723c */ /* 0x004fe6000004180c */
[----:B0-----:R-:W2:Y:S04]  /*40a70*/  LDL.LU.64 R4, [R1+0x1890] ;  /* 0x0018900001047983 */ /* 0x001ea80000300a00 */
[----:B------:R-:W2:Y:S04]  /*40a80*/  LDL.LU.64 R6, [R1+0x1898] ;  /* 0x0018980001067983 */ /* 0x000ea80000300a00 */
[----:B------:R-:W4:Y:S04]  /*40a90*/  LDL.LU.64 R12, [R1+0x6d90] ;  /* 0x006d9000010c7983 */ /* 0x000f280000300a00 */
[----:B------:R-:W4:Y:S04]  /*40aa0*/  LDL.LU.64 R22, [R1+0x6d88] ;  /* 0x006d880001167983 */ /* 0x000f280000300a00 */
[----:B------:R-:W4:Y:S04]  /*40ab0*/  LDL.LU.64 R20, [R1+0x6d80] ;  /* 0x006d800001147983 */ /* 0x000f280000300a00 */
[----:B------:R0:W-:Y:S04]  /*40ac0*/  STL.64 [R1+0x4a0], R16 ;  /* 0x0004a01001007387 */ /* 0x0001e80000100a00 */
[----:B------:R1:W-:Y:S04]  /*40ad0*/  STL.64 [R1+0x4a8], R18 ;  /* 0x0004a81201007387 */ /* 0x0003e80000100a00 */
[----:B0-----:R-:W2:Y:S04]  /*40ae0*/  LDL.LU.64 R16, [R1+0x1a90] ;  /* 0x001a900001107983 */ /* 0x001ea80000300a00 */
[----:B-1----:R-:W2:Y:S01]  /*40af0*/  LDL.LU.64 R18, [R1+0x1a98] ;  /* 0x001a980001127983 */ /* 0x002ea20000300a00 */
[----:B----4-:R-:W-:Y:S03]  /*40b00*/  HMMA.16816.F32.BF16 R12, R20, R12, R24 ;  /* 0x0000000c140c723c */ /* 0x010fe60000041818 */
[----:B------:R-:W4:Y:S04]  /*40b10*/  LDL.LU.64 R26, [R1+0x6d78] ;  /* 0x006d7800011a7983 */ /* 0x000f280000300a00 */
[----:B------:R-:W4:-:S12]  /*40b20*/  LDL.LU.64 R24, [R1+0x6d70] ;  /* 0x006d700001187983 */ /* 0x000f180000300a00 */
[----:B------:R0:W-:Y:S04]  /*40b30*/  STL.64 [R1+0x2b0], R12 ;  /* 0x0002b00c01007387 */ /* 0x0001e80000100a00 */
[----:B------:R4:W-:Y:S04]  /*40b40*/  STL.64 [R1+0x2b8], R14 ;  /* 0x0002b80e01007387 */ /* 0x0009e80000100a00 */
[----:B0-----:R-:W4:Y:S02]  /*40b50*/  LDL.LU.64 R12, [R1+0x6d68] ;  /* 0x006d6800010c7983 */ /* 0x001f240000300a00 */
[----:B----4-:R-:W-:Y:S02]  /*40b60*/  HMMA.16816.F32.BF16 R12, R20, R12, R24 ;  /* 0x0000000c140c723c */ /* 0x010fe40000041818 */
[----:B------:R-:W2:-:S15]  /*40b70*/  LDL.LU.64 R24, [R1+0x6d60] ;  /* 0x006d600001187983 */ /* 0x000e9e0000300a00 */
[----:B------:R-:W-:Y:S02]  /*40b80*/  NOP ;  /* 0x0000000000007918 */ /* 0x000fe40000000000 */
[----:B------:R-:W-:Y:S04]  /*40b90*/  STL.64 [R1+0x2a0], R12 ;  /* 0x0002a00c01007387 */ /* 0x000fe80000100a00 */
[----:B------:R0:W-:Y:S04]  /*40ba0*/  STL.64 [R1+0x2a8], R14 ;  /* 0x0002a80e01007387 */ /* 0x0001e80000100a00 */
[----:B0-----:R-:W4:Y:S04]  /*40bb0*/  LDL.LU R14, [R1+0x6d58] ;  /* 0x006d5800010e7983 */ /* 0x001f280000300800 */
[----:B------:R-:W3:Y:S01]  /*40bc0*/  LDL.LU.64 R12, [R1+0x6d50] ;  /* 0x006d5000010c7983 */ /* 0x000ee20000300a00 */
[----:B--2---:R-:W-:Y:S01]  /*40bd0*/  HMMA.16816.F32.BF16 R16, R20, R24, R16 ;  /* 0x000000181410723c */ /* 0x004fe20000041810 */
[----:B------:R-:W-:-:S07]  /*40be0*/  IMAD.MOV.U32 R15, RZ, RZ, R25 ;  /* 0x000000ffff0f7224 */ /* 0x000fce00078e0019 */
[----:B---3--:R-:W-:Y:S11]  /*40bf0*/  HMMA.16816.F32.BF16 R8, R20, R12, R8 ;  /* 0x0000000c1408723c */ /* 0x008ff60000041808 */
[----:B------:R0:W-:Y:S04]  /*40c00*/  STL.64 [R1+0x290], R16 ;  /* 0x0002901001007387 */ /* 0x0001e80000100a00 */
[----:B------:R-:W-:Y:S01]  /*40c10*/  STL.64 [R1+0x298], R18 ;  /* 0x0002981201007387 */ /* 0x000fe20000100a00 */
[----:B0-----:R-:W-:-:S03]  /*40c20*/  IMAD.MOV.U32 R16, RZ, RZ, R24 ;  /* 0x000000ffff107224 */ /* 0x001fc600078e0018 */
[----:B------:R-:W2:Y:S04]  /*40c30*/  LDL.LU.64 R24, [R1+0x360] ;  /* 0x0003600001187983 */ /* 0x000ea80000300a00 */
[----:B------:R-:W2:Y:S04]  /*40c40*/  LDL.LU.64 R26, [R1+0x368] ;  /* 0x00036800011a7983 */ /* 0x000ea80000300a00 */
        /* <DEDUP_REMOVED lines=11> */
[----:B------:R0:W-:Y:S04]  /*40d00*/  STL.64 [R1+0x6bf8], R8 ;  /* 0x006bf80801007387 */ /* 0x0001e80000100a00 */
[----:B0-----:R-:W2:Y:S04]  /*40d10*/  LDL.64 R8, [R1+0x20] ;  /* 0x0000200001087983 */ /* 0x001ea80000100a00 */
[----:B--2---:R0:W-:Y:S02]  /*40d20*/  STL.64 [R1+0x6c38], R8 ;  /* 0x006c380801007387 */ /* 0x0041e40000100a00 */
[----:B0-----:R-:W-:-:S02]  /*40d30*/  IMAD.MOV.U32 R8, RZ, RZ, R4 ;  /* 0x000000ffff087224 */ /* 0x001fc400078e0004 */
[----:B------:R-:W-:Y:S01]  /*40d40*/  IMAD.MOV.U32 R9, RZ, RZ, R5 ;  /* 0x000000ffff097224 */ /* 0x000fe200078e0005 */
[----:B------:R-:W2:Y:S04]  /*40d50*/  LDL.LU R4, [R1+0x6d28] ;  /* 0x006d280001047983 */ /* 0x000ea80000300800 */
[----:B------:R-:W2:Y:S04]  /*40d60*/  LDL.LU R5, [R1+0x6d24] ;  /* 0x006d240001057983 */ /* 0x000ea80000300800 */
        /* <DEDUP_REMOVED lines=8> */
[----:B------:R-:W3:Y:S04]  /*40df0*/  LDL.LU R28, [R1+0x6d18] ;  /* 0x006d1800011c7983 */ /* 0x000ee80000300800 */
[----:B------:R-:W-:Y:S01]  /*40e00*/  STL.64 [R1+0x6c80], R8 ;  /* 0x006c800801007387 */ /* 0x000fe20000100a00 */
[----:B--2---:R-:W-:-:S15]  /*40e10*/  HMMA.16816.F32.BF16 R24, R20, R4, R24 ;  /* 0x000000041418723c */ /* 0x004fde0000041818 */
[----:B------:R-:W-:-:S04]  /*40e20*/  NOP ;  /* 0x0000000000007918 */ /* 0x000fc80000000000 */
[----:B------:R0:W-:Y:S04]  /*40e30*/  STL.64 [R1+0x260], R24 ;  /* 0x0002601801007387 */ /* 0x0001e80000100a00 */
[----:B------:R-:W-:Y:S04]  /*40e40*/  STL.64 [R1+0x268], R26 ;  /* 0x0002681a01007387 */ /* 0x000fe80000100a00 */
[----:B0-----:R-:W2:Y:S02]  /*40e50*/  LDL.LU.64 R24, [R1+0x6d10] ;  /* 0x006d100001187983 */ /* 0x001ea40000300a00 */
[----:B--2---:R-:W-:-:S02]  /*40e60*/  IMAD.MOV.U32 R8, RZ, RZ, R25 ;  /* 0x000000ffff087224 */ /* 0x004fc400078e0019 */
[----:B------:R-:W-:-:S05]  /*40e70*/  IMAD.MOV.U32 R9, RZ, RZ, R24 ;  /* 0x000000ffff097224 */ /* 0x000fca00078e0018 */
[----:B------:R4:W-:Y:S04]  /*40e80*/  STL.64 [R1+0x6c98], R8 ;  /* 0x006c980801007387 */ /* 0x0009e80000100a00 */
[----:B------:R-:W-:Y:S01]  /*40e90*/  STL.64 [R1+0x6c20], R4 ;  /* 0x006c200401007387 */ /* 0x000fe20000100a00 */
[----:B----4-:R-:W-:Y:S02]  /*40ea0*/  IMAD.MOV.U32 R8, RZ, RZ, R14 ;  /* 0x000000ffff087224 */ /* 0x010fe400078e000e */
[----:B---3--:R-:W-:-:S05]  /*40eb0*/  IMAD.MOV.U32 R9, RZ, RZ, R11 ;  /* 0x000000ffff097224 */ /* 0x008fca00078e000b */
[----:B------:R0:W-:Y:S02]  /*40ec0*/  STL.64 [R1+0x6cb0], R8 ;  /* 0x006cb00801007387 */ /* 0x0001e40000100a00 */
[----:B0-----:R-:W-:Y:S02]  /*40ed0*/  IMAD.MOV.U32 R8, RZ, RZ, R10 ;  /* 0x000000ffff087224 */ /* 0x001fe400078e000a */
[----:B------:R-:W-:-:S05]  /*40ee0*/  IMAD.MOV.U32 R9, RZ, RZ, R7 ;  /* 0x000000ffff097224 */ /* 0x000fca00078e0007 */
[----:B------:R0:W-:Y:S04]  /*40ef0*/  STL.64 [R1+0x6cc8], R8 ;  /* 0x006cc80801007387 */ /* 0x0001e80000100a00 */
[----:B0-----:R-:W2:Y:S04]  /*40f00*/  LDL.64 R8, [R1+0x140] ;  /* 0x0001400001087983 */ /* 0x001ea80000100a00 */
[----:B--2---:R0:W-:Y:S02]  /*40f10*/  STL.64 [R1+0x6ce0], R8 ;  /* 0x006ce00801007387 */ /* 0x0041e40000100a00 */
[----:B0-----:R-:W-:-:S02]  /*40f20*/  IMAD.MOV.U32 R8, RZ, RZ, R6 ;  /* 0x000000ffff087224 */ /* 0x001fc400078e0006 */
[----:B------:R-:W-:-:S05]  /*40f30*/  IMAD.MOV.U32 R9, RZ, RZ, R3 ;  /* 0x000000ffff097224 */ /* 0x000fca00078e0003 */
        /* <DEDUP_REMOVED lines=35> */
[----:B------:R-:W-:-:S03]  /*41170*/  IMAD.MOV.U32 R12, RZ, RZ, R16 ;  /* 0x000000ffff0c7224 */ /* 0x000fc600078e0010 */
[----:B------:R-:W0:Y:S01]  /*41180*/  LDSM.16.MT88.4 R16, [R28+UR5+0x80] ;  /* 0x000080051c10783b */ /* 0x000e220008004200 */
[----:B------:R-:W-:-:S03]  /*41190*/  IMAD.MOV.U32 R8, RZ, RZ, R2 ;  /* 0x000000ffff087224 */ /* 0x000fc600078e0002 */
[----:B---3--:R-:W-:Y:S04]  /*411a0*/  STL.64 [R1+0x6d08], R26 ;  /* 0x006d081a01007387 */ /* 0x008fe80000100a00 */
[----:B--2---:R1:W-:Y:S04]  /*411b0*/  STL.64 [R1+0x6d00], R24 ;  /* 0x006d001801007387 */ /* 0x0043e80000100a00 */
[----:B-1----:R-:W2:Y:S04]  /*411c0*/  LDL.LU.64 R24, [R1+0xa40] ;  /* 0x000a400001187983 */ /* 0x002ea80000300a00 */
[----:B------:R-:W2:Y:S01]  /*411d0*/  LDL.LU.64 R26, [R1+0xa48] ;  /* 0x000a4800011a7983 */ /* 0x000ea20000300a00 */
[----:B------:R-:W-:-:S02]  /*411e0*/  IMAD.MOV.U32 R9, RZ, RZ, R0 ;  /* 0x000000ffff097224 */ /* 0x000fc400078e0000 */
[----:B------:R-:W-:Y:S01]  /*411f0*/  IMAD.MOV.U32 R13, RZ, RZ, R15 ;  /* 0x000000ffff0d7224 */ /* 0x000fe200078e000f */
[----:B------:R-:W3:Y:S04]  /*41200*/  LDL.LU.64 R4, [R1+0x1d20] ;  /* 0x001d200001047983 */ /* 0x000ee80000300a00 */
[----:B------:R-:W3:Y:S04]  /*41210*/  LDL.LU.64 R6, [R1+0x1d28] ;  /* 0x001d280001067983 */ /* 0x000ee80000300a00 */
[----:B------:R1:W-:Y:S04]  /*41220*/  STL.64 [R1+0x6c18], R12 ;  /* 0x006c180c01007387 */ /* 0x0003e80000100a00 */
[----:B-1----:R-:W4:Y:S04]  /*41230*/  LDL.64 R12, [R1+0x10] ;  /* 0x00001000010c7983 */ /* 0x002f280000100a00 */
[----:B0-----:R-:W-:Y:S04]  /*41240*/  STL.64 [R1+0x6b88], R18 ;  /* 0x006b881201007387 */ /* 0x001fe80000100a00 */
[----:B------:R0:W-:Y:S04]  /*41250*/  STL.64 [R1+0x6b80], R16 ;  /* 0x006b801001007387 */ /* 0x0001e80000100a00 */
[----:B0-----:R-:W3:Y:S01]  /*41260*/  LDL.64 R16, [R1+0xd0] ;  /* 0x0000d00001107983 */ /* 0x001ee20000100a00 */
        /* <DEDUP_REMOVED lines=10> */
[----:B------:R-:W-:Y:S04]  /*41310*/  STL.64 [R1+0x948], R10 ;  /* 0x0009480a01007387 */ /* 0x000fe80000100a00 */
[----:B0-----:R-:W2:Y:S02]  /*41320*/  LDL.LU.64 R8, [R1+0x6ce0] ;  /* 0x006ce00001087983 */ /* 0x001ea40000300a00 */
        /* <DEDUP_REMOVED lines=40> */
[----:B------:R-:W3:Y:S04]  /*415b0*/  LDL.LU.64 R26, [R1+0x6c48] ;  /* 0x006c4800011a7983 */ /* 0x000ee80000300a00 */
[----:B------:R-:W3:-:S13]  /*415c0*/  LDL.LU.64 R24, [R1+0x6c40] ;  /* 0x006c400001187983 */ /* 0x000eda0000300a00 */
[----:B------:R0:W-:Y:S04]  /*415d0*/  STL.64 [R1+0x8d0], R8 ;  /* 0x0008d00801007387 */ /* 0x0001e80000100a00 */
[----:B------:R-:W-:Y:S04]  /*415e0*/  STL.64 [R1+0x8d8], R10 ;  /* 0x0008d80a01007387 */ /* 0x000fe80000100a00 */
[----:B0-----:R-:W2:Y:S01]  /*415f0*/  LDL.LU.64 R8, [R1+0x6c38] ;  /* 0x006c380001087983 */ /* 0x001ea20000300a00 */
[----:B---3--:R-:W-:Y:S03]  /*41600*/  HMMA.16816.F32.BF16 R20, R20, R16, R24 ;  /* 0x000000101414723c */ /* 0x008fe60000041818 */
[----:B------:R-:W3:Y:S04]  /*41610*/  LDL.LU.64 R26, [R1+0x6c30] ;  /* 0x006c3000011a7983 */ /* 0x000ee80000300a00 */
[----:B------:R-:W3:Y:S04]  /*41620*/  LDL.LU.64 R24, [R1+0x6c28] ;  /* 0x006c280001187983 */ /* 0x000ee80000300a00 */
[----:B------:R-:W-:Y:S08]  /*41630*/  STL.64 [R1+0x6b98], R16 ;  /* 0x006b981001007387 */ /* 0x000ff00000100a00 */
[----:B------:R-:W-:Y:S04]  /*41640*/  STL.64 [R1+0x250], R20 ;  /* 0x0002501401007387 */ /* 0x000fe80000100a00 */
[----:B------:R-:W-:Y:S01]  /*41650*/  STL.64 [R1+0x258], R22 ;  /* 0x0002581601007387 */ /* 0x000fe20000100a00 */
[----:B--2---:R-:W-:-:S02]  /*41660*/  IMAD.MOV.U32 R2, RZ, RZ, R8 ;  /* 0x000000ffff027224 */ /* 0x004fc400078e0008 */
[----:B------:R-:W-:Y:S01]  /*41670*/  IMAD.MOV.U32 R0, RZ, RZ, R9 ;  /* 0x000000ffff007224 */ /* 0x000fe200078e0009 */
[----:B---3--:R-:W-:-:S15]  /*41680*/  HMMA.16816.F32.BF16 R4, R24, R8, R4 ;  /* 0x000000081804723c */ /* 0x008fde0000041804 */
[----:B------:R-:W-:-:S04]  /*41690*/  NOP ;  /* 0x0000000000007918 */ /* 0x000fc80000000000 */
        /* <DEDUP_REMOVED lines=10> */
[----:B------:R-:W3:Y:S04]  /*41740*/  LDL.LU.64 R20, [R1+0x740] ;  /* 0x0007400001147983 */ /* 0x000ee80000300a00 */
[----:B------:R-:W3:Y:S04]  /*41750*/  LDL.LU.64 R22, [R1+0x748] ;  /* 0x0007480001167983 */ /* 0x000ee80000300a00 */
[----:B------:R-:W2:Y:S01]  /*41760*/  LDL.64 R16, [R1+0x120] ;  /* 0x0001200001107983 */ /* 0x000ea20000100a00 */
[----:B----4-:R-:W-:Y:S03]  /*41770*/  HMMA.16816.F32.BF16 R4, R24, R12, R4 ;  /* 0x0000000c1804723c */ /* 0x010fe60000041804 */
[----:B--2---:R0:W-:Y:S02]  /*41780*/  STL.64 [R1+0x6bc8], R16 ;  /* 0x006bc81001007387 */ /* 0x0041e40000100a00 */
[----:B0-----:R-:W-:-:S02]  /*41790*/  IMAD.MOV.U32 R16, RZ, RZ, R14 ;  /* 0x000000ffff107224 */ /* 0x001fc400078e000e */
[----:B------:R-:W-:-:S05]  /*417a0*/  IMAD.MOV.U32 R17, RZ, RZ, R3 ;  /* 0x000000ffff117224 */ /* 0x000fca00078e0003 */
[----:B------:R0:W-:Y:S04]  /*417b0*/  STL.64 [R1+0x6be0], R16 ;  /* 0x006be01001007387 */ /* 0x0001e80000100a00 */
[----:B0-----:R-:W2:Y:S01]  /*417c0*/  LDL.64 R16, [R1+0x150] ;  /* 0x0001500001107983 */ /* 0x001ea20000100a00 */
[----:B------:R-:W-:-:S03]  /*417d0*/  IMAD.MOV.U32 R3, RZ, RZ, R13 ;  /* 0x000000ffff037224 */ /* 0x000fc600078e000d */
[----:B--2---:R0:W-:Y:S04]  /*417e0*/  STL.64 [R1+0x6bf0], R16 ;  /* 0x006bf01001007387 */ /* 0x0041e80000100a00 */
[----:B0-----:R-:W2:Y:S04]  /*417f0*/  LDL.64 R16, [R1+0x30] ;  /* 0x0000300001107983 */ /* 0x001ea80000100a00 */
[----:B------:R0:W-:Y:S04]  /*41800*/  STL.64 [R1+0x7c0], R4 ;  /* 0x0007c00401007387 */ /* 0x0001e80000100a00 */
[----:B------:R1:W-:Y:S04]  /*41810*/  STL.64 [R1+0x7c8], R6 ;  /* 0x0007c80601007387 */ /* 0x0003e80000100a00 */
[----:B0-----:R-:W3:Y:S01]  /*41820*/  LDL.LU.64 R4, [R1+0x6c20] ;  /* 0x006c200001047983 */ /* 0x001ee20000300a00 */
[----:B-1----:R-:W-:-:S03]  /*41830*/  IMAD.MOV.U32 R6, RZ, RZ, R12 ;  /* 0x000000ffff067224 */ /* 0x002fc600078e000c */
[----:B------:R-:W4:Y:S02]  /*41840*/  LDL.LU.64 R12, [R1+0x6c18] ;  /* 0x006c1800010c7983 */ /* 0x000f240000300a00 */
[----:B----4-:R-:W-:Y:S02]  /*41850*/  HMMA.16816.F32.BF16 R12, R24, R12, R8 ;  /* 0x0000000c180c723c */ /* 0x010fe40000041808 */
[----:B------:R-:W4:Y:S04]  /*41860*/  LDL.LU.64 R10, [R1+0x6c10] ;  /* 0x006c1000010a7983 */ /* 0x000f280000300a00 */
[----:B------:R-:W4:-:S13]  /*41870*/  LDL.LU.64 R8, [R1+0x6c08] ;  /* 0x006c080001087983 */ /* 0x000f1a0000300a00 */
[----:B------:R0:W-:Y:S04]  /*41880*/  STL.64 [R1+0x7b0], R12 ;  /* 0x0007b00c01007387 */ /* 0x0001e80000100a00 */
[----:B------:R-:W-:Y:S04]  /*41890*/  STL.64 [R1+0x7b8], R14 ;  /* 0x0007b80e01007387 */ /* 0x000fe80000100a00 */
[----:B0-----:R-:W4:Y:S02]  /*418a0*/  LDL.LU.64 R12, [R1+0x6c00] ;  /* 0x006c0000010c7983 */ /* 0x001f240000300a00 */
[----:B----4-:R-:W-:-:S15]  /*418b0*/  HMMA.16816.F32.BF16 R8, R24, R12, R8 ;  /* 0x0000000c1808723c */ /* 0x010fde0000041808 */
[----:B------:R-:W-:-:S04]  /*418c0*/  NOP ;  /* 0x0000000000007918 */ /* 0x000fc80000000000 */
[----:B------:R0:W-:Y:S04]  /*418d0*/  STL.64 [R1+0x7a0], R8 ;  /* 0x0007a00801007387 */ /* 0x0001e80000100a00 */
[----:B------:R-:W-:Y:S04]  /*418e0*/  STL.64 [R1+0x7a8], R10 ;  /* 0x0007a80a01007387 */ /* 0x000fe80000100a00 */
[----:B0-----:R-:W4:Y:S04]  /*418f0*/  LDL.LU.64 R8, [R1+0x6bf8] ;  /* 0x006bf80001087983 */ /* 0x001f280000300a00 */
[----:B------:R0:W-:Y:S04]  /*41900*/  STL.64 [R1+0x6be8], R12 ;  /* 0x006be80c01007387 */ /* 0x0001e80000100a00 */
[----:B0-----:R-:W4:Y:S04]  /*41910*/  LDL.LU.64 R12, [R1+0x1920] ;  /* 0x00192000010c7983 */ /* 0x001f280000300a00 */
[----:B------:R-:W4:Y:S01]  /*41920*/  LDL.LU.64 R14, [R1+0x1928] ;  /* 0x00192800010e7983 */ /* 0x000f220000300a00 */
[C---:B---3--:R-:W-:Y:S08]  /*41930*/  HMMA.16816.F32.BF16 R20, R24.reuse, R4, R20 ;  /* 0x000000041814723c */ /* 0x048ff00000041814 */
[----:B----4-:R-:W-:Y:S01]  /*41940*/  HMMA.16816.F32.BF16 R12, R24, R8, R12 ;  /* 0x00000008180c723c */ /* 0x010fe2000004180c */
[----:B------:R-:W-:Y:S04]  /*41950*/  STL [R1+0x6b3c], R8 ;  /* 0x006b3c0801007387 */ /* 0x000fe80000100800 */
[----:B------:R0:W-:-:S14]  /*41960*/  STL [R1+0x6b38], R9 ;  /* 0x006b380901007387 */ /* 0x0001dc0000100800 */
[----:B------:R1:W-:Y:S04]  /*41970*/  STL.64 [R1+0x790], R12 ;  /* 0x0007900c01007387 */ /* 0x0003e80000100a00 */
[----:B------:R3:W-:Y:S04]  /*41980*/  STL.64 [R1+0x798], R14 ;  /* 0x0007980e01007387 */ /* 0x0007e80000100a00 */
[----:B0-----:R-:W2:Y:S04]  /*41990*/  LDL.LU.64 R8, [R1+0x1730] ;  /* 0x0017300001087983 */ /* 0x001ea80000300a00 */
[----:B------:R-:W2:Y:S04]  /*419a0*/  LDL.LU.64 R10, [R1+0x1738] ;  /* 0x00173800010a7983 */ /* 0x000ea80000300a00 */
[----:B-1----:R-:W4:Y:S04]  /*419b0*/  LDL.LU.64 R12, [R1+0x1720] ;  /* 0x00172000010c7983 */ /* 0x002f280000300a00 */
[----:B---3--:R-:W4:Y:S04]  /*419c0*/  LDL.LU.64 R14, [R1+0x1728] ;  /* 0x00172800010e7983 */ /* 0x008f280000300a00 */
[----:B------:R-:W-:Y:S04]  /*419d0*/  STL.64 [R1+0x780], R20 ;  /* 0x0007801401007387 */ /* 0x000fe80000100a00 */
[----:B------:R-:W-:Y:S04]  /*419e0*/  STL.64 [R1+0x788], R22 ;  /* 0x0007881601007387 */ /* 0x000fe80000100a00 */
[----:B------:R-:W-:Y:S04]  /*419f0*/  STL [R1+0x6b2c], R4 ;  /* 0x006b2c0401007387 */ /* 0x000fe80000100800 */
[----:B------:R0:W-:Y:S04]  /*41a00*/  STL [R1+0x6b28], R5 ;  /* 0x006b280501007387 */ /* 0x0001e80000100800 */
[----:B------:R-:W1:Y:S04]  /*41a10*/  LDSM.16.MT88.4 R20, [R28+UR5+0x100] ;  /* 0x000100051c14783b */ /* 0x000e680008004200 */
[----:B0-----:R-:W3:Y:S04]  /*41a20*/  LDL.64 R4, [R1+0x110] ;  /* 0x0001100001047983 */ /* 0x001ee80000100a00 */
[----:B------:R-:W-:Y:S01]  /*41a30*/  STL [R1+0x6bd8], R6 ;  /* 0x006bd80601007387 */ /* 0x000fe20000100800 */
[----:B--2---:R-:W-:Y:S03]  /*41a40*/  HMMA.16816.F32.BF16 R8, R24, R16, R8 ;  /* 0x000000101808723c */ /* 0x004fe60000041808 */
[----:B---3--:R0:W-:Y:S04]  /*41a50*/  STL.64 [R1+0x6bd0], R4 ;  /* 0x006bd00401007387 */ /* 0x0081e80000100a00 */
[----:B0-----:R-:W2:Y:S04]  /*41a60*/  LDL.LU.64 R4, [R1+0x1710] ;  /* 0x0017100001047983 */ /* 0x001ea80000300a00 */
[----:B------:R-:W2:Y:S04]  /*41a70*/  LDL.LU.64 R6, [R1+0x1718] ;  /* 0x0017180001067983 */ /* 0x000ea80000300a00 */
[----:B------:R-:W-:Y:S04]  /*41a80*/  STL [R1+0x6b30], R28 ;  /* 0x006b301c01007387 */ /* 0x000fe80000100800 */
[----:B-1----:R-:W-:Y:S04]  /*41a90*/  STL.64 [R1+0x6a48], R22 ;  /* 0x006a481601007387 */ /* 0x002fe80000100a00 */
[----:B------:R0:W-:Y:S04]  /*41aa0*/  STL.64 [R1+0x6a40], R20 ;  /* 0x006a401401007387 */ /* 0x0001e80000100a00 */
[----:B0-----:R-:W3:Y:S04]  /*41ab0*/  LDL.LU.64 R20, [R1+0x1700] ;  /* 0x0017000001147983 */ /* 0x001ee80000300a00 */
[----:B------:R-:W3:Y:S04]  /*41ac0*/  LDL.LU.64 R22, [R1+0x1708] ;  /* 0x0017080001167983 */ /* 0x000ee80000300a00 */
[----:B------:R-:W-:Y:S04]  /*41ad0*/  STL.64 [R1+0xf40], R8 ;  /* 0x000f400801007387 */ /* 0x000fe80000100a00 */
[----:B------:R0:W-:Y:S02]  /*41ae0*/  STL.64 [R1+0xf48], R10 ;  /* 0x000f480a01007387 */ /* 0x0001e40000100a00 */
[----:B0-----:R-:W-:-:S02]  /*41af0*/  IMAD.MOV.U32 R11, RZ, RZ, R16 ;  /* 0x000000ffff0b7224 */ /* 0x001fc400078e0010 */
[----:B------:R-:W-:Y:S02]  /*41b00*/  IMAD.MOV.U32 R10, RZ, RZ, R17 ;  /* 0x000000ffff0a7224 */ /* 0x000fe400078e0011 */
[----:B------:R-:W4:Y:S04]  /*41b10*/  LDL.LU.64 R16, [R1+0x6bf0] ;  /* 0x006bf00001107983 */ /* 0x000f280000300a00 */
[----:B------:R-:W-:Y:S04]  /*41b20*/  STL [R1+0x6b34], R11 ;  /* 0x006b340b01007387 */ /* 0x000fe80000100800 */
[----:B------:R0:W-:Y:S04]  /*41b30*/  STL [R1+0x6bb8], R10 ;  /* 0x006bb80a01007387 */ /* 0x0001e80000100800 */
[----:B------:R-:W2:Y:S04]  /*41b40*/  LDL.LU.64 R8, [R1+0x16f0] ;  /* 0x0016f00001087983 */ /* 0x000ea80000300a00 */
[----:B0-----:R-:W2:Y:S01]  /*41b50*/  LDL.LU.64 R10, [R1+0x16f8] ;  /* 0x0016f800010a7983 */ /* 0x001ea20000300a00 */
[----:B----4-:R-:W-:-:S15]  /*41b60*/  HMMA.16816.F32.BF16 R12, R24, R16, R12 ;  /* 0x00000010180c723c */ /* 0x010fde000004180c */
[----:B------:R-:W-:-:S04]  /*41b70*/  NOP ;  /* 0x0000000000007918 */ /* 0x000fc80000000000 */
[----:B------:R0:W-:Y:S04]  /*41b80*/  STL.64 [R1+0xf30], R12 ;  /* 0x000f300c01007387 */ /* 0x0001e80000100a00 */
[----:B------:R1:W-:Y:S04]  /*41b90*/  STL.64 [R1+0xf38], R14 ;  /* 0x000f380e01007387 */ /* 0x0003e80000100a00 */
[----:B0-----:R-:W4:Y:S01]  /*41ba0*/  LDL.LU.64 R12, [R1+0x6be8] ;  /* 0x006be800010c7983 */ /* 0x001f220000300a00 */
[----:B-1----:R-:W-:Y:S02]  /*41bb0*/  IMAD.MOV.U32 R15, RZ, RZ, R16 ;  /* 0x000000ffff0f7224 */ /* 0x002fe400078e0010 */
[----:B------:R-:W-:-:S02]  /*41bc0*/  IMAD.MOV.U32 R14, RZ, RZ, R17 ;  /* 0x000000ffff0e7224 */ /* 0x000fc400078e0011 */
[----:B------:R-:W2:Y:S04]  /*41bd0*/  LDL.LU.64 R16, [R1+0x6be0] ;  /* 0x006be00001107983 */ /* 0x000ea80000300a00 */
[----:B------:R-:W-:Y:S01]  /*41be0*/  STL.64 [R1+0x6b48], R14 ;  /* 0x006b480e01007387 */ /* 0x000fe20000100a00 */
[C---:B--2---:R-:W-:Y:S03]  /*41bf0*/  HMMA.16816.F32.BF16 R16, R24.reuse, R16, R4 ;  /* 0x000000101810723c */ /* 0x044fe60000041804 */
[----:B----4-:R0:W-:Y:S04]  /*41c00*/  STL.64 [R1+0x6b40], R12 ;  /* 0x006b400c01007387 */ /* 0x0101e80000100a00 */
[----:B0-----:R-:W3:Y:S04]  /*41c10*/  LDL.64 R12, [R1+0x130] ;  /* 0x00013000010c7983 */ /* 0x001ee80000100a00 */
[----:B------:R-:W2:Y:S04]  /*41c20*/  LDL.LU R6, [R1+0x6bd8] ;  /* 0x006bd80001067983 */ /* 0x000ea80000300800 */
[----:B------:R-:W4:Y:S04]  /*41c30*/  LDL.LU.64 R4, [R1+0x6bd0] ;  /* 0x006bd00001047983 */ /* 0x000f280000300a00 */
[----:B------:R0:W-:Y:S04]  /*41c40*/  STL.64 [R1+0xf20], R16 ;  /* 0x000f201001007387 */ /* 0x0001e80000100a00 */
[----:B------:R-:W-:Y:S04]  /*41c50*/  STL.64 [R1+0xf28], R18 ;  /* 0x000f281201007387 */ /* 0x000fe80000100a00 */
[----:B0-----:R-:W2:Y:S01]  /*41c60*/  LDL.LU.64 R16, [R1+0x6bc8] ;  /* 0x006bc80001107983 */ /* 0x001ea20000300a00 */
[C---:B---3--:R-:W-:Y:S08]  /*41c70*/  HMMA.16816.F32.BF16 R20, R24.reuse, R12, R20 ;  /* 0x0000000c1814723c */ /* 0x048ff00000041814 */
[----:B--2---:R-:W-:Y:S11]  /*41c80*/  HMMA.16816.F32.BF16 R8, R24, R16, R8 ;  /* 0x000000101808723c */ /* 0x004ff60000041808 */
[----:B------:R-:W-:Y:S04]  /*41c90*/  STL.64 [R1+0xf10], R20 ;  /* 0x000f101401007387 */ /* 0x000fe80000100a00 */
[----:B------:R0:W-:Y:S02]  /*41ca0*/  STL.64 [R1+0xf18], R22 ;  /* 0x000f181601007387 */ /* 0x0001e40000100a00 */
[----:B0-----:R-:W-:-:S02]  /*41cb0*/  IMAD.MOV.U32 R23, RZ, RZ, R16 ;  /* 0x000000ffff177224 */ /* 0x001fc400078e0010 */
[----:B------:R-:W-:Y:S01]  /*41cc0*/  IMAD.MOV.U32 R22, RZ, RZ, R17 ;  /* 0x000000ffff167224 */ /* 0x000fe200078e0011 */
[----:B------:R0:W-:Y:S04]  /*41cd0*/  STL.64 [R1+0xf00], R8 ;  /* 0x000f000801007387 */ /* 0x0001e80000100a00 */
[----:B------:R1:W-:Y:S04]  /*41ce0*/  STL.64 [R1+0xf08], R10 ;  /* 0x000f080a01007387 */ /* 0x0003e80000100a00 */
[----:B0-----:R-:W4:Y:S04]  /*41cf0*/  LDL.LU.64 R8, [R1+0x16e0] ;  /* 0x0016e00001087983 */ /* 0x001f280000300a00 */
[----:B-1----:R-:W4:Y:S04]  /*41d00*/  LDL.LU.64 R10, [R1+0x16e8] ;  /* 0x0016e800010a7983 */ /* 0x002f280000300a00 */
[----:B------:R-:W2:Y:S01]  /*41d10*/  LDL.64 R16, [R1+0xe0] ;  /* 0x0000e00001107983 */ /* 0x000ea20000100a00 */
[----:B------:R-:W-:-:S03]  /*41d20*/  IMAD.MOV.U32 R21, RZ, RZ, R12 ;  /* 0x000000ffff157224 */ /* 0x000fc600078e000c */
[----:B--2---:R0:W-:Y:S04]  /*41d30*/  STL.64 [R1+0x6bb0], R16 ;  /* 0x006bb01001007387 */ /* 0x0041e80000100a00 */
[----:B0-----:R-:W2:Y:S01]  /*41d40*/  LDL.64 R16, [R1+0xf0] ;  /* 0x0000f00001107983 */ /* 0x001ea20000100a00 */
[----:B------:R-:W-:Y:S01]  /*41d50*/  IMAD.MOV.U32 R20, RZ, RZ, R13 ;  /* 0x000000ffff147224 */ /* 0x000fe200078e000d */
[----:B----4-:R-:W-:Y:S02]  /*41d60*/  HMMA.16816.F32.BF16 R8, R24, R4, R8 ;  /* 0x000000041808723c */ /* 0x010fe40000041808 */
[----:B--2---:R0:W-:Y:S04]  /*41d70*/  STL.64 [R1+0x6bc0], R16 ;  /* 0x006bc01001007387 */ /* 0x0041e80000100a00 */
[----:B0-----:R-:W2:Y:S04]  /*41d80*/  LDL.64 R16, [R1+0x100] ;  /* 0x0001000001107983 */ /* 0x001ea80000100a00 */
[----:B------:R-:W-:Y:S04]  /*41d90*/  STL.64 [R1+0x6b20], R22 ;  /* 0x006b201601007387 */ /* 0x000fe80000100a00 */
[----:B------:R0:W-:Y:S04]  /*41da0*/  STL.64 [R1+0x6b18], R20 ;  /* 0x006b181401007387 */ /* 0x0001e80000100a00 */
[----:B0-----:R-:W3:Y:S01]  /*41db0*/  LDL.64 R20, [R1] ;  /* 0x0000000001147983 */ /* 0x001ee20000100a00 */
[----:B------:R-:W-:-:S03]  /*41dc0*/  IMAD.MOV.U32 R29, RZ, RZ, R5 ;  /* 0x000000ffff1d7224 */ /* 0x000fc600078e0005 */
[----:B---3--:R0:W-:Y:S02]  /*41dd0*/  STL.64 [R1+0x6b50], R20 ;  /* 0x006b501401007387 */ /* 0x0081e40000100a00 */
[----:B0-----:R-:W-:Y:S02]  /*41de0*/  IMAD.MOV.U32 R20, RZ, RZ, R6 ;  /* 0x000000ffff147224 */ /* 0x001fe400078e0006 */
[----:B------:R-:W-:-:S05]  /*41df0*/  IMAD.MOV.U32 R21, RZ, RZ, R3 ;  /* 0x000000ffff157224 */ /* 0x000fca00078e0003 */
[----:B------:R0:W-:Y:S01]  /*41e00*/  STL.64 [R1+0x6b68], R20 ;  /* 0x006b681401007387 */ /* 0x0001e20000100a00 */
[----:B------:R-:W-:Y:S02]  /*41e10*/  IMAD.MOV.U32 R3, RZ, RZ, R4 ;  /* 0x000000ffff037224 */ /* 0x000fe400078e0004 */
[----:B0-----:R-:W-:Y:S02]  /*41e20*/  IMAD.MOV.U32 R20, RZ, RZ, R2 ;  /* 0x000000ffff147224 */ /* 0x001fe400078e0002 */
[----:B------:R-:W-:-:S05]  /*41e30*/  IMAD.MOV.U32 R21, RZ, RZ, R0 ;  /* 0x000000ffff157224 */ /* 0x000fca00078e0000 */
[----:B------:R-:W-:Y:S04]  /*41e40*/  STL.64 [R1+0x6b90], R20 ;  /* 0x006b901401007387 */ /* 0x000fe80000100a00 */
[----:B------:R0:W-:Y:S04]  /*41e50*/  STL.64 [R1+0xef0], R8 ;  /* 0x000ef00801007387 */ /* 0x0001e80000100a00 */
[----:B------:R1:W-:Y:S04]  /*41e60*/  STL.64 [R1+0xef8], R10 ;  /* 0x000ef80a01007387 */ /* 0x0003e80000100a00 */
[----:B------:R-:W2:Y:S04]  /*41e70*/  LDL.LU.64 R4, [R1+0x16d0] ;  /* 0x0016d00001047983 */ /* 0x000ea80000300a00 */
[----:B------:R-:W2:Y:S04]  /*41e80*/  LDL.LU.64 R6, [R1+0x16d8] ;  /* 0x0016d80001067983 */ /* 0x000ea80000300a00 */
[----:B0-----:R-:W3:Y:S04]  /*41e90*/  LDL.LU.64 R8, [R1+0x16c0] ;  /* 0x0016c00001087983 */ /* 0x001ee80000300a00 */
[----:B-1----:R-:W3:Y:S04]  /*41ea0*/  LDL.LU.64 R10, [R1+0x16c8] ;  /* 0x0016c800010a7983 */ /* 0x002ee80000300a00 */
[----:B------:R-:W4:Y:S04]  /*41eb0*/  LDL.LU.64 R20, [R1+0x730] ;  /* 0x0007300001147983 */ /* 0x000f280000300a00 */
[----:B------:R-:W2:Y:S04]  /*41ec0*/  LDL.LU.64 R22, [R1+0x738] ;  /* 0x0007380001167983 */ /* 0x000ea80000300a00 */
[----:B--2---:R-:W-:Y:S04]  /*41ed0*/  STL.64 [R1+0x6ba8], R22 ;  /* 0x006ba81601007387 */ /* 0x004fe80000100a00 */
[----:B----4-:R0:W-:Y:S04]  /*41ee0*/  STL.64 [R1+0x6ba0], R20 ;  /* 0x006ba01401007387 */ /* 0x0101e80000100a00 */
[----:B0-----:R-:W2:Y:S04]  /*41ef0*/  LDL.LU.64 R20, [R1+0x16b0] ;  /* 0x0016b00001147983 */ /* 0x001ea80000300a00 */
[----:B------:R-:W2:Y:S04]  /*41f00*/  LDL.LU.64 R22, [R1+0x16b8] ;  /* 0x0016b80001167983 */ /* 0x000ea80000300a00 */
[----:B------:R-:W4:Y:S04]  /*41f10*/  LDL.LU.64 R12, [R1+0x1b00] ;  /* 0x001b0000010c7983 */ /* 0x000f280000300a00 */
[----:B------:R-:W2:Y:S01]  /*41f20*/  LDL.LU.64 R14, [R1+0x1b08] ;  /* 0x001b0800010e7983 */ /* 0x000ea20000300a00 */
[----:B------:R-:W-:Y:S03]  /*41f30*/  HMMA.16816.F32.BF16 R4, R24, R16, R4 ;  /* 0x000000101804723c */ /* 0x000fe60000041804 */
[----:B--2---:R-:W-:Y:S04]  /*41f40*/  STL.64 [R1+0x6b60], R14 ;  /* 0x006b600e01007387 */ /* 0x004fe80000100a00 */
[----:B----4-:R0:W-:Y:S04]  /*41f50*/  STL.64 [R1+0x6b58], R12 ;  /* 0x006b580c01007387 */ /* 0x0101e80000100a00 */
[----:B0-----:R-:W2:Y:S04]  /*41f60*/  LDL.LU.64 R12, [R1+0x1c00] ;  /* 0x001c0000010c7983 */ /* 0x001ea80000300a00 */
[----:B------:R-:W4:Y:S04]  /*41f70*/  LDL.LU.64 R14, [R1+0x1c08] ;  /* 0x001c0800010e7983 */ /* 0x000f280000300a00 */
[----:B----4-:R-:W-:Y:S04]  /*41f80*/  STL.64 [R1+0x6b78], R14 ;  /* 0x006b780e01007387 */ /* 0x010fe80000100a00 */
[----:B--2---:R0:W-:Y:S04]  /*41f90*/  STL.64 [R1+0x6b70], R12 ;  /* 0x006b700c01007387 */ /* 0x0041e80000100a00 */
[----:B0-----:R-:W2:Y:S04]  /*41fa0*/  LDL.LU.64 R12, [R1+0x1d00] ;  /* 0x001d0000010c7983 */ /* 0x001ea80000300a00 */
[----:B------:R-:W2:Y:S04]  /*41fb0*/  LDL.LU.64 R14, [R1+0x1d08] ;  /* 0x001d0800010e7983 */ /* 0x000ea80000300a00 */
[----:B------:R0:W-:Y:S04]  /*41fc0*/  STL.64 [R1+0xee0], R4 ;  /* 0x000ee00401007387 */ /* 0x0001e80000100a00 */
[----:B------:R-:W-:Y:S01]  /*41fd0*/  STL.64 [R1+0xee8], R6 ;  /* 0x000ee80601007387 */ /* 0x000fe20000100a00 */
[----:B0-----:R-:W-:-:S02]  /*41fe0*/  IMAD.MOV.U32 R4, RZ, RZ, R16 ;  /* 0x000000ffff047224 */ /* 0x001fc400078e0010 */
[----:B------:R-:W-:Y:S02]  /*41ff0*/  IMAD.MOV.U32 R5, RZ, RZ, R17 ;  /* 0x000000ffff057224 */ /* 0x000fe400078e0011 */
[----:B------:R-:W3:Y:S02]  /*42000*/  LDL.LU.64 R16, [R1+0x6bc0] ;  /* 0x006bc00001107983 */ /* 0x000ee40000300a00 */
[----:B---3--:R-:W-:Y:S01]  /*42010*/  HMMA.16816.F32.BF16 R8, R24, R16, R8 ;  /* 0x000000101808723c */ /* 0x008fe20000041808 */
[----:B------:R-:W-:-:S15]  /*42020*/  IMAD.MOV.U32 R28, RZ, RZ, R17 ;  /* 0x000000ffff1c7224 */ /* 0x000fde00078e0011 */
[----:B------:R-:W-:-:S03]  /*42030*/  NOP ;  /* 0x0000000000007918 */ /* 0x000fc60000000000 */
[----:B------:R-:W-:Y:S04]  /*42040*/  STL.64 [R1+0xed0], R8 ;  /* 0x000ed00801007387 */ /* 0x000fe80000100a00 */
[----:B------:R0:W-:Y:S04]  /*42050*/  STL.64 [R1+0xed8], R10 ;  /* 0x000ed80a01007387 */ /* 0x0001e80000100a00 */
[----:B0-----:R-:W3:Y:S01]  /*42060*/  LDL.LU R10, [R1+0x6bb8] ;  /* 0x006bb800010a7983 */ /* 0x001ee20000300800 */
[----:B------:R-:W-:-:S03]  /*42070*/  IMAD.MOV.U32 R11, RZ, RZ, R16 ;  /* 0x000000ffff0b7224 */ /* 0x000fc600078e0010 */
[----:B------:R-:W4:Y:S02]  /*42080*/  LDL.LU.64 R16, [R1+0x6bb0] ;  /* 0x006bb00001107983 */ /* 0x000f240000300a00 */
[----:B----4-:R-:W-:Y:S01]  /*42090*/  HMMA.16816.F32.BF16 R20, R24, R16, R20 ;  /* 0x000000101814723c */ /* 0x010fe20000041814 */
[----:B------:R-:W-:Y:S02]  /*420a0*/  IMAD.MOV.U32 R8, RZ, RZ, R16 ;  /* 0x000000ffff087224 */ /* 0x000fe400078e0010 */
[----:B------:R-:W-:-:S15]  /*420b0*/  IMAD.MOV.U32 R9, RZ, RZ, R17 ;  /* 0x000000ffff097224 */ /* 0x000fde00078e0011 */
[----:B------:R-:W-:Y:S01]  /*420c0*/  NOP ;  /* 0x0000000000007918 */ /* 0x000fe20000000000 */
[----:B------:R-:W-:Y:S04]  /*420d0*/  STL.64 [R1+0xec0], R20 ;  /* 0x000ec01401007387 */ /* 0x000fe80000100a00 */
[----:B------:R0:W-:Y:S04]  /*420e0*/  STL.64 [R1+0xec8], R22 ;  /* 0x000ec81601007387 */ /* 0x0001e80000100a00 */
[----:B0-----:R-:W4:Y:S04]  /*420f0*/  LDL.LU.64 R22, [R1+0x6ba8] ;  /* 0x006ba80001167983 */ /* 0x001f280000300a00 */
[----:B------:R-:W4:Y:S04]  /*42100*/  LDL.LU.64 R20, [R1+0x6ba0] ;  /* 0x006ba00001147983 */ /* 0x000f280000300a00 */
[----:B------:R-:W4:Y:S02]  /*42110*/  LDL.LU.64 R16, [R1+0x6b98] ;  /* 0x006b980001107983 */ /* 0x000f240000300a00 */
[----:B----4-:R-:W-:Y:S02]  /*42120*/  HMMA.16816.F32.BF16 R24, R24, R16, R20 ;  /* 0x000000101818723c */ /* 0x010fe40000041814 */
[----:B------:R-:W2:Y:S01]  /*42130*/  LDL.LU.64 R20, [R1+0x6b90] ;  /* 0x006b900001147983 */ /* 0x000ea20000300a00 */
[----:B------:R-:W-:-:S02]  /*42140*/  IMAD.MOV.U32 R7, RZ, RZ, R16 ;  /* 0x000000ffff077224 */ /* 0x000fc400078e0010 */
[----:B------:R-:W-:-:S14]  /*42150*/  IMAD.MOV.U32 R6, RZ, RZ, R17 ;  /* 0x000000ffff067224 */ /* 0x000fdc00078e0011 */
[----:B------:R0:W-:Y:S04]  /*42160*/  STL.64 [R1+0x770], R24 ;  /* 0x0007701801007387 */ /* 0x0001e80000100a00 */
[----:B------:R1:W-:Y:S04]  /*42170*/  STL.64 [R1+0x778], R26 ;  /* 0x0007781a01007387 */ /* 0x0003e80000100a00 */
[----:B------:R-:W2:Y:S04]  /*42180*/  LDL.LU.64 R18, [R1+0x6b88] ;  /* 0x006b880001127983 */ /* 0x000ea80000300a00 */
[----:B------:R-:W2:Y:S04]  /*42190*/  LDL.LU.64 R16, [R1+0x6b80] ;  /* 0x006b800001107983 */ /* 0x000ea80000300a00 */
        /* <DEDUP_REMOVED lines=14> */
[----:B--2---:R-:W-:-:S15]  /*42280*/  HMMA.16816.F32.BF16 R12, R16, R20, R12 ;  /* 0x00000014100c723c */ /* 0x004fde000004180c */
[----:B------:R-:W-:-:S04]  /*42290*/  NOP ;  /* 0x0000000000007918 */ /* 0x000fc80000000000 */
[----:B------:R-:W-:Y:S04]  /*422a0*/  STL.64 [R1+0x5d0], R12 ;  /* 0x0005d00c01007387 */ /* 0x000fe80000100a00 */
[----:B------:R0:W-:Y:S04]  /*422b0*/  STL.64 [R1+0x5d8], R14 ;  /* 0x0005d80e01007387 */ /* 0x0001e80000100a00 */
[----:B0-----:R-:W2:Y:S04]  /*422c0*/  LDL.LU.64 R14, [R1+0x6b48] ;  /* 0x006b4800010e7983 */ /* 0x001ea80000300a00 */
[----:B------:R-:W4:Y:S01]  /*422d0*/  LDL.LU.64 R12, [R1+0x6b40] ;  /* 0x006b4000010c7983 */ /* 0x000f220000300a00 */
[----:B------:R-:W-:-:S02]  /*422e0*/  IMAD.MOV.U32 R2, RZ, RZ, R20 ;  /* 0x000000ffff027224 */ /* 0x000fc400078e0014 */
[----:B------:R-:W-:Y:S02]  /*422f0*/  IMAD.MOV.U32 R0, RZ, RZ, R21 ;  /* 0x000000ffff007224 */ /* 0x000fe400078e0015 */
[----:B------:R-:W2:Y:S04]  /*42300*/  LDL.LU.64 R20, [R1+0x1900] ;  /* 0x0019000001147983 */ /* 0x000ea80000300a00 */
[----:B------:R-:W2:Y:S01]  /*42310*/  LDL.LU.64 R22, [R1+0x1908] ;  /* 0x0019080001167983 */ /* 0x000ea20000300a00 */
[----:B----4-:R-:W-:-:S15]  /*42320*/  HMMA.16816.F32.BF16 R24, R16, R12, R24 ;  /* 0x0000000c1018723c */ /* 0x010fde0000041818 */
[----:B------:R-:W-:-:S04]  /*42330*/  NOP ;  /* 0x0000000000007918 */ /* 0x000fc80000000000 */
[----:B------:R0:W-:Y:S04]  /*42340*/  STL.64 [R1+0x5c0], R24 ;  /* 0x0005c01801007387 */ /* 0x0001e80000100a00 */
[----:B------:R1:W-:Y:S04]  /*42350*/  STL.64 [R1+0x5c8], R26 ;  /* 0x0005c81a01007387 */ /* 0x0003e80000100a00 */
[----:B0-----:R-:W4:Y:S04]  /*42360*/  LDL.LU.64 R24, [R1+0x710] ;  /* 0x0007100001187983 */ /* 0x001f280000300a00 */
[----:B-1----:R-:W4:Y:S04]  /*42370*/  LDL.LU.64 R26, [R1+0x718] ;  /* 0x00071800011a7983 */ /* 0x002f280000300a00 */
        /* <DEDUP_REMOVED lines=15> */
[----:B------:R-:W4:Y:S04]  /*42470*/  LDL.LU R4, [R1+0x6b2c] ;  /* 0x006b2c0001047983 */ /* 0x000f280000300800 */
[----:B------:R-:W4:Y:S04]  /*42480*/  LDL.LU R5, [R1+0x6b28] ;  /* 0x006b280001057983 */ /* 0x000f280000300800 */
[----:B------:R0:W-:Y:S02]  /*42490*/  STL.64 [R1+0x6a90], R12 ;  /* 0x006a900c01007387 */ /* 0x0001e40000100a00 */
[----:B0-----:R-:W-:-:S02]  /*424a0*/  IMAD.MOV.U32 R12, RZ, RZ, R3 ;  /* 0x000000ffff0c7224 */ /* 0x001fc400078e0003 */
[----:B------:R-:W-:Y:S01]  /*424b0*/  IMAD.MOV.U32 R13, RZ, RZ, R29 ;  /* 0x000000ffff0d7224 */ /* 0x000fe200078e001d */
[----:B--2---:R-:W-:-:S15]  /*424c0*/  HMMA.16816.F32.BF16 R20, R16, R8, R20 ;  /* 0x000000081014723c */ /* 0x004fde0000041814 */
[----:B------:R-:W-:-:S04]  /*424d0*/  NOP ;  /* 0x0000000000007918 */ /* 0x000fc80000000000 */
[----:B------:R-:W-:Y:S04]  /*424e0*/  STL.64 [R1+0x5b0], R20 ;  /* 0x0005b01401007387 */ /* 0x000fe80000100a00 */
[----:B------:R0:W-:Y:S04]  /*424f0*/  STL.64 [R1+0x5b8], R22 ;  /* 0x0005b81601007387 */ /* 0x0001e80000100a00 */
[----:B0-----:R-:W2:Y:S04]  /*42500*/  LDL.LU.64 R22, [R1+0x6b20] ;  /* 0x006b200001167983 */ /* 0x001ea80000300a00 */
[----:B------:R-:W3:Y:S04]  /*42510*/  LDL.LU.64 R20, [R1+0x6b18] ;  /* 0x006b180001147983 */ /* 0x000ee80000300a00 */
[----:B------:R-:W3:Y:S04]  /*42520*/  LDL.LU R3, [R1+0x6b10] ;  /* 0x006b100001037983 */ /* 0x000ee80000300800 */
[----:B------:R-:W-:Y:S04]  /*42530*/  STL.64 [R1+0x6aa8], R12 ;  /* 0x006aa80c01007387 */ /* 0x000fe80000100a00 */
[----:B------:R0:W-:Y:S04]  /*42540*/  STL.64 [R1+0x6a18], R8 ;  /* 0x006a180801007387 */ /* 0x0001e80000100a00 */
[----:B0-----:R-:W3:Y:S01]  /*42550*/  LDL.64 R8, [R1+0x10] ;  /* 0x0000100001087983 */ /* 0x001ee20000100a00 */
[----:B----4-:R-:W-:Y:S01]  /*42560*/  HMMA.16816.F32.BF16 R24, R16, R4, R24 ;  /* 0x000000041018723c */ /* 0x010fe20000041818 */
[----:B--2---:R-:W-:-:S02]  /*42570*/  IMAD.MOV.U32 R12, RZ, RZ, R23 ;  /* 0x000000ffff0c7224 */ /* 0x004fc400078e0017 */
[----:B------:R-:W-:Y:S01]  /*42580*/  IMAD.MOV.U32 R13, RZ, RZ, R22 ;  /* 0x000000ffff0d7224 */ /* 0x000fe200078e0016 */
[----:B---3--:R-:W-:-:S15]  /*42590*/  STL.64 [R1+0x6a58], R8 ;  /* 0x006a580801007387 */ /* 0x008fde0000100a00 */
[----:B------:R-:W-:Y:S04]  /*425a0*/  STL.64 [R1+0x5a0], R24 ;  /* 0x0005a01801007387 */ /* 0x000fe80000100a00 */
[----:B------:R-:W-:Y:S04]  /*425b0*/  STL.64 [R1+0x5a8], R26 ;  /* 0x0005a81a01007387 */ /* 0x000fe80000100a00 */
[----:B------:R0:W-:Y:S04]  /*425c0*/  STL.64 [R1+0x6ac0], R12 ;  /* 0x006ac00c01007387 */ /* 0x0001e80000100a00 */
[----:B------:R1:W-:Y:S04]  /*425d0*/  STL.64 [R1+0x6a20], R4 ;  /* 0x006a200401007387 */ /* 0x0003e80000100a00 */
[----:B------:R-:W2:Y:S01]  /*425e0*/  LDSM.16.MT88.4 R24, [R28+UR5+0x180] ;  /* 0x000180051c18783b */ /* 0x000ea20008004200 */
[----:B0-----:R-:W-:-:S02]  /*425f0*/  IMAD.MOV.U32 R12, RZ, RZ, R21 ;  /* 0x000000ffff0c7224 */ /* 0x001fc400078e0015 */
[----:B-1----:R-:W-:Y:S02]  /*42600*/  IMAD.MOV.U32 R4, RZ, RZ, R15 ;  /* 0x000000ffff047224 */ /* 0x002fe400078e000f */
[----:B------:R-:W-:Y:S02]  /*42610*/  IMAD.MOV.U32 R5, RZ, RZ, R14 ;  /* 0x000000ffff057224 */ /* 0x000fe400078e000e */
[----:B------:R-:W-:-:S03]  /*42620*/  IMAD.MOV.U32 R13, RZ, RZ, R20 ;  /* 0x000000ffff0d7224 */ /* 0x000fc600078e0014 */
[----:B------:R-:W-:Y:S04]  /*42630*/  STL.64 [R1+0x6af8], R4 ;  /* 0x006af80401007387 */ /* 0x000fe80000100a00 */
[----:B------:R0:W-:Y:S04]  /*42640*/  STL.64 [R1+0x6ad8], R12 ;  /* 0x006ad80c01007387 */ /* 0x0001e80000100a00 */
[----:B0-----:R-:W3:Y:S04]  /*42650*/  LDL.64 R12, [R1+0x140] ;  /* 0x00014000010c7983 */ /* 0x001ee80000100a00 */
[----:B---3--:R0:W-:Y:S04]  /*42660*/  STL.64 [R1+0x6af0], R12 ;  /* 0x006af00c01007387 */ /* 0x0081e80000100a00 */
[----:B0-----:R-:W3:Y:S04]  /*42670*/  LDL.LU.64 R12, [R1+0x14d0] ;  /* 0x0014d000010c7983 */ /* 0x001ee80000300a00 */
[----:B------:R-:W4:Y:S01]  /*42680*/  LDL.LU.64 R14, [R1+0x14d8] ;  /* 0x0014d800010e7983 */ /* 0x000f220000300a00 */
[----:B------:R-:W-:-:S02]  /*42690*/  IMAD.MOV.U32 R4, RZ, RZ, R11 ;  /* 0x000000ffff047224 */ /* 0x000fc400078e000b */
[----:B------:R-:W-:Y:S01]  /*426a0*/  IMAD.MOV.U32 R5, RZ, RZ, R10 ;  /* 0x000000ffff057224 */ /* 0x000fe200078e000a */
[----:B----4-:R-:W-:Y:S04]  /*426b0*/  STL.64 [R1+0x6b08], R14 ;  /* 0x006b080e01007387 */ /* 0x010fe80000100a00 */
[----:B---3--:R0:W-:Y:S04]  /*426c0*/  STL.64 [R1+0x6b00], R12 ;  /* 0x006b000c01007387 */ /* 0x0081e80000100a00 */
[----:B0-----:R-:W3:Y:S04]  /*426d0*/  LDL.LU.64 R12, [R1+0x14e0] ;  /* 0x0014e000010c7983 */ /* 0x001ee80000300a00 */
[----:B------:R-:W3:Y:S04]  /*426e0*/  LDL.LU.64 R14, [R1+0x14e8] ;  /* 0x0014e800010e7983 */ /* 0x000ee80000300a00 */
[----:B------:R-:W4:Y:S04]  /*426f0*/  LDL.LU.64 R8, [R1+0x1460] ;  /* 0x0014600001087983 */ /* 0x000f280000300a00 */
[----:B------:R-:W2:Y:S04]  /*42700*/  LDL.LU.64 R10, [R1+0x1468] ;  /* 0x00146800010a7983 */ /* 0x000ea80000300a00 */
[----:B--2---:R-:W-:Y:S04]  /*42710*/  STL.64 [R1+0x6a70], R10 ;  /* 0x006a700a01007387 */ /* 0x004fe80000100a00 */
[----:B----4-:R0:W-:Y:S04]  /*42720*/  STL.64 [R1+0x6a68], R8 ;  /* 0x006a680801007387 */ /* 0x0101e80000100a00 */
[----:B0-----:R-:W2:Y:S04]  /*42730*/  LDL.LU.64 R8, [R1+0x1470] ;  /* 0x0014700001087983 */ /* 0x001ea80000300a00 */
[----:B------:R-:W4:Y:S04]  /*42740*/  LDL.LU.64 R10, [R1+0x1478] ;  /* 0x00147800010a7983 */ /* 0x000f280000300a00 */
[----:B----4-:R-:W-:Y:S04]  /*42750*/  STL.64 [R1+0x6a88], R10 ;  /* 0x006a880a01007387 */ /* 0x010fe80000100a00 */
[----:B--2---:R0:W-:Y:S04]  /*42760*/  STL.64 [R1+0x6a80], R8 ;  /* 0x006a800801007387 */ /* 0x0041e80000100a00 */
        /* <DEDUP_REMOVED lines=17> */
[----:B------:R-:W2:Y:S04]  /*42880*/  LDL.LU.64 R10, [R1+0x14c8] ;  /* 0x0014c800010a7983 */ /* 0x000ea80000300a00 */
[----:B------:R-:W4:Y:S04]  /*42890*/  LDL.LU.64 R20, [R1+0x700] ;  /* 0x0007000001147983 */ /* 0x000f280000300a00 */
[----:B------:R-:W4:Y:S04]  /*428a0*/  LDL.LU.64 R22, [R1+0x708] ;  /* 0x0007080001167983 */ /* 0x000f280000300a00 */
[----:B------:R-:W-:Y:S04]  /*428b0*/  STL.64 [R1+0x6960], R26 ;  /* 0x0069601a01007387 */ /* 0x000fe80000100a00 */
[----:B------:R0:W-:Y:S02]  /*428c0*/  STL.64 [R1+0x6958], R24 ;  /* 0x0069581801007387 */ /* 0x0001e40000100a00 */
[----:B0-----:R-:W-:-:S02]  /*428d0*/  IMAD.MOV.U32 R24, RZ, RZ, R7 ;  /* 0x000000ffff187224 */ /* 0x001fc400078e0007 */
[----:B------:R-:W-:Y:S02]  /*428e0*/  IMAD.MOV.U32 R25, RZ, RZ, R6 ;  /* 0x000000ffff197224 */ /* 0x000fe400078e0006 */
[----:B---3--:R-:W-:Y:S01]  /*428f0*/  HMMA.16816.F32.BF16 R4, R16, R4, R12 ;  /* 0x000000041004723c */ /* 0x008fe2000004180c */
[----:B------:R-:W3:Y:S04]  /*42900*/  LDL.LU.64 R14, [R1+0x6b08] ;  /* 0x006b0800010e7983 */ /* 0x000ee80000300a00 */
[----:B------:R-:W3:-:S14]  /*42910*/  LDL.LU.64 R12, [R1+0x6b00] ;  /* 0x006b0000010c7983 */ /* 0x000edc0000300a00 */
[----:B------:R0:W-:Y:S04]  /*42920*/  STL.64 [R1+0xd10], R4 ;  /* 0x000d100401007387 */ /* 0x0001e80000100a00 */
[----:B------:R3:W-:Y:S04]  /*42930*/  STL.64 [R1+0xd18], R6 ;  /* 0x000d180601007387 */ /* 0x0007e80000100a00 */
[----:B0-----:R-:W3:Y:S02]  /*42940*/  LDL.LU.64 R4, [R1+0x6af8] ;  /* 0x006af80001047983 */ /* 0x001ee40000300a00 */
[----:B---3--:R-:W-:Y:S02]  /*42950*/  HMMA.16816.F32.BF16 R4, R16, R4, R12 ;  /* 0x000000041004723c */ /* 0x008fe4000004180c */
[----:B------:R-:W2:-:S15]  /*42960*/  LDL.LU.64 R12, [R1+0x6af0] ;  /* 0x006af000010c7983 */ /* 0x000e9e0000300a00 */
[----:B------:R-:W-:Y:S02]  /*42970*/  NOP ;  /* 0x0000000000007918 */ /* 0x000fe40000000000 */
[----:B------:R0:W-:Y:S04]  /*42980*/  STL.64 [R1+0xd00], R4 ;  /* 0x000d000401007387 */ /* 0x0001e80000100a00 */
[----:B------:R-:W-:Y:S01]  /*42990*/  STL.64 [R1+0xd08], R6 ;  /* 0x000d080601007387 */ /* 0x000fe20000100a00 */
[----:B0-----:R-:W-:Y:S02]  /*429a0*/  IMAD.MOV.U32 R4, RZ, RZ, R2 ;  /* 0x000000ffff047224 */ /* 0x001fe400078e0002 */
[----:B------:R-:W-:Y:S01]  /*429b0*/  IMAD.MOV.U32 R5, RZ, RZ, R0 ;  /* 0x000000ffff057224 */ /* 0x000fe200078e0000 */
[----:B--2---:R-:W-:Y:S01]  /*429c0*/  HMMA.16816.F32.BF16 R8, R16, R12, R8 ;  /* 0x0000000c1008723c */ /* 0x004fe20000041808 */
[----:B------:R-:W-:Y:S02]  /*429d0*/  IMAD.MOV.U32 R2, RZ, RZ, R12 ;  /* 0x000000ffff027224 */ /* 0x000fe400078e000c */
        /* <DEDUP_REMOVED lines=37> */
[C---:B--2---:R-:W-:Y:S08]  /*42c30*/  HMMA.16816.F32.BF16 R12, R16.reuse, R12, R8 ;  /* 0x0000000c100c723c */ /* 0x044ff00000041808 */
[----:B----4-:R-:W-:Y:S01]  /*42c40*/  HMMA.16816.F32.BF16 R16, R16, R24, R20 ;  /* 0x000000181010723c */ /* 0x010fe20000041814 */
[----:B------:R-:W2:Y:S10]  /*42c50*/  LDL.LU.64 R8, [R1+0x6a58] ;  /* 0x006a580001087983 */ /* 0x000eb40000300a00 */
[----:B------:R0:W-:Y:S04]  /*42c60*/  STL.64 [R1+0xc90], R12 ;  /* 0x000c900c01007387 */ /* 0x0001e80000100a00 */
[----:B------:R-:W-:Y:S04]  /*42c70*/  STL.64 [R1+0xc98], R14 ;  /* 0x000c980e01007387 */ /* 0x000fe80000100a00 */
[----:B0-----:R-:W3:Y:S04]  /*42c80*/  LDL.LU.64 R12, [R1+0x6a50] ;  /* 0x006a5000010c7983 */ /* 0x001ee80000300a00 */
[----:B------:R-:W4:Y:S04]  /*42c90*/  LDL.LU.64 R22, [R1+0x6a48] ;  /* 0x006a480001167983 */ /* 0x000f280000300a00 */
[----:B------:R-:W4:Y:S04]  /*42ca0*/  LDL.LU.64 R20, [R1+0x6a40] ;  /* 0x006a400001147983 */ /* 0x000f280000300a00 */
[----:B------:R0:W-:Y:S04]  /*42cb0*/  STL.64 [R1+0x590], R16 ;  /* 0x0005901001007387 */ /* 0x0001e80000100a00 */
[----:B------:R1:W-:Y:S04]  /*42cc0*/  STL.64 [R1+0x598], R18 ;  /* 0x0005981201007387 */ /* 0x0003e80000100a00 */
[----:B0-----:R-:W2:Y:S04]  /*42cd0*/  LDL.LU.64 R16, [R1+0x1ba0] ;  /* 0x001ba00001107983 */ /* 0x001ea80000300a00 */
[----:B-1----:R-:W2:Y:S04]  /*42ce0*/  LDL.LU.64 R18, [R1+0x1ba8] ;  /* 0x001ba80001127983 */ /* 0x002ea80000300a00 */
[----:B------:R0:W-:Y:S04]  /*42cf0*/  STL.64 [R1+0x6970], R24 ;  /* 0x0069701801007387 */ /* 0x0001e80000100a00 */
[----:B0-----:R-:W4:Y:S04]  /*42d00*/  LDL.LU.64 R24, [R1+0x1ca0] ;  /* 0x001ca00001187983 */ /* 0x001f280000300a00 */
[----:B------:R-:W4:Y:S01]  /*42d10*/  LDL.LU.64 R26, [R1+0x1ca8] ;  /* 0x001ca800011a7983 */ /* 0x000f220000300a00 */
[----:B---3--:R-:W-:Y:S01]  /*42d20*/  IMAD.MOV.U32 R15, RZ, RZ, R13 ;  /* 0x000000ffff0f7224 */ /* 0x008fe200078e000d */
[----:B----4-:R-:W-:-:S15]  /*42d30*/  HMMA.16816.F32.BF16 R24, R20, R12, R24 ;  /* 0x0000000c1418723c */ /* 0x010fde0000041818 */
[----:B------:R-:W-:-:S04]  /*42d40*/  NOP ;  /* 0x0000000000007918 */ /* 0x000fc80000000000 */
[----:B------:R-:W-:Y:S04]  /*42d50*/  STL.64 [R1+0x490], R24 ;  /* 0x0004901801007387 */ /* 0x000fe80000100a00 */
[----:B------:R0:W-:Y:S02]  /*42d60*/  STL.64 [R1+0x498], R26 ;  /* 0x0004981a01007387 */ /* 0x0001e40000100a00 */
[----:B0-----:R-:W-:Y:S02]  /*42d70*/  IMAD.MOV.U32 R26, RZ, RZ, R12 ;  /* 0x000000ffff1a7224 */ /* 0x001fe400078e000c */
[----:B------:R-:W3:Y:S01]  /*42d80*/  LDL.LU.64 R12, [R1+0x6a38] ;  /* 0x006a3800010c7983 */ /* 0x000ee20000300a00 */
[----:B--2---:R-:W-:Y:S03]  /*42d90*/  HMMA.16816.F32.BF16 R16, R20, R8, R16 ;  /* 0x000000081410723c */ /* 0x004fe60000041810 */
[----:B------:R-:W-:Y:S01]  /*42da0*/  STL [R1+0x6a30], R15 ;  /* 0x006a300f01007387 */ /* 0x000fe20000100800 */
[----:B------:R-:W-:-:S03]  /*42db0*/  IMAD.MOV.U32 R27, RZ, RZ, R9 ;  /* 0x000000ffff1b7224 */ /* 0x000fc600078e0009 */
[----:B---3--:R0:W-:Y:S04]  /*42dc0*/  STL.64 [R1+0x6a28], R12 ;  /* 0x006a280c01007387 */ /* 0x0081e80000100a00 */
[----:B0-----:R-:W2:Y:S08]  /*42dd0*/  LDL.LU.64 R12, [R1+0x1aa0] ;  /* 0x001aa000010c7983 */ /* 0x001eb00000300a00 */
[----:B------:R0:W-:Y:S04]  /*42de0*/  STL.64 [R1+0x480], R16 ;  /* 0x0004801001007387 */ /* 0x0001e80000100a00 */
[----:B------:R1:W-:Y:S04]  /*42df0*/  STL.64 [R1+0x488], R18 ;  /* 0x0004881201007387 */ /* 0x0003e80000100a00 */
[----:B------:R-:W2:Y:S04]  /*42e00*/  LDL.LU.64 R14, [R1+0x1aa8] ;  /* 0x001aa800010e7983 */ /* 0x000ea80000300a00 */
[----:B------:R-:W3:Y:S04]  /*42e10*/  LDL.LU.64 R8, [R1+0x19a0] ;  /* 0x0019a00001087983 */ /* 0x000ee80000300a00 */
[----:B------:R-:W3:Y:S04]  /*42e20*/  LDL.LU.64 R10, [R1+0x19a8] ;  /* 0x0019a800010a7983 */ /* 0x000ee80000300a00 */
[----:B0-----:R-:W4:Y:S04]  /*42e30*/  LDL.LU.64 R16, [R1+0x6f0] ;  /* 0x0006f00001107983 */ /* 0x001f280000300a00 */
[----:B-1----:R-:W4:Y:S04]  /*42e40*/  LDL.LU.64 R18, [R1+0x6f8] ;  /* 0x0006f80001127983 */ /* 0x002f280000300a00 */
[----:B------:R-:W-:Y:S04]  /*42e50*/  STL.64 [R1+0x69a8], R26 ;  /* 0x0069a81a01007387 */ /* 0x000fe80000100a00 */
[----:B------:R-:W2:Y:S04]  /*42e60*/  LDL.64 R24, [R1+0x110] ;  /* 0x0001100001187983 */ /* 0x000ea80000100a00 */
[----:B--2---:R0:W-:Y:S04]  /*42e70*/  STL.64 [R1+0x69b8], R24 ;  /* 0x0069b81801007387 */ /* 0x0041e80000100a00 */
[----:B0-----:R-:W2:Y:S04]  /*42e80*/  LDL.64 R24, [R1+0x120] ;  /* 0x0001200001187983 */ /* 0x001ea80000100a00 */
[----:B--2---:R0:W-:Y:S04]  /*42e90*/  STL.64 [R1+0x69d0], R24 ;  /* 0x0069d01801007387 */ /* 0x0041e80000100a00 */
[----:B0-----:R-:W2:Y:S01]  /*42ea0*/  LDL.64 R24, [R1+0x130] ;  /* 0x0001300001187983 */ /* 0x001ea20000100a00 */
[----:B------:R-:W-:Y:S03]  /*42eb0*/  HMMA.16816.F32.BF16 R4, R20, R4, R12 ;  /* 0x000000041404723c */ /* 0x000fe6000004180c */
[----:B--2---:R0:W-:Y:S02]  /*42ec0*/  STL.64 [R1+0x69e0], R24 ;  /* 0x0069e01801007387 */ /* 0x0041e40000100a00 */
[----:B0-----:R-:W-:-:S02]  /*42ed0*/  IMAD.MOV.U32 R24, RZ, RZ, R2 ;  /* 0x000000ffff187224 */ /* 0x001fc400078e0002 */
[----:B------:R-:W-:-:S05]  /*42ee0*/  IMAD.MOV.U32 R25, RZ, RZ, R0 ;  /* 0x000000ffff197224 */ /* 0x000fca00078e0000 */
[----:B------:R0:W-:Y:S04]  /*42ef0*/  STL.64 [R1+0x69f0], R24 ;  /* 0x0069f01801007387 */ /* 0x0001e80000100a00 */
[----:B0-----:R-:W2:Y:S04]  /*42f00*/  LDL.LU.64 R24, [R1+0x18a0] ;  /* 0x0018a00001187983 */ /* 0x001ea80000300a00 */
[----:B------:R-:W2:Y:S04]  /*42f10*/  LDL.LU.64 R26, [R1+0x18a8] ;  /* 0x0018a800011a7983 */ /* 0x000ea80000300a00 */
[----:B------:R-:W2:Y:S04]  /*42f20*/  LDL.LU R15, [R1+0x6a30] ;  /* 0x006a3000010f7983 */ /* 0x000ea80000300800 */
[----:B------:R-:W3:Y:S04]  /*42f30*/  LDL.LU.64 R12, [R1+0x6a28] ;  /* 0x006a2800010c7983 */ /* 0x000ee80000300a00 */
        /* <DEDUP_REMOVED lines=8> */
[----:B0-----:R-:W3:Y:S04]  /*42fc0*/  LDL.LU.64 R8, [R1+0x6a18] ;  /* 0x006a180001087983 */ /* 0x001ee80000300a00 */
[----:B--2---:R-:W-:Y:S04]  /*42fd0*/  STL [R1+0x69c8], R15 ;  /* 0x0069c80f01007387 */ /* 0x004fe80000100800 */
[----:B------:R3:W-:Y:S02]  /*42fe0*/  STL.64 [R1+0x69c0], R12 ;  /* 0x0069c00c01007387 */ /* 0x0007e40000100a00 */
[----:B---3--:R-:W-:Y:S02]  /*42ff0*/  HMMA.16816.F32.BF16 R12, R20, R8, R24 ;  /* 0x00000008140c723c */ /* 0x008fe40000041818 */
[----:B------:R4:W-:-:S15]  /*43000*/  STL.64 [R1+0x69d8], R8 ;  /* 0x0069d80801007387 */ /* 0x0009de0000100a00 */
[----:B------:R-:W-:Y:S02]  /*43010*/  NOP ;  /* 0x0000000000007918 */ /* 0x000fe40000000000 */
[----:B------:R-:W-:Y:S04]  /*43020*/  STL.64 [R1+0x450], R12 ;  /* 0x0004500c01007387 */ /* 0x000fe80000100a00 */
[----:B------:R-:W-:Y:S04]  /*43030*/  STL.64 [R1+0x458], R14 ;  /* 0x0004580e01007387 */ /* 0x000fe80000100a00 */
[----:B------:R-:W2:Y:S04]  /*43040*/  LDL.LU.64 R24, [R1+0x1290] ;  /* 0x0012900001187983 */ /* 0x000ea80000300a00 */
[----:B------:R-:W3:Y:S01]  /*43050*/  LDL.LU.64 R26, [R1+0x1298] ;  /* 0x00129800011a7983 */ /* 0x000ee20000300a00 */
[----:B----4-:R-:W-:-:S15]  /*43060*/  HMMA.16816.F32.BF16 R8, R20, R4, R16 ;  /* 0x000000041408723c */ /* 0x010fde0000041810 */
[----:B------:R-:W-:-:S04]  /*43070*/  NOP ;  /* 0x0000000000007918 */ /* 0x000fc80000000000 */
[----:B------:R-:W-:Y:S04]  /*43080*/  STL.64 [R1+0x440], R8 ;  /* 0x0004400801007387 */ /* 0x000fe80000100a00 */
[----:B------:R-:W-:Y:S04]  /*43090*/  STL.64 [R1+0x448], R10 ;  /* 0x0004480a01007387 */ /* 0x000fe80000100a00 */
[----:B---3--:R-:W-:Y:S04]  /*430a0*/  STL.64 [R1+0x6a00], R26 ;  /* 0x006a001a01007387 */ /* 0x008fe80000100a00 */
[----:B--2---:R0:W-:Y:S04]  /*430b0*/  STL.64 [R1+0x69f8], R24 ;  /* 0x0069f81801007387 */ /* 0x0041e80000100a00 */
[----:B0-----:R-:W2:Y:S04]  /*430c0*/  LDL.64 R24, [R1+0x30] ;  /* 0x0000300001187983 */ /* 0x001ea80000100a00 */
[----:B------:R0:W-:Y:S04]  /*430d0*/  STL.64 [R1+0x69e8], R4 ;  /* 0x0069e80401007387 */ /* 0x0001e80000100a00 */
[----:B0-----:R-:W3:Y:S04]  /*430e0*/  LDL.LU.64 R4, [R1+0x1280] ;  /* 0x0012800001047983 */ /* 0x001ee80000300a00 */
[----:B------:R-:W4:Y:S01]  /*430f0*/  LDL.LU.64 R6, [R1+0x1288] ;  /* 0x0012880001067983 */ /* 0x000f220000300a00 */
[----:B------:R-:W-:-:S05]  /*43100*/  LOP3.LUT R28, R3, 0x60, RZ, 0x3c, !PT ;  /* 0x00000060031c7812 */ /* 0x000fca00078e3cff */
[----:B------:R-:W0:Y:S04]  /*43110*/  LDSM.16.MT88.4 R16, [R28+UR5] ;  /* 0x000000051c10783b */ /* 0x000e280008004200 */
[----:B----4-:R-:W-:Y:S04]  /*43120*/  STL.64 [R1+0x6a10], R6 ;  /* 0x006a100601007387 */ /* 0x010fe80000100a00 */
[----:B---3--:R1:W-:Y:S04]  /*43130*/  STL.64 [R1+0x6a08], R4 ;  /* 0x006a080401007387 */ /* 0x0083e80000100a00 */
[----:B-1----:R-:W3:Y:S04]  /*43140*/  LDL.LU.64 R4, [R1+0x12a0] ;  /* 0x0012a00001047983 */ /* 0x002ee80000300a00 */
[----:B------:R-:W3:Y:S04]  /*43150*/  LDL.LU.64 R6, [R1+0x12a8] ;  /* 0x0012a80001067983 */ /* 0x000ee80000300a00 */
[----:B------:R-:W4:Y:S04]  /*43160*/  LDL.LU.64 R8, [R1+0x1270] ;  /* 0x0012700001087983 */ /* 0x000f280000300a00 */
[----:B------:R-:W4:Y:S04]  /*43170*/  LDL.LU.64 R10, [R1+0x1278] ;  /* 0x00127800010a7983 */ /* 0x000f280000300a00 */
[----:B------:R-:W4:Y:S04]  /*43180*/  LDL.LU.64 R12, [R1+0x1260] ;  /* 0x00126000010c7983 */ /* 0x000f280000300a00 */
[----:B------:R-:W4:Y:S04]  /*43190*/  LDL.LU.64 R14, [R1+0x1268] ;  /* 0x00126800010e7983 */ /* 0x000f280000300a00 */
[----:B------:R-:W-:Y:S04]  /*431a0*/  STL [R1+0x68e0], R28 ;  /* 0x0068e01c01007387 */ /* 0x000fe80000100800 */
[----:B0-----:R-:W-:Y:S04]  /*431b0*/  STL.64 [R1+0x6850], R18 ;  /* 0x0068501201007387 */ /* 0x001fe80000100a00 */
[----:B------:R0:W-:Y:S01]  /*431c0*/  STL.64 [R1+0x6848], R16 ;  /* 0x0068481001007387 */ /* 0x0001e20000100a00 */
[----:B--2---:R-:W-:-:S02]  /*431d0*/  IMAD.MOV.U32 R2, RZ, RZ, R24 ;  /* 0x000000ffff027224 */ /* 0x004fc400078e0018 */
[----:B------:R-:W-:Y:S01]  /*431e0*/  IMAD.MOV.U32 R0, RZ, RZ, R25 ;  /* 0x000000ffff007224 */ /* 0x000fe200078e0019 */
[----:B0-----:R-:W2:Y:S01]  /*431f0*/  LDL.64 R16, [R1+0x150] ;  /* 0x0001500001107983 */ /* 0x001ea20000100a00 */
[----:B---3--:R-:W-:-:S15]  /*43200*/  HMMA.16816.F32.BF16 R4, R20, R24, R4 ;  /* 0x000000181404723c */ /* 0x008fde0000041804 */
[----:B------:R-:W-:-:S04]  /*43210*/  NOP ;  /* 0x0000000000007918 */ /* 0x000fc80000000000 */
[----:B------:R-:W-:Y:S04]  /*43220*/  STL.64 [R1+0xa70], R4 ;  /* 0x000a700401007387 */ /* 0x000fe80000100a00 */
[----:B------:R0:W-:Y:S04]  /*43230*/  STL.64 [R1+0xa78], R6 ;  /* 0x000a780601007387 */ /* 0x0001e80000100a00 */
[----:B0-----:R-:W3:Y:S04]  /*43240*/  LDL.LU.64 R6, [R1+0x6a10] ;  /* 0x006a100001067983 */ /* 0x001ee80000300a00 */
[----:B------:R-:W3:Y:S04]  /*43250*/  LDL.LU.64 R4, [R1+0x6a08] ;  /* 0x006a080001047983 */ /* 0x000ee80000300a00 */
[----:B------:R-:W2:Y:S04]  /*43260*/  LDL.LU.64 R26, [R1+0x6a00] ;  /* 0x006a0000011a7983 */ /* 0x000ea80000300a00 */
[----:B------:R-:W2:Y:S04]  /*43270*/  LDL.LU.64 R24, [R1+0x69f8] ;  /* 0x0069f80001187983 */ /* 0x000ea80000300a00 */
[----:B------:R-:W-:Y:S01]  /*43280*/  STL [R1+0x68e4], R2 ;  /* 0x0068e40201007387 */ /* 0x000fe20000100800 */
[----:B--2---:R-:W-:-:S15]  /*43290*/  HMMA.16816.F32.BF16 R24, R20, R16, R24 ;  /* 0x000000101418723c */ /* 0x004fde0000041818 */
[----:B------:R-:W-:-:S04]  /*432a0*/  NOP ;  /* 0x0000000000007918 */ /* 0x000fc80000000000 */
[----:B------:R0:W-:Y:S04]  /*432b0*/  STL.64 [R1+0xa60], R24 ;  /* 0x000a601801007387 */ /* 0x0001e80000100a00 */
[----:B------:R-:W-:Y:S04]  /*432c0*/  STL.64 [R1+0xa68], R26 ;  /* 0x000a681a01007387 */ /* 0x000fe80000100a00 */
[----:B0-----:R-:W3:Y:S04]  /*432d0*/  LDL.LU.64 R24, [R1+0x69f0] ;  /* 0x0069f00001187983 */ /* 0x001ee80000300a00 */
[----:B------:R0:W-:Y:S04]  /*432e0*/  STL.64 [R1+0x69b0], R16 ;  /* 0x0069b01001007387 */ /* 0x0001e80000100a00 */
[----:B0-----:R-:W2:Y:S04]  /*432f0*/  LDL.LU.64 R16, [R1+0x1250] ;  /* 0x0012500001107983 */ /* 0x001ea80000300a00 */
[----:B------:R-:W2:Y:S01]  /*43300*/  LDL.LU.64 R18, [R1+0x1258] ;  /* 0x0012580001127983 */ /* 0x000ea20000300a00 */
[----:B---3--:R-:W-:Y:S03]  /*43310*/  HMMA.16816.F32.BF16 R24, R20, R24, R4 ;  /* 0x000000181418723c */ /* 0x008fe60000041804 */
[----:B------:R-:W3:-:S15]  /*43320*/  LDL.LU.64 R4, [R1+0x69e8] ;  /* 0x0069e80001047983 */ /* 0x000ede0000300a00 */
[----:B------:R-:W-:Y:S01]  /*43330*/  NOP ;  /* 0x0000000000007918 */ /* 0x000fe20000000000 */
[----:B------:R0:W-:Y:S04]  /*43340*/  STL.64 [R1+0xa50], R24 ;  /* 0x000a501801007387 */ /* 0x0001e80000100a00 */
[----:B------:R-:W-:Y:S04]  /*43350*/  STL.64 [R1+0xa58], R26 ;  /* 0x000a581a01007387 */ /* 0x000fe80000100a00 */
[----:B0-----:R-:W4:Y:S02]  /*43360*/  LDL.LU.64 R24, [R1+0x69e0] ;  /* 0x0069e00001187983 */ /* 0x001f240000300a00 */
[----:B----4-:R-:W-:Y:S01]  /*43370*/  HMMA.16816.F32.BF16 R8, R20, R24, R8 ;  /* 0x000000181408723c */ /* 0x010fe20000041808 */
[----:B------:R-:W-:-:S02]  /*43380*/  IMAD.MOV.U32 R7, RZ, RZ, R24 ;  /* 0x000000ffff077224 */ /* 0x000fc400078e0018 */
[----:B------:R-:W-:-:S15]  /*43390*/  IMAD.MOV.U32 R6, RZ, RZ, R25 ;  /* 0x000000ffff067224 */ /* 0x000fde00078e0019 */
[----:B------:R-:W-:Y:S01]  /*433a0*/  NOP ;  /* 0x0000000000007918 */ /* 0x000fe20000000000 */
[----:B------:R0:W-:Y:S04]  /*433b0*/  STL.64 [R1+0xa40], R8 ;  /* 0x000a400801007387 */ /* 0x0001e80000100a00 */
[----:B------:R-:W-:Y:S04]  /*433c0*/  STL.64 [R1+0xa48], R10 ;  /* 0x000a480a01007387 */ /* 0x000fe80000100a00 */
[----:B0-----:R-:W4:Y:S04]  /*433d0*/  LDL.LU.64 R8, [R1+0x69d8] ;  /* 0x0069d80001087983 */ /* 0x001f280000300a00 */
[----:B------:R-:W2:Y:S04]  /*433e0*/  LDL.LU.64 R24, [R1+0x69d0] ;  /* 0x0069d00001187983 */ /* 0x000ea80000300a00 */
[----:B------:R-:W-:Y:S04]  /*433f0*/  STL.64 [R1+0x68f0], R6 ;  /* 0x0068f00601007387 */ /* 0x000fe80000100a00 */
[----:B---3--:R0:W-:Y:S04]  /*43400*/  STL.64 [R1+0x68e8], R4 ;  /* 0x0068e80401007387 */ /* 0x0081e80000100a00 */
[----:B0-----:R-:W3:Y:S01]  /*43410*/  LDL.64 R4, [R1+0x100] ;  /* 0x0001000001047983 */ /* 0x001ee20000100a00 */
[----:B--2---:R-:W-:Y:S01]  /*43420*/  HMMA.16816.F32.BF16 R12, R20, R24, R12 ;  /* 0x00000018140c723c */ /* 0x004fe2000004180c */
[----:B------:R-:W-:-:S15]  /*43430*/  IMAD.MOV.U32 R11, RZ, RZ, R25 ;  /* 0x000000ffff0b7224 */ /* 0x000fde00078e0019 */
[----:B------:R-:W-:-:S03]  /*43440*/  NOP ;  /* 0x0000000000007918 */ /* 0x000fc60000000000 */
[----:B------:R-:W-:Y:S04]  /*43450*/  STL.64 [R1+0xa30], R12 ;  /* 0x000a300c01007387 */ /* 0x000fe80000100a00 */
[----:B------:R0:W-:Y:S04]  /*43460*/  STL.64 [R1+0xa38], R14 ;  /* 0x000a380e01007387 */ /* 0x0001e80000100a00 */
[----:B0-----:R-:W2:Y:S04]  /*43470*/  LDL.LU R15, [R1+0x69c8] ;  /* 0x0069c800010f7983 */ /* 0x001ea80000300800 */
[----:B------:R-:W2:Y:S01]  /*43480*/  LDL.LU.64 R12, [R1+0x69c0] ;  /* 0x0069c000010c7983 */ /* 0x000ea20000300a00 */
[----:B------:R-:W-:-:S03]  /*43490*/  IMAD.MOV.U32 R14, RZ, RZ, R24 ;  /* 0x000000ffff0e7224 */ /* 0x000fc600078e0018 */
[----:B------:R-:W2:Y:S04]  /*434a0*/  LDL.LU.64 R24, [R1+0x69b8] ;  /* 0x0069b80001187983 */ /* 0x000ea80000300a00 */
[----:B------:R-:W-:Y:S01]  /*434b0*/  STL [R1+0x6990], R14 ;  /* 0x0069900e01007387 */ /* 0x000fe20000100800 */
[----:B--2---:R-:W-:Y:S03]  /*434c0*/  HMMA.16816.F32.BF16 R16, R20, R24, R16 ;  /* 0x000000181410723c */ /* 0x004fe60000041810 */
[----:B------:R-:W-:-:S15]  /*434d0*/  STL.64 [R1+0x6988], R12 ;  /* 0x0069880c01007387 */ /* 0x000fde0000100a00 */
[----:B------:R-:W-:Y:S01]  /*434e0*/  NOP ;  /* 0x0000000000007918 */ /* 0x000fe20000000000 */
[----:B------:R0:W-:Y:S04]  /*434f0*/  STL.64 [R1+0xa20], R16 ;  /* 0x000a201001007387 */ /* 0x0001e80000100a00 */
[----:B------:R1:W-:Y:S04]  /*43500*/  STL.64 [R1+0xa28], R18 ;  /* 0x000a281201007387 */ /* 0x0003e80000100a00 */
[----:B0-----:R-:W2:Y:S01]  /*43510*/  LDL.LU.64 R16, [R1+0x69b0] ;  /* 0x0069b00001107983 */ /* 0x001ea20000300a00 */
[----:B-1----:R-:W-:-:S03]  /*43520*/  IMAD.MOV.U32 R19, RZ, RZ, R25 ;  /* 0x000000ffff137224 */ /* 0x002fc600078e0019 */
[----:B------:R-:W3:Y:S04]  /*43530*/  LDL.LU.64 R26, [R1+0x69a8] ;  /* 0x0069a800011a7983 */ /* 0x000ee80000300a00 */
[----:B------:R-:W-:Y:S04]  /*43540*/  STL [R1+0x69a0], R19 ;  /* 0x0069a01301007387 */ /* 0x000fe80000100800 */
[----:B--2---:R0:W-:Y:S04]  /*43550*/  STL.64 [R1+0x6998], R16 ;  /* 0x0069981001007387 */ /* 0x0041e80000100a00 */
[----:B0-----:R-:W2:Y:S04]  /*43560*/  LDL.LU.64 R16, [R1+0x1240] ;  /* 0x0012400001107983 */ /* 0x001ea80000300a00 */
[----:B------:R-:W2:Y:S01]  /*43570*/  LDL.LU.64 R18, [R1+0x1248] ;  /* 0x0012480001127983 */ /* 0x000ea20000300a00 */
[----:B---3--:R-:W-:-:S02]  /*43580*/  IMAD.MOV.U32 R10, RZ, RZ, R5 ;  /* 0x000000ffff0a7224 */ /* 0x008fc400078e0005 */
[----:B------:R-:W-:Y:S01]  /*43590*/  IMAD.MOV.U32 R29, RZ, RZ, R24 ;  /* 0x000000ffff1d7224 */ /* 0x000fe200078e0018 */
[----:B--2---:R-:W-:-:S15]  /*435a0*/  HMMA.16816.F32.BF16 R16, R20, R4, R16 ;  /* 0x000000041410723c */ /* 0x004fde0000041810 */
[----:B------:R-:W-:-:S04]  /*435b0*/  NOP ;  /* 0x0000000000007918 */ /* 0x000fc80000000000 */
[----:B------:R0:W-:Y:S04]  /*435c0*/  STL.64 [R1+0xa10], R16 ;  /* 0x000a101001007387 */ /* 0x0001e80000100a00 */
[----:B------:R1:W-:Y:S04]  /*435d0*/  STL.64 [R1+0xa18], R18 ;  /* 0x000a181201007387 */ /* 0x0003e80000100a00 */
[----:B0-----:R-:W2:Y:S04]  /*435e0*/  LDL.LU.64 R16, [R1+0x1230] ;  /* 0x0012300001107983 */ /* 0x001ea80000300a00 */
[----:B-1----:R-:W2:Y:S04]  /*435f0*/  LDL.LU.64 R18, [R1+0x1238] ;  /* 0x0012380001127983 */ /* 0x002ea80000300a00 */
[----:B------:R-:W2:Y:S04]  /*43600*/  LDL.64 R12, [R1+0xf0] ;  /* 0x0000f000010c7983 */ /* 0x000ea80000100a00 */
[----:B------:R-:W3:Y:S04]  /*43610*/  LDL.64 R24, [R1+0xe0] ;  /* 0x0000e00001187983 */ /* 0x000ee80000100a00 */
[----:B------:R-:W-:Y:S04]  /*43620*/  STL.64 [R1+0x6900], R10 ;  /* 0x0069000a01007387 */ /* 0x000fe80000100a00 */
[----:B----4-:R0:W-:Y:S04]  /*43630*/  STL.64 [R1+0x68f8], R8 ;  /* 0x0068f80801007387 */ /* 0x0101e80000100a00 */
[----:B0-----:R-:W4:Y:S04]  /*43640*/  LDL.LU.64 R8, [R1+0x1980] ;  /* 0x0019800001087983 */ /* 0x001f280000300a00 */
[----:B------:R-:W2:Y:S04]  /*43650*/  LDL.LU.64 R10, [R1+0x1988] ;  /* 0x00198800010a7983 */ /* 0x000ea80000300a00 */
[----:B--2---:R-:W-:Y:S04]  /*43660*/  STL.64 [R1+0x6910], R10 ;  /* 0x0069100a01007387 */ /* 0x004fe80000100a00 */
[----:B----4-:R0:W-:Y:S04]  /*43670*/  STL.64 [R1+0x6908], R8 ;  /* 0x0069080801007387 */ /* 0x0101e80000100a00 */
[----:B0-----:R-:W2:Y:S04]  /*43680*/  LDL R8, [R1] ;  /* 0x0000000001087983 */ /* 0x001ea80000100800 */
[----:B------:R-:W2:Y:S04]  /*43690*/  LDL R9, [R1+0x4] ;  /* 0x0000040001097983 */ /* 0x000ea80000100800 */
[----:B--2---:R0:W-:Y:S04]  /*436a0*/  STL.64 [R1+0x6928], R8 ;  /* 0x0069280801007387 */ /* 0x0041e80000100a00 */
[----:B0-----:R-:W2:Y:S01]  /*436b0*/  LDL R8, [R1+0x10] ;  /* 0x0000100001087983 */ /* 0x001ea20000100800 */
[----:B------:R-:W-:-:S05]  /*436c0*/  IMAD.MOV.U32 R9, RZ, RZ, R27 ;  /* 0x000000ffff097224 */ /* 0x000fca00078e001b */
[----:B--2---:R0:W-:Y:S02]  /*436d0*/  STL.64 [R1+0x6940], R8 ;  /* 0x0069400801007387 */ /* 0x0041e40000100a00 */
[----:B0-----:R-:W-:Y:S02]  /*436e0*/  IMAD.MOV.U32 R8, RZ, RZ, R26 ;  /* 0x000000ffff087224 */ /* 0x001fe400078e001a */
[----:B------:R-:W-:-:S05]  /*436f0*/  IMAD.MOV.U32 R9, RZ, RZ, R15 ;  /* 0x000000ffff097224 */ /* 0x000fca00078e000f */
[----:B------:R0:W-:Y:S04]  /*43700*/  STL.64 [R1+0x6968], R8 ;  /* 0x0069680801007387 */ /* 0x0001e80000100a00 */
[----:B0-----:R-:W2:Y:S04]  /*43710*/  LDL.LU.64 R8, [R1+0x580] ;  /* 0x0005800001087983 */ /* 0x001ea80000300a00 */
[----:B------:R-:W4:Y:S01]  /*43720*/  LDL.LU.64 R10, [R1+0x588] ;  /* 0x00058800010a7983 */ /* 0x000f220000300a00 */
[----:B------:R-:W-:-:S03]  /*43730*/  IMAD.MOV.U32 R3, RZ, RZ, R4 ;  /* 0x000000ffff037224 */ /* 0x000fc600078e0004 */
[----:B----4-:R-:W-:Y:S04]  /*43740*/  STL.64 [R1+0x6980], R10 ;  /* 0x0069800a01007387 */ /* 0x010fe80000100a00 */
[----:B--2---:R0:W-:Y:S04]  /*43750*/  STL.64 [R1+0x6978], R8 ;  /* 0x0069780801007387 */ /* 0x0041e80000100a00 */
[----:B0-----:R-:W3:Y:S04]  /*43760*/  LDL.LU.64 R8, [R1+0x1220] ;  /* 0x0012200001087983 */ /* 0x001ee80000300a00 */
[----:B------:R-:W3:Y:S04]  /*43770*/  LDL.LU.64 R10, [R1+0x1228] ;  /* 0x00122800010a7983 */ /* 0x000ee80000300a00 */
[----:B------:R-:W2:Y:S04]  /*43780*/  LDL.LU.64 R4, [R1+0x1880] ;  /* 0x0018800001047983 */ /* 0x000ea80000300a00 */
[----:B------:R-:W4:Y:S04]  /*43790*/  LDL.LU.64 R6, [R1+0x1888] ;  /* 0x0018880001067983 */ /* 0x000f280000300a00 */
[----:B----4-:R-:W-:Y:S04]  /*437a0*/  STL.64 [R1+0x6920], R6 ;  /* 0x0069200601007387 */ /* 0x010fe80000100a00 */
[----:B--2---:R0:W-:Y:S04]  /*437b0*/  STL.64 [R1+0x6918], R4 ;  /* 0x0069180401007387 */ /* 0x0041e80000100a00 */
[----:B0-----:R-:W2:Y:S04]  /*437c0*/  LDL.LU.64 R4, [R1+0x1a80] ;  /* 0x001a800001047983 */ /* 0x001ea80000300a00 */
[----:B------:R-:W4:Y:S01]  /*437d0*/  LDL.LU.64 R6, [R1+0x1a88] ;  /* 0x001a880001067983 */ /* 0x000f220000300a00 */
[C---:B------:R-:W-:Y:S08]  /*437e0*/  HMMA.16816.F32.BF16 R16, R20.reuse, R12, R16 ;  /* 0x0000000c1410723c */ /* 0x040ff00000041810 */
[----:B---3--:R-:W-:Y:S01]  /*437f0*/  HMMA.16816.F32.BF16 R8, R20, R24, R8 ;  /* 0x000000181408723c */ /* 0x008fe20000041808 */
[----:B----4-:R-:W-:Y:S04]  /*43800*/  STL.64 [R1+0x6938], R6 ;  /* 0x0069380601007387 */ /* 0x010fe80000100a00 */
[----:B--2---:R0:W-:Y:S04]  /*43810*/  STL.64 [R1+0x6930], R4 ;  /* 0x0069300401007387 */ /* 0x0041e80000100a00 */
[----:B0-----:R-:W2:Y:S04]  /*43820*/  LDL.LU.64 R4, [R1+0x1b80] ;  /* 0x001b800001047983 */ /* 0x001ea80000300a00 */
[----:B------:R-:W3:Y:S01]  /*43830*/  LDL.LU.64 R6, [R1+0x1b88] ;  /* 0x001b880001067983 */ /* 0x000ee20000300a00 */
[----:B------:R-:W-:-:S02]  /*43840*/  IMAD.MOV.U32 R15, RZ, RZ, R13 ;  /* 0x000000ffff0f7224 */ /* 0x000fc400078e000d */
[----:B------:R-:W-:Y:S02]  /*43850*/  IMAD.MOV.U32 R2, RZ, RZ, R24 ;  /* 0x000000ffff027224 */ /* 0x000fe400078e0018 */
[----:B------:R-:W-:Y:S01]  /*43860*/  IMAD.MOV.U32 R28, RZ, RZ, R25 ;  /* 0x000000ffff1c7224 */ /* 0x000fe200078e0019 */
[----:B---3--:R-:W-:Y:S04]  /*43870*/  STL.64 [R1+0x6950], R6 ;  /* 0x0069500601007387 */ /* 0x008fe80000100a00 */
[----:B--2---:R0:W-:Y:S04]  /*43880*/  STL.64 [R1+0x6948], R4 ;  /* 0x0069480401007387 */ /* 0x0041e80000100a00 */
[----:B0-----:R-:W2:Y:S04]  /*43890*/  LDL.LU.64 R4, [R1+0x1c80] ;  /* 0x001c800001047983 */ /* 0x001ea80000300a00 */
[----:B------:R-:W2:Y:S04]  /*438a0*/  LDL.LU.64 R6, [R1+0x1c88] ;  /* 0x001c880001067983 */ /* 0x000ea80000300a00 */
[----:B------:R-:W-:Y:S04]  /*438b0*/  STL.64 [R1+0xa00], R16 ;  /* 0x000a001001007387 */ /* 0x000fe80000100a00 */
[----:B------:R0:W-:Y:S04]  /*438c0*/  STL.64 [R1+0xa08], R18 ;  /* 0x000a081201007387 */ /* 0x0001e80000100a00 */
[----:B0-----:R-:W3:Y:S04]  /*438d0*/  LDL.LU R19, [R1+0x69a0] ;  /* 0x0069a00001137983 */ /* 0x001ee80000300800 */
[----:B------:R-:W4:Y:S01]  /*438e0*/  LDL.LU.64 R16, [R1+0x6998] ;  /* 0x0069980001107983 */ /* 0x000f220000300a00 */
[----:B------:R-:W-:-:S03]  /*438f0*/  IMAD.MOV.U32 R18, RZ, RZ, R12 ;  /* 0x000000ffff127224 */ /* 0x000fc600078e000c */
[----:B------:R-:W2:Y:S04]  /*43900*/  LDL.LU R14, [R1+0x6990] ;  /* 0x00699000010e7983 */ /* 0x000ea80000300800 */
[----:B------:R-:W2:Y:S04]  /*43910*/  LDL.LU.64 R12, [R1+0x6988] ;  /* 0x00698800010c7983 */ /* 0x000ea80000300a00 */
[----:B------:R-:W-:Y:S04]  /*43920*/  STL.64 [R1+0x9f0], R8 ;  /* 0x0009f00801007387 */ /* 0x000fe80000100a00 */
[----:B------:R0:W-:Y:S04]  /*43930*/  STL.64 [R1+0x9f8], R10 ;  /* 0x0009f80a01007387 */ /* 0x0001e80000100a00 */
[----:B0-----:R-:W2:Y:S04]  /*43940*/  LDL.LU.64 R10, [R1+0x6980] ;  /* 0x00698000010a7983 */ /* 0x001ea80000300a00 */
[----:B------:R-:W2:Y:S04]  /*43950*/  LDL.LU.64 R8, [R1+0x6978] ;  /* 0x0069780001087983 */ /* 0x000ea80000300a00 */
[----:B------:R-:W2:Y:S02]  /*43960*/  LDL.LU.64 R24, [R1+0x6970] ;  /* 0x0069700001187983 */ /* 0x000ea40000300a00 */
[----:B--2---:R-:W-:Y:S02]  /*43970*/  HMMA.16816.F32.BF16 R20, R20, R24, R8 ;  /* 0x000000181414723c */ /* 0x004fe40000041808 */
[----:B------:R-:W2:Y:S04]  /*43980*/  LDL.LU.64 R8, [R1+0x6968] ;  /* 0x0069680001087983 */ /* 0x000ea80000300a00 */
[----:B------:R-:W2:Y:S04]  /*43990*/  LDL.LU.64 R26, [R1+0x6960] ;  /* 0x00696000011a7983 */ /* 0x000ea80000300a00 */
[----:B------:R-:W2:Y:S09]  /*439a0*/  LDL.LU.64 R24, [R1+0x6958] ;  /* 0x0069580001187983 */ /* 0x000eb20000300a00 */
[----:B------:R0:W-:Y:S04]  /*439b0*/  STL.64 [R1+0x420], R20 ;  /* 0x0004201401007387 */ /* 0x0001e80000100a00 */
[----:B------:R1:W-:Y:S04]  /*439c0*/  STL.64 [R1+0x428], R22 ;  /* 0x0004281601007387 */ /* 0x0003e80000100a00 */
[----:B0-----:R-:W3:Y:S04]  /*439d0*/  LDL.LU.64 R20, [R1+0x340] ;  /* 0x0003400001147983 */ /* 0x001ee80000300a00 */
[----:B-1----:R-:W3:Y:S01]  /*439e0*/  LDL.LU.64 R22, [R1+0x348] ;  /* 0x0003480001167983 */ /* 0x002ee20000300a00 */
        /* <DEDUP_REMOVED lines=15> */
[----:B------:R-:W-:Y:S04]  /*43ae0*/  STL.64 [R1+0x210], R8 ;  /* 0x0002100801007387 */ /* 0x000fe80000100a00 */
[----:B------:R0:W-:Y:S04]  /*43af0*/  STL.64 [R1+0x218], R10 ;  /* 0x0002180a01007387 */ /* 0x0001e80000100a00 */
[----:B0-----:R-:W2:Y:S04]  /*43b00*/  LDL.LU.64 R10, [R1+0x6910] ;  /* 0x00691000010a7983 */ /* 0x001ea80000300a00 */
[----:B------:R-:W2:Y:S02]  /*43b10*/  LDL.LU.64 R8, [R1+0x6908] ;  /* 0x0069080001087983 */ /* 0x000ea40000300a00 */
[----:B--2---:R-:W-:-:S15]  /*43b20*/  HMMA.16816.F32.BF16 R8, R24, R12, R8 ;  /* 0x0000000c1808723c */ /* 0x004fde0000041808 */
[----:B------:R-:W-:-:S04]  /*43b30*/  NOP ;  /* 0x0000000000007918 */ /* 0x000fc80000000000 */
[----:B------:R-:W-:Y:S04]  /*43b40*/  STL.64 [R1+0x200], R8 ;  /* 0x0002000801007387 */ /* 0x000fe80000100a00 */
[----:B------:R0:W-:Y:S04]  /*43b50*/  STL.64 [R1+0x208], R10 ;  /* 0x0002080a01007387 */ /* 0x0001e80000100a00 */
[----:B0-----:R-:W2:Y:S04]  /*43b60*/  LDL.LU.64 R10, [R1+0x6900] ;  /* 0x00690000010a7983 */ /* 0x001ea80000300a00 */
        /* <DEDUP_REMOVED lines=8> */
[----:B--2---:R-:W-:Y:S04]  /*43bf0*/  STL.64 [R1+0x6820], R4 ;  /* 0x0068200401007387 */ /* 0x004fe80000100a00 */
[----:B------:R-:W2:Y:S01]  /*43c00*/  LDL.64 R12, [R1] ;  /* 0x00000000010c7983 */ /* 0x000ea20000100a00 */
[----:B---3--:R-:W-:-:S15]  /*43c10*/  HMMA.16816.F32.BF16 R20, R24, R4, R20 ;  /* 0x000000041814723c */ /* 0x008fde0000041814 */
[----:B------:R-:W-:-:S04]  /*43c20*/  NOP ;  /* 0x0000000000007918 */ /* 0x000fc80000000000 */
[----:B------:R-:W-:Y:S04]  /*43c30*/  STL.64 [R1+0x1e0], R20 ;  /* 0x0001e01401007387 */ /* 0x000fe80000100a00 */
[----:B------:R-:W-:Y:S04]  /*43c40*/  STL.64 [R1+0x1e8], R22 ;  /* 0x0001e81601007387 */ /* 0x000fe80000100a00 */
[----:B--2---:R0:W-:Y:S04]  /*43c50*/  STL.64 [R1+0x6828], R12 ;  /* 0x0068280c01007387 */ /* 0x0041e80000100a00 */
[----:B0-----:R-:W2:Y:S04]  /*43c60*/  LDL.64 R12, [R1+0x10] ;  /* 0x00001000010c7983 */ /* 0x001ea80000100a00 */
[----:B--2---:R0:W-:Y:S04]  /*43c70*/  STL.64 [R1+0x6840], R12 ;  /* 0x0068400c01007387 */ /* 0x0041e80000100a00 */
[----:B0-----:R-:W2:Y:S04]  /*43c80*/  LDL.64 R12, [R1+0x20] ;  /* 0x00002000010c7983 */ /* 0x001ea80000100a00 */
[----:B--2---:R0:W-:Y:S02]  /*43c90*/  STL.64 [R1+0x6858], R12 ;  /* 0x0068580c01007387 */ /* 0x0041e40000100a00 */
[----:B0-----:R-:W-:-:S02]  /*43ca0*/  IMAD.MOV.U32 R12, RZ, RZ, R2 ;  /* 0x000000ffff0c7224 */ /* 0x001fc400078e0002 */
[----:B------:R-:W-:Y:S01]  /*43cb0*/  IMAD.MOV.U32 R13, RZ, RZ, R28 ;  /* 0x000000ffff0d7224 */ /* 0x000fe200078e001c */
[----:B------:R-:W2:Y:S04]  /*43cc0*/  LDL.LU R2, [R1+0x68e4] ;  /* 0x0068e40001027983 */ /* 0x000ea80000300800 */
[----:B------:R-:W3:Y:S01]  /*43cd0*/  LDL.LU R28, [R1+0x68e0] ;  /* 0x0068e000011c7983 */ /* 0x000ee20000300800 */
[----:B------:R-:W-:Y:S02]  /*43ce0*/  IMAD.MOV.U32 R4, RZ, RZ, R3 ;  /* 0x000000ffff047224 */ /* 0x000fe400078e0003 */
[----:B------:R-:W-:Y:S01]  /*43cf0*/  IMAD.MOV.U32 R5, RZ, RZ, R10 ;  /* 0x000000ffff057224 */ /* 0x000fe200078e000a */
[----:B------:R-:W2:Y:S04]  /*43d00*/  LDL.LU R3, [R1+0x68dc] ;  /* 0x0068dc0001037983 */ /* 0x000ea80000300800 */
[----:B------:R-:W2:Y:S04]  /*43d10*/  LDL.LU R10, [R1+0x68d8] ;  /* 0x0068d800010a7983 */ /* 0x000ea80000300800 */
[----:B------:R0:W-:Y:S02]  /*43d20*/  STL.64 [R1+0x6888], R4 ;  /* 0x0068880401007387 */ /* 0x0001e40000100a00 */
[----:B0-----:R-:W-:-:S02]  /*43d30*/  IMAD.MOV.U32 R4, RZ, RZ, R29 ;  /* 0x000000ffff047224 */ /* 0x001fc400078e001d */
[----:B------:R-:W-:-:S05]  /*43d40*/  IMAD.MOV.U32 R5, RZ, RZ, R19 ;  /* 0x000000ffff057224 */ /* 0x000fca00078e0013 */
[----:B------:R0:W-:Y:S04]  /*43d50*/  STL.64 [R1+0x68a0], R4 ;  /* 0x0068a00401007387 */ /* 0x0001e80000100a00 */
[----:B------:R1:W-:Y:S01]  /*43d60*/  STL.64 [R1+0x6868], R12 ;  /* 0x0068680c01007387 */ /* 0x0003e20000100a00 */
[----:B0-----:R-:W-:Y:S02]  /*43d70*/  IMAD.MOV.U32 R4, RZ, RZ, R14 ;  /* 0x000000ffff047224 */ /* 0x001fe400078e000e */
[----:B------:R-:W-:Y:S02]  /*43d80*/  IMAD.MOV.U32 R5, RZ, RZ, R11 ;  /* 0x000000ffff057224 */ /* 0x000fe400078e000b */
[----:B-1----:R-:W-:-:S03]  /*43d90*/  IMAD.MOV.U32 R12, RZ, RZ, R18 ;  /* 0x000000ffff0c7224 */ /* 0x002fc600078e0012 */
[----:B------:R0:W-:Y:S01]  /*43da0*/  STL.64 [R1+0x68b8], R4 ;  /* 0x0068b80401007387 */ /* 0x0001e20000100a00 */
[----:B------:R-:W-:Y:S02]  /*43db0*/  IMAD.MOV.U32 R13, RZ, RZ, R15 ;  /* 0x000000ffff0d7224 */ /* 0x000fe400078e000f */
[----:B0-----:R-:W-:Y:S02]  /*43dc0*/  IMAD.MOV.U32 R4, RZ, RZ, R7 ;  /* 0x000000ffff047224 */ /* 0x001fe400078e0007 */
[----:B------:R-:W-:-:S05]  /*43dd0*/  IMAD.MOV.U32 R5, RZ, RZ, R6 ;  /* 0x000000ffff057224 */ /* 0x000fca00078e0006 */
[----:B------:R0:W-:Y:S04]  /*43de0*/  STL.64 [R1+0x68d0], R4 ;  /* 0x0068d00401007387 */ /* 0x0001e80000100a00 */
[----:B0-----:R-:W4:Y:S04]  /*43df0*/  LDL.LU.64 R4, [R1+0xe80] ;  /* 0x000e800001047983 */ /* 0x001f280000300a00 */
[----:B------:R-:W4:Y:S04]  /*43e00*/  LDL.LU.64 R6, [R1+0xe88] ;  /* 0x000e880001067983 */ /* 0x000f280000300a00 */
[----:B------:R-:W-:Y:S04]  /*43e10*/  STL.64 [R1+0x6880], R12 ;  /* 0x0068800c01007387 */ /* 0x000fe80000100a00 */
[----:B---3--:R-:W0:Y:S04]  /*43e20*/  LDSM.16.MT88.4 R20, [R28+UR5+0x80] ;  /* 0x000080051c14783b */ /* 0x008e280008004200 */
[----:B0-----:R-:W-:Y:S04]  /*43e30*/  STL.64 [R1+0x6780], R22 ;  /* 0x0067801601007387 */ /* 0x001fe80000100a00 */
[----:B------:R0:W-:Y:S04]  /*43e40*/  STL.64 [R1+0x6778], R20 ;  /* 0x0067781401007387 */ /* 0x0001e80000100a00 */
[----:B0-----:R-:W3:Y:S01]  /*43e50*/  LDL.64 R20, [R1+0xd0] ;  /* 0x0000d00001147983 */ /* 0x001ee20000100a00 */
[----:B--2---:R-:W-:-:S02]  /*43e60*/  IMAD.MOV.U32 R12, RZ, RZ, R2 ;  /* 0x000000ffff0c7224 */ /* 0x004fc400078e0002 */
[----:B------:R-:W-:Y:S01]  /*43e70*/  IMAD.MOV.U32 R13, RZ, RZ, R0 ;  /* 0x000000ffff0d7224 */ /* 0x000fe200078e0000 */
[----:B---3--:R0:W-:Y:S04]  /*43e80*/  STL.64 [R1+0x6860], R20 ;  /* 0x0068601401007387 */ /* 0x0081e80000100a00 */
[----:B0-----:R-:W2:Y:S04]  /*43e90*/  LDL.LU.64 R20, [R1+0xe90] ;  /* 0x000e900001147983 */ /* 0x001ea80000300a00 */
[----:B------:R-:W2:Y:S01]  /*43ea0*/  LDL.LU.64 R22, [R1+0xe98] ;  /* 0x000e980001167983 */ /* 0x000ea20000300a00 */
[C---:B----4-:R-:W-:Y:S08]  /*43eb0*/  HMMA.16816.F32.BF16 R4, R24.reuse, R16, R4 ;  /* 0x000000101804723c */ /* 0x050ff00000041804 */
[----:B--2---:R-:W-:-:S15]  /*43ec0*/  HMMA.16816.F32.BF16 R12, R24, R12, R20 ;  /* 0x0000000c180c723c */ /* 0x004fde0000041814 */
[----:B------:R-:W-:-:S04]  /*43ed0*/  NOP ;  /* 0x0000000000007918 */ /* 0x000fc80000000000 */
[----:B------:R-:W-:Y:S04]  /*43ee0*/  STL.64 [R1+0x1d0], R12 ;  /* 0x0001d00c01007387 */ /* 0x000fe80000100a00 */
[----:B------:R-:W-:Y:S04]  /*43ef0*/  STL.64 [R1+0x1d8], R14 ;  /* 0x0001d80e01007387 */ /* 0x000fe80000100a00 */
[----:B------:R0:W-:Y:S04]  /*43f00*/  STL.64 [R1+0x1c0], R4 ;  /* 0x0001c00401007387 */ /* 0x0001e80000100a00 */
[----:B------:R1:W-:Y:S04]  /*43f10*/  STL.64 [R1+0x1c8], R6 ;  /* 0x0001c80601007387 */ /* 0x0003e80000100a00 */
[----:B0-----:R-:W2:Y:S04]  /*43f20*/  LDL.LU.64 R4, [R1+0xe70] ;  /* 0x000e700001047983 */ /* 0x001ea80000300a00 */
[----:B-1----:R-:W2:Y:S04]  /*43f30*/  LDL.LU.64 R6, [R1+0xe78] ;  /* 0x000e780001067983 */ /* 0x002ea80000300a00 */
[----:B------:R-:W3:Y:S04]  /*43f40*/  LDL.LU.64 R12, [R1+0xbf0] ;  /* 0x000bf000010c7983 */ /* 0x000ee80000300a00 */
[----:B------:R-:W4:Y:S04]  /*43f50*/  LDL.LU.64 R14, [R1+0xbf8] ;  /* 0x000bf800010e7983 */ /* 0x000f280000300a00 */
[----:B----4-:R-:W-:Y:S04]  /*43f60*/  STL.64 [R1+0x6898], R14 ;  /* 0x0068980e01007387 */ /* 0x010fe80000100a00 */
[----:B---3--:R0:W-:Y:S04]  /*43f70*/  STL.64 [R1+0x6890], R12 ;  /* 0x0068900c01007387 */ /* 0x0081e80000100a00 */
[----:B0-----:R-:W3:Y:S04]  /*43f80*/  LDL.LU.64 R12, [R1+0xe40] ;  /* 0x000e4000010c7983 */ /* 0x001ee80000300a00 */
        /* <DEDUP_REMOVED lines=16> */
[----:B------:R-:W2:Y:S04]  /*44090*/  LDL.LU.64 R22, [R1+0xbe8] ;  /* 0x000be80001167983 */ /* 0x000ea80000300a00 */
[----:B------:R-:W4:Y:S04]  /*440a0*/  LDL.LU.64 R16, [R1+0x330] ;  /* 0x0003300001107983 */ /* 0x000f280000300a00 */
[----:B------:R-:W4:Y:S04]  /*440b0*/  LDL.LU.64 R18, [R1+0x338] ;  /* 0x0003380001127983 */ /* 0x000f280000300a00 */
[----:B------:R-:W-:Y:S04]  /*440c0*/  STL.64 [R1+0x6838], R10 ;  /* 0x0068380a01007387 */ /* 0x000fe80000100a00 */
[----:B------:R0:W-:Y:S04]  /*440d0*/  STL.64 [R1+0x6830], R8 ;  /* 0x0068300801007387 */ /* 0x0001e80000100a00 */
[----:B0-----:R-:W2:Y:S02]  /*440e0*/  LDL.64 R8, [R1+0x140] ;  /* 0x0001400001087983 */ /* 0x001ea40000100a00 */
[----:B--2---:R-:W-:-:S15]  /*440f0*/  HMMA.16816.F32.BF16 R4, R24, R8, R4 ;  /* 0x000000081804723c */ /* 0x004fde0000041804 */
[----:B------:R-:W-:-:S04]  /*44100*/  NOP ;  /* 0x0000000000007918 */ /* 0x000fc80000000000 */
[----:B------:R0:W-:Y:S04]  /*44110*/  STL.64 [R1+0x1b0], R4 ;  /* 0x0001b00401007387 */ /* 0x0001e80000100a00 */
[----:B------:R3:W-:Y:S04]  /*44120*/  STL.64 [R1+0x1b8], R6 ;  /* 0x0001b80601007387 */ /* 0x0007e80000100a00 */
[----:B0-----:R-:W3:Y:S01]  /*44130*/  LDL.LU.64 R4, [R1+0x68d0] ;  /* 0x0068d00001047983 */ /* 0x001ee20000300a00 */
[----:B------:R-:W-:Y:S02]  /*44140*/  IMAD.MOV.U32 R2, RZ, RZ, R8 ;  /* 0x000000ffff027224 */ /* 0x000fe400078e0008 */
[----:B------:R-:W-:-:S02]  /*44150*/  IMAD.MOV.U32 R0, RZ, RZ, R9 ;  /* 0x000000ffff007224 */ /* 0x000fc400078e0009 */
[----:B------:R-:W2:Y:S04]  /*44160*/  LDL.LU.64 R8, [R1+0x1bf0] ;  /* 0x001bf00001087983 */ /* 0x000ea80000300a00 */
[----:B------:R-:W2:Y:S01]  /*44170*/  LDL.LU.64 R10, [R1+0x1bf8] ;  /* 0x001bf800010a7983 */ /* 0x000ea20000300a00 */
[----:B---3--:R-:W-:Y:S03]  /*44180*/  HMMA.16816.F32.BF16 R4, R24, R4, R12 ;  /* 0x000000041804723c */ /* 0x008fe6000004180c */
[----:B------:R-:W3:Y:S04]  /*44190*/  LDL.LU.64 R14, [R1+0x68c8] ;  /* 0x0068c800010e7983 */ /* 0x000ee80000300a00 */
[----:B------:R-:W3:-:S12]  /*441a0*/  LDL.LU.64 R12, [R1+0x68c0] ;  /* 0x0068c000010c7983 */ /* 0x000ed80000300a00 */
[----:B------:R0:W-:Y:S04]  /*441b0*/  STL.64 [R1+0x1a0], R4 ;  /* 0x0001a00401007387 */ /* 0x0001e80000100a00 */
[----:B------:R3:W-:Y:S04]  /*441c0*/  STL.64 [R1+0x1a8], R6 ;  /* 0x0001a80601007387 */ /* 0x0007e80000100a00 */
[----:B0-----:R-:W3:Y:S02]  /*441d0*/  LDL.LU.64 R4, [R1+0x68b8] ;  /* 0x0068b80001047983 */ /* 0x001ee40000300a00 */
[----:B---3--:R-:W-:Y:S02]  /*441e0*/  HMMA.16816.F32.BF16 R4, R24, R4, R12 ;  /* 0x000000041804723c */ /* 0x008fe4000004180c */
[----:B------:R-:W3:Y:S04]  /*441f0*/  LDL.LU.64 R14, [R1+0x68b0] ;  /* 0x0068b000010e7983 */ /* 0x000ee80000300a00 */
[----:B------:R-:W3:-:S13]  /*44200*/  LDL.LU.64 R12, [R1+0x68a8] ;  /* 0x0068a800010c7983 */ /* 0x000eda0000300a00 */
        /* <DEDUP_REMOVED lines=13> */
[----:B------:R1:W-:Y:S04]  /*442e0*/  STL.64 [R1+0x178], R6 ;  /* 0x0001780601007387 */ /* 0x0003e80000100a00 */
[----:B0-----:R-:W2:Y:S04]  /*442f0*/  LDL.LU.64 R4, [R1+0x1af0] ;  /* 0x001af00001047983 */ /* 0x001ea80000300a00 */
[----:B-1----:R-:W2:Y:S01]  /*44300*/  LDL.LU.64 R6, [R1+0x1af8] ;  /* 0x001af80001067983 */ /* 0x002ea20000300a00 */
[----:B---3--:R-:W-:Y:S03]  /*44310*/  HMMA.16816.F32.BF16 R12, R24, R12, R20 ;  /* 0x0000000c180c723c */ /* 0x008fe60000041814 */
[----:B------:R-:W3:Y:S04]  /*44320*/  LDL.LU.64 R22, [R1+0x6878] ;  /* 0x0068780001167983 */ /* 0x000ee80000300a00 */
[----:B------:R-:W3:-:S12]  /*44330*/  LDL.LU.64 R20, [R1+0x6870] ;  /* 0x0068700001147983 */ /* 0x000ed80000300a00 */
[----:B------:R0:W-:Y:S04]  /*44340*/  STL.64 [R1+0x160], R12 ;  /* 0x0001600c01007387 */ /* 0x0001e80000100a00 */
[----:B------:R3:W-:Y:S04]  /*44350*/  STL.64 [R1+0x168], R14 ;  /* 0x0001680e01007387 */ /* 0x0007e80000100a00 */
[----:B0-----:R-:W3:Y:S02]  /*44360*/  LDL.LU.64 R12, [R1+0x6868] ;  /* 0x00686800010c7983 */ /* 0x001ee40000300a00 */
[----:B---3--:R-:W-:Y:S02]  /*44370*/  HMMA.16816.F32.BF16 R12, R24, R12, R20 ;  /* 0x0000000c180c723c */ /* 0x008fe40000041814 */
[----:B------:R-:W4:-:S15]  /*44380*/  LDL.LU.64 R20, [R1+0x6860] ;  /* 0x0068600001147983 */ /* 0x000f1e0000300a00 */
[----:B------:R-:W-:Y:S02]  /*44390*/  NOP ;  /* 0x0000000000007918 */ /* 0x000fe40000000000 */
[----:B------:R0:W-:Y:S04]  /*443a0*/  STL.64 [R1+0x8c0], R12 ;  /* 0x0008c00c01007387 */ /* 0x0001e80000100a00 */
[----:B------:R-:W-:Y:S04]  /*443b0*/  STL.64 [R1+0x8c8], R14 ;  /* 0x0008c80e01007387 */ /* 0x000fe80000100a00 */
[----:B0-----:R-:W3:Y:S01]  /*443c0*/  LDL.LU.64 R12, [R1+0x6858] ;  /* 0x00685800010c7983 */ /* 0x001ee20000300a00 */
[----:B----4-:R-:W-:Y:S03]  /*443d0*/  HMMA.16816.F32.BF16 R24, R24, R20, R16 ;  /* 0x000000141818723c */ /* 0x010fe60000041810 */
[----:B------:R-:W3:Y:S04]  /*443e0*/  LDL.LU.64 R18, [R1+0x6850] ;  /* 0x0068500001127983 */ /* 0x000ee80000300a00 */
[----:B------:R-:W3:-:S12]  /*443f0*/  LDL.LU.64 R16, [R1+0x6848] ;  /* 0x0068480001107983 */ /* 0x000ed80000300a00 */
[----:B------:R0:W-:Y:S04]  /*44400*/  STL.64 [R1+0xc0], R24 ;  /* 0x0000c01801007387 */ /* 0x0001e80000100a00 */
[----:B------:R1:W-:Y:S04]  /*44410*/  STL.64 [R1+0xc8], R26 ;  /* 0x0000c81a01007387 */ /* 0x0003e80000100a00 */
[----:B0-----:R-:W4:Y:S04]  /*44420*/  LDL.LU.64 R24, [R1+0x18f0] ;  /* 0x0018f00001187983 */ /* 0x001f280000300a00 */
[----:B-1----:R-:W4:Y:S04]  /*44430*/  LDL.LU.64 R26, [R1+0x18f8] ;  /* 0x0018f800011a7983 */ /* 0x002f280000300a00 */
[----:B------:R0:W-:Y:S04]  /*44440*/  STL.64 [R1+0x6790], R20 ;  /* 0x0067901401007387 */ /* 0x0001e80000100a00 */
[----:B0-----:R-:W3:Y:S04]  /*44450*/  LDL.LU.64 R20, [R1+0x1cf0] ;  /* 0x001cf00001147983 */ /* 0x001ee80000300a00 */
[----:B------:R-:W3:Y:S02]  /*44460*/  LDL.LU.64 R22, [R1+0x1cf8] ;  /* 0x001cf80001167983 */ /* 0x000ee40000300a00 */
[----:B---3--:R-:W-:-:S15]  /*44470*/  HMMA.16816.F32.BF16 R20, R16, R12, R20 ;  /* 0x0000000c1014723c */ /* 0x008fde0000041814 */
[----:B------:R-:W-:-:S04]  /*44480*/  NOP ;  /* 0x0000000000007918 */ /* 0x000fc80000000000 */
[----:B------:R0:W-:Y:S04]  /*44490*/  STL.64 [R1+0x760], R20 ;  /* 0x0007601401007387 */ /* 0x0001e80000100a00 */
[----:B------:R1:W-:Y:S01]  /*444a0*/  STL.64 [R1+0x768], R22 ;  /* 0x0007681601007387 */ /* 0x0003e20000100a00 */
[----:B0-----:R-:W-:Y:S02]  /*444b0*/  IMAD.MOV.U32 R21, RZ, RZ, R12 ;  /* 0x000000ffff157224 */ /* 0x001fe400078e000c */
[----:B------:R-:W-:Y:S02]  /*444c0*/  IMAD.MOV.U32 R20, RZ, RZ, R13 ;  /* 0x000000ffff147224 */ /* 0x000fe400078e000d */
[----:B------:R-:W2:Y:S02]  /*444d0*/  LDL.LU.64 R12, [R1+0x6840] ;  /* 0x00684000010c7983 */ /* 0x000ea40000300a00 */
[----:B--2---:R-:W-:Y:S01]  /*444e0*/  HMMA.16816.F32.BF16 R8, R16, R12, R8 ;  /* 0x0000000c1008723c */ /* 0x004fe20000041808 */
[----:B-1----:R-:W-:-:S02]  /*444f0*/  IMAD.MOV.U32 R23, RZ, RZ, R12 ;  /* 0x000000ffff177224 */ /* 0x002fc400078e000c */
[----:B------:R-:W-:-:S15]  /*44500*/  IMAD.MOV.U32 R22, RZ, RZ, R13 ;  /* 0x000000ffff167224 */ /* 0x000fde00078e000d */
[----:B------:R-:W-:Y:S01]  /*44510*/  NOP ;  /* 0x0000000000007918 */ /* 0x000fe20000000000 */
[----:B------:R-:W-:Y:S04]  /*44520*/  STL.64 [R1+0x750], R8 ;  /* 0x0007500801007387 */ /* 0x000fe80000100a00 */
[----:B------:R0:W-:Y:S04]  /*44530*/  STL.64 [R1+0x758], R10 ;  /* 0x0007580a01007387 */ /* 0x0001e80000100a00 */
[----:B0-----:R-:W2:Y:S04]  /*44540*/  LDL.LU.64 R10, [R1+0x6838] ;  /* 0x00683800010a7983 */ /* 0x001ea80000300a00 */
[----:B------:R-:W4:Y:S04]  /*44550*/  LDL.LU.64 R8, [R1+0x6830] ;  /* 0x0068300001087983 */ /* 0x000f280000300a00 */
        /* <DEDUP_REMOVED lines=11> */
[----:B------:R-:W-:-:S02]  /*44610*/  IMAD.MOV.U32 R6, RZ, RZ, R13 ;  /* 0x000000ffff067224 */ /* 0x000fc400078e000d */
[----:B------:R-:W2:Y:S02]  /*44620*/  LDL.LU.64 R12, [R1+0x6818] ;  /* 0x00681800010c7983 */ /* 0x000ea40000300a00 */
[C---:B--2---:R-:W-:Y:S02]  /*44630*/  HMMA.16816.F32.BF16 R20, R16.reuse, R12, R20 ;  /* 0x0000000c1014723c */ /* 0x044fe40000041814 */
[----:B------:R4:W-:Y:S06]  /*44640*/  STL.64 [R1+0x67d0], R12 ;  /* 0x0067d00c01007387 */ /* 0x0009ec0000100a00 */
[----:B----4-:R-:W-:Y:S11]  /*44650*/  HMMA.16816.F32.BF16 R12, R16, R8, R24 ;  /* 0x00000008100c723c */ /* 0x010ff60000041818 */
[----:B------:R-:W-:Y:S04]  /*44660*/  STL.64 [R1+0x730], R20 ;  /* 0x0007301401007387 */ /* 0x000fe80000100a00 */
[----:B------:R-:W-:Y:S04]  /*44670*/  STL.64 [R1+0x738], R22 ;  /* 0x0007381601007387 */ /* 0x000fe80000100a00 */
[----:B------:R-:W3:Y:S04]  /*44680*/  LDL.LU.64 R24, [R1+0xbc0] ;  /* 0x000bc00001187983 */ /* 0x000ee80000300a00 */
[----:B------:R-:W3:Y:S04]  /*44690*/  LDL.LU.64 R26, [R1+0xbc8] ;  /* 0x000bc800011a7983 */ /* 0x000ee80000300a00 */
[----:B------:R0:W-:Y:S04]  /*446a0*/  STL.64 [R1+0x720], R12 ;  /* 0x0007200c01007387 */ /* 0x0001e80000100a00 */
[----:B------:R1:W-:Y:S04]  /*446b0*/  STL.64 [R1+0x728], R14 ;  /* 0x0007280e01007387 */ /* 0x0003e80000100a00 */
[----:B0-----:R-:W2:Y:S04]  /*446c0*/  LDL.LU.64 R12, [R1+0x1680] ;  /* 0x00168000010c7983 */ /* 0x001ea80000300a00 */
[----:B-1----:R-:W4:Y:S04]  /*446d0*/  LDL.LU.64 R14, [R1+0x1688] ;  /* 0x00168800010e7983 */ /* 0x002f280000300a00 */
[----:B----4-:R-:W-:Y:S04]  /*446e0*/  STL.64 [R1+0x67e0], R14 ;  /* 0x0067e00e01007387 */ /* 0x010fe80000100a00 */
[----:B--2---:R0:W-:Y:S02]  /*446f0*/  STL.64 [R1+0x67d8], R12 ;  /* 0x0067d80c01007387 */ /* 0x0041e40000100a00 */
[----:B0-----:R-:W-:-:S02]  /*44700*/  IMAD.MOV.U32 R12, RZ, RZ, R11 ;  /* 0x000000ffff0c7224 */ /* 0x001fc400078e000b */
[----:B------:R-:W-:Y:S01]  /*44710*/  IMAD.MOV.U32 R13, RZ, RZ, R29 ;  /* 0x000000ffff0d7224 */ /* 0x000fe200078e001d */
[----:B------:R-:W2:Y:S04]  /*44720*/  LDL.LU R11, [R1+0x6810] ;  /* 0x00681000010b7983 */ /* 0x000ea80000300800 */
[----:B------:R0:W-:Y:S04]  /*44730*/  STL.64 [R1+0x67f8], R12 ;  /* 0x0067f80c01007387 */ /* 0x0001e80000100a00 */
[----:B0-----:R-:W4:Y:S04]  /*44740*/  LDL.64 R12, [R1+0x30] ;  /* 0x00003000010c7983 */ /* 0x001f280000100a00 */
[----:B------:R-:W2:Y:S04]  /*44750*/  LDL.LU.64 R20, [R1+0x1670] ;  /* 0x0016700001147983 */ /* 0x000ea80000300a00 */
[----:B------:R-:W2:Y:S04]  /*44760*/  LDL.LU.64 R22, [R1+0x1678] ;  /* 0x0016780001167983 */ /* 0x000ea80000300a00 */
[----:B--2---:R-:W-:Y:S04]  /*44770*/  STL.64 [R1+0x67f0], R22 ;  /* 0x0067f01601007387 */ /* 0x004fe80000100a00 */
[----:B------:R0:W-:Y:S04]  /*44780*/  STL.64 [R1+0x67e8], R20 ;  /* 0x0067e81401007387 */ /* 0x0001e80000100a00 */
[----:B0-----:R-:W2:Y:S04]  /*44790*/  LDL.LU.64 R20, [R1+0x1690] ;  /* 0x0016900001147983 */ /* 0x001ea80000300a00 */
[----:B------:R-:W2:Y:S04]  /*447a0*/  LDL.LU.64 R22, [R1+0x1698] ;  /* 0x0016980001167983 */ /* 0x000ea80000300a00 */
[----:B--2---:R-:W-:Y:S04]  /*447b0*/  STL.64 [R1+0x6808], R22 ;  /* 0x0068081601007387 */ /* 0x004fe80000100a00 */
[----:B------:R0:W-:Y:S04]  /*447c0*/  STL.64 [R1+0x6800], R20 ;  /* 0x0068001401007387 */ /* 0x0001e80000100a00 */
[----:B0-----:R-:W4:Y:S04]  /*447d0*/  LDL.LU.64 R20, [R1+0x16a0] ;  /* 0x0016a00001147983 */ /* 0x001f280000300a00 */
[----:B------:R-:W4:Y:S04]  /*447e0*/  LDL.LU.64 R22, [R1+0x16a8] ;  /* 0x0016a80001167983 */ /* 0x000f280000300a00 */
[----:B------:R-:W-:Y:S04]  /*447f0*/  STL.64 [R1+0x6720], R10 ;  /* 0x0067200a01007387 */ /* 0x000fe80000100a00 */
[----:B------:R3:W-:Y:S02]  /*44800*/  STL.64 [R1+0x6718], R8 ;  /* 0x0067180801007387 */ /* 0x0007e40000100a00 */
[----:B---3--:R-:W-:Y:S02]  /*44810*/  HMMA.16816.F32.BF16 R8, R16, R4, R24 ;  /* 0x000000041008723c */ /* 0x008fe40000041818 */
[----:B------:R-:W-:Y:S04]  /*44820*/  STL.64 [R1+0x6798], R4 ;  /* 0x0067980401007387 */ /* 0x000fe80000100a00 */
[----:B------:R-:W0:-:S13]  /*44830*/  LDSM.16.MT88.4 R24, [R28+UR5+0x100] ;  /* 0x000100051c18783b */ /* 0x000e1a0008004200 */
[----:B------:R1:W-:Y:S04]  /*44840*/  STL.64 [R1+0x710], R8 ;  /* 0x0007100801007387 */ /* 0x0003e80000100a00 */
[----:B------:R-:W-:Y:S04]  /*44850*/  STL.64 [R1+0x718], R10 ;  /* 0x0007180a01007387 */ /* 0x000fe80000100a00 */
[----:B-1----:R-:W2:Y:S01]  /*44860*/  LDL.64 R8, [R1+0x100] ;  /* 0x0001000001087983 */ /* 0x002ea20000100a00 */
[----:B----4-:R-:W-:Y:S03]  /*44870*/  HMMA.16816.F32.BF16 R20, R16, R12, R20 ;  /* 0x0000000c1014723c */ /* 0x010fe60000041814 */
[----:B--2---:R1:W-:Y:S04]  /*44880*/  STL.64 [R1+0x67b8], R8 ;  /* 0x0067b80801007387 */ /* 0x0043e80000100a00 */
[----:B-1----:R-:W2:Y:S04]  /*44890*/  LDL.64 R8, [R1+0x130] ;  /* 0x0001300001087983 */ /* 0x002ea80000100a00 */
[----:B0-----:R-:W-:Y:S04]  /*448a0*/  STL.64 [R1+0x6660], R26 ;  /* 0x0066601a01007387 */ /* 0x001fe80000100a00 */
[----:B------:R0:W-:Y:S04]  /*448b0*/  STL.64 [R1+0x6658], R24 ;  /* 0x0066581801007387 */ /* 0x0001e80000100a00 */
[----:B------:R-:W-:Y:S04]  /*448c0*/  STL.64 [R1+0x700], R20 ;  /* 0x0007001401007387 */ /* 0x000fe80000100a00 */
[----:B------:R1:W-:Y:S01]  /*448d0*/  STL.64 [R1+0x708], R22 ;  /* 0x0007081601007387 */ /* 0x0003e20000100a00 */
[----:B0-----:R-:W-:-:S02]  /*448e0*/  IMAD.MOV.U32 R24, RZ, RZ, R2 ;  /* 0x000000ffff187224 */ /* 0x001fc400078e0002 */
[----:B------:R-:W-:Y:S01]  /*448f0*/  IMAD.MOV.U32 R25, RZ, RZ, R0 ;  /* 0x000000ffff197224 */ /* 0x000fe200078e0000 */
[----:B-1----:R-:W3:Y:S04]  /*44900*/  LDL.LU.64 R22, [R1+0x6808] ;  /* 0x0068080001167983 */ /* 0x002ee80000300a00 */
[----:B------:R-:W3:Y:S01]  /*44910*/  LDL.LU.64 R20, [R1+0x6800] ;  /* 0x0068000001147983 */ /* 0x000ee20000300a00 */
[----:B------:R-:W-:Y:S02]  /*44920*/  IMAD.MOV.U32 R2, RZ, RZ, R12 ;  /* 0x000000ffff027224 */ /* 0x000fe400078e000c */
[----:B------:R-:W-:Y:S02]  /*44930*/  IMAD.MOV.U32 R0, RZ, RZ, R13 ;  /* 0x000000ffff007224 */ /* 0x000fe400078e000d */
[----:B------:R-:W3:Y:S02]  /*44940*/  LDL.LU.64 R12, [R1+0x67f8] ;  /* 0x0067f800010c7983 */ /* 0x000ee40000300a00 */
[----:B---3--:R-:W-:Y:S02]  /*44950*/  HMMA.16816.F32.BF16 R12, R16, R12, R20 ;  /* 0x0000000c100c723c */ /* 0x008fe40000041814 */
[----:B------:R-:W2:Y:S04]  /*44960*/  LDL.LU.64 R22, [R1+0x67f0] ;  /* 0x0067f00001167983 */ /* 0x000ea80000300a00 */
[----:B------:R-:W2:-:S13]  /*44970*/  LDL.LU.64 R20, [R1+0x67e8] ;  /* 0x0067e80001147983 */ /* 0x000e9a0000300a00 */
[----:B------:R-:W-:Y:S04]  /*44980*/  STL.64 [R1+0xeb0], R12 ;  /* 0x000eb00c01007387 */ /* 0x000fe80000100a00 */
[----:B------:R0:W-:Y:S04]  /*44990*/  STL.64 [R1+0xeb8], R14 ;  /* 0x000eb80e01007387 */ /* 0x0001e80000100a00 */
[----:B0-----:R-:W3:Y:S04]  /*449a0*/  LDL.LU.64 R14, [R1+0x67e0] ;  /* 0x0067e000010e7983 */ /* 0x001ee80000300a00 */
[----:B------:R-:W3:Y:S01]  /*449b0*/  LDL.LU.64 R12, [R1+0x67d8] ;  /* 0x0067d800010c7983 */ /* 0x000ee20000300a00 */
[C---:B--2---:R-:W-:Y:S08]  /*449c0*/  HMMA.16816.F32.BF16 R20, R16.reuse, R8, R20 ;  /* 0x000000081014723c */ /* 0x044ff00000041814 */
[----:B---3--:R-:W-:Y:S01]  /*449d0*/  HMMA.16816.F32.BF16 R24, R16, R24, R12 ;  /* 0x000000181018723c */ /* 0x008fe2000004180c */
[----:B------:R-:W2:-:S15]  /*449e0*/  LDL.LU.64 R12, [R1+0x67d0] ;  /* 0x0067d000010c7983 */ /* 0x000e9e0000300a00 */
[----:B------:R-:W-:-:S03]  /*449f0*/  NOP ;  /* 0x0000000000007918 */ /* 0x000fc60000000000 */
[----:B------:R0:W-:Y:S04]  /*44a00*/  STL.64 [R1+0xea0], R24 ;  /* 0x000ea01801007387 */ /* 0x0001e80000100a00 */
[----:B------:R1:W-:Y:S04]  /*44a10*/  STL.64 [R1+0xea8], R26 ;  /* 0x000ea81a01007387 */ /* 0x0003e80000100a00 */
[----:B0-----:R-:W3:Y:S04]  /*44a20*/  LDL.LU.64 R24, [R1+0x1660] ;  /* 0x0016600001187983 */ /* 0x001ee80000300a00 */
[----:B-1----:R-:W3:Y:S04]  /*44a30*/  LDL.LU.64 R26, [R1+0x1668] ;  /* 0x00166800011a7983 */ /* 0x002ee80000300a00 */
[----:B------:R-:W-:Y:S04]  /*44a40*/  STL.64 [R1+0xe90], R20 ;  /* 0x000e901401007387 */ /* 0x000fe80000100a00 */
[----:B------:R0:W-:Y:S04]  /*44a50*/  STL.64 [R1+0xe98], R22 ;  /* 0x000e981601007387 */ /* 0x0001e80000100a00 */
[----:B0-----:R-:W4:Y:S01]  /*44a60*/  LDL.LU.64 R22, [R1+0x67c8] ;  /* 0x0067c80001167983 */ /* 0x001f220000300a00 */
[----:B------:R-:W-:-:S02]  /*44a70*/  IMAD.MOV.U32 R15, RZ, RZ, R8 ;  /* 0x000000ffff0f7224 */ /* 0x000fc400078e0008 */
[----:B------:R-:W-:Y:S01]  /*44a80*/  IMAD.MOV.U32 R14, RZ, RZ, R9 ;  /* 0x000000ffff0e7224 */ /* 0x000fe200078e0009 */
[----:B------:R-:W3:Y:S04]  /*44a90*/  LDL.LU.64 R20, [R1+0x67c0] ;  /* 0x0067c00001147983 */ /* 0x000ee80000300a00 */
[----:B------:R-:W-:Y:S04]  /*44aa0*/  STL.64 [R1+0x6730], R14 ;  /* 0x0067300e01007387 */ /* 0x000fe80000100a00 */
[----:B--2---:R0:W-:Y:S04]  /*44ab0*/  STL.64 [R1+0x6728], R12 ;  /* 0x0067280c01007387 */ /* 0x0041e80000100a00 */
[----:B------:R-:W2:Y:S04]  /*44ac0*/  LDL.LU.64 R8, [R1+0x1650] ;  /* 0x0016500001087983 */ /* 0x000ea80000300a00 */
[----:B------:R-:W2:Y:S04]  /*44ad0*/  LDL.LU.64 R10, [R1+0x1658] ;  /* 0x00165800010a7983 */ /* 0x000ea80000300a00 */
[----:B------:R-:W2:Y:S01]  /*44ae0*/  LDL.LU.64 R4, [R1+0x1640] ;  /* 0x0016400001047983 */ /* 0x000ea20000300a00 */
[----:B0-----:R-:W-:-:S02]  /*44af0*/  IMAD.MOV.U32 R12, RZ, RZ, R7 ;  /* 0x000000ffff0c7224 */ /* 0x001fc400078e0007 */
[----:B------:R-:W-:Y:S02]  /*44b00*/  IMAD.MOV.U32 R13, RZ, RZ, R6 ;  /* 0x000000ffff0d7224 */ /* 0x000fe400078e0006 */
[----:B------:R-:W2:Y:S04]  /*44b10*/  LDL.LU.64 R6, [R1+0x1648] ;  /* 0x0016480001067983 */ /* 0x000ea80000300a00 */
[----:B------:R4:W-:Y:S02]  /*44b20*/  STL.64 [R1+0x6748], R12 ;  /* 0x0067480c01007387 */ /* 0x0009e40000100a00 */
[----:B----4-:R-:W-:Y:S02]  /*44b30*/  IMAD.MOV.U32 R12, RZ, RZ, R23 ;  /* 0x000000ffff0c7224 */ /* 0x010fe400078e0017 */
[----:B------:R-:W-:-:S05]  /*44b40*/  IMAD.MOV.U32 R13, RZ, RZ, R22 ;  /* 0x000000ffff0d7224 */ /* 0x000fca00078e0016 */
[----:B------:R0:W-:Y:S04]  /*44b50*/  STL.64 [R1+0x6760], R12 ;  /* 0x0067600c01007387 */ /* 0x0001e80000100a00 */
[----:B0-----:R-:W3:Y:S02]  /*44b60*/  LDL.64 R12, [R1+0x120] ;  /* 0x00012000010c7983 */ /* 0x001ee40000100a00 */
[----:B---3--:R-:W-:-:S15]  /*44b70*/  HMMA.16816.F32.BF16 R24, R16, R12, R24 ;  /* 0x0000000c1018723c */ /* 0x008fde0000041818 */
[----:B------:R-:W-:-:S04]  /*44b80*/  NOP ;  /* 0x0000000000007918 */ /* 0x000fc80000000000 */
[----:B------:R0:W-:Y:S04]  /*44b90*/  STL.64 [R1+0xe80], R24 ;  /* 0x000e801801007387 */ /* 0x0001e80000100a00 */
[----:B------:R-:W-:Y:S01]  /*44ba0*/  STL.64 [R1+0xe88], R26 ;  /* 0x000e881a01007387 */ /* 0x000fe20000100a00 */
[----:B0-----:R-:W-:Y:S02]  /*44bb0*/  IMAD.MOV.U32 R25, RZ, RZ, R12 ;  /* 0x000000ffff197224 */ /* 0x001fe400078e000c */
[----:B------:R-:W-:Y:S02]  /*44bc0*/  IMAD.MOV.U32 R24, RZ, RZ, R13 ;  /* 0x000000ffff187224 */ /* 0x000fe400078e000d */
[----:B------:R-:W-:Y:S02]  /*44bd0*/  IMAD.MOV.U32 R12, RZ, RZ, R21 ;  /* 0x000000ffff0c7224 */ /* 0x000fe400078e0015 */
[----:B------:R-:W-:-:S02]  /*44be0*/  IMAD.MOV.U32 R13, RZ, RZ, R20 ;  /* 0x000000ffff0d7224 */ /* 0x000fc400078e0014 */
[----:B------:R-:W3:Y:S04]  /*44bf0*/  LDL.64 R20, [R1+0xe0] ;  /* 0x0000e00001147983 */ /* 0x000ee80000100a00 */
[----:B---3--:R0:W-:Y:S04]  /*44c00*/  STL.64 [R1+0x67a0], R20 ;  /* 0x0067a01401007387 */ /* 0x0081e80000100a00 */
[----:B0-----:R-:W3:Y:S04]  /*44c10*/  LDL.64 R20, [R1+0xf0] ;  /* 0x0000f00001147983 */ /* 0x001ee80000100a00 */
[----:B------:R0:W-:Y:S04]  /*44c20*/  STL.64 [R1+0x6788], R12 ;  /* 0x0067880c01007387 */ /* 0x0001e80000100a00 */
[----:B0-----:R-:W2:Y:S02]  /*44c30*/  LDL.64 R12, [R1+0x110] ;  /* 0x00011000010c7983 */ /* 0x001ea40000100a00 */
[----:B--2---:R-:W-:-:S15]  /*44c40*/  HMMA.16816.F32.BF16 R8, R16, R12, R8 ;  /* 0x0000000c1008723c */ /* 0x004fde0000041808 */
[----:B------:R-:W-:-:S04]  /*44c50*/  NOP ;  /* 0x0000000000007918 */ /* 0x000fc80000000000 */
[----:B------:R0:W-:Y:S04]  /*44c60*/  STL.64 [R1+0xe70], R8 ;  /* 0x000e700801007387 */ /* 0x0001e80000100a00 */
[----:B------:R-:W-:Y:S04]  /*44c70*/  STL.64 [R1+0xe78], R10 ;  /* 0x000e780a01007387 */ /* 0x000fe80000100a00 */
[----:B0-----:R-:W2:Y:S01]  /*44c80*/  LDL.LU.64 R8, [R1+0x67b8] ;  /* 0x0067b80001087983 */ /* 0x001ea20000300a00 */
[----:B------:R-:W-:Y:S02]  /*44c90*/  IMAD.MOV.U32 R27, RZ, RZ, R12 ;  /* 0x000000ffff1b7224 */ /* 0x000fe400078e000c */
[----:B------:R-:W-:-:S05]  /*44ca0*/  IMAD.MOV.U32 R26, RZ, RZ, R13 ;  /* 0x000000ffff1a7224 */ /* 0x000fca00078e000d */
[----:B------:R-:W-:Y:S04]  /*44cb0*/  STL.64 [R1+0x6708], R26 ;  /* 0x0067081a01007387 */ /* 0x000fe80000100a00 */
[----:B------:R-:W-:Y:S01]  /*44cc0*/  STL.64 [R1+0x6700], R24 ;  /* 0x0067001801007387 */ /* 0x000fe20000100a00 */
[----:B--2---:R-:W-:-:S15]  /*44cd0*/  HMMA.16816.F32.BF16 R4, R16, R8, R4 ;  /* 0x000000081004723c */ /* 0x004fde0000041804 */
[----:B------:R-:W-:-:S04]  /*44ce0*/  NOP ;  /* 0x0000000000007918 */ /* 0x000fc80000000000 */
[----:B------:R0:W-:Y:S04]  /*44cf0*/  STL.64 [R1+0xe60], R4 ;  /* 0x000e600401007387 */ /* 0x0001e80000100a00 */
[----:B------:R1:W-:Y:S04]  /*44d00*/  STL.64 [R1+0xe68], R6 ;  /* 0x000e680601007387 */ /* 0x0003e80000100a00 */
[----:B0-----:R-:W2:Y:S04]  /*44d10*/  LDL.LU.64 R4, [R1+0x1620] ;  /* 0x0016200001047983 */ /* 0x001ea80000300a00 */
[----:B-1----:R-:W4:Y:S01]  /*44d20*/  LDL.LU.64 R6, [R1+0x1628] ;  /* 0x0016280001067983 */ /* 0x002f220000300a00 */
[----:B------:R-:W-:-:S02]  /*44d30*/  IMAD.MOV.U32 R29, RZ, RZ, R8 ;  /* 0x000000ffff1d7224 */ /* 0x000fc400078e0008 */
[----:B------:R-:W-:Y:S01]  /*44d40*/  IMAD.MOV.U32 R28, RZ, RZ, R9 ;  /* 0x000000ffff1c7224 */ /* 0x000fe200078e0009 */
[----:B----4-:R-:W-:Y:S04]  /*44d50*/  STL.64 [R1+0x67b0], R6 ;  /* 0x0067b00601007387 */ /* 0x010fe80000100a00 */
[----:B--2---:R0:W-:Y:S04]  /*44d60*/  STL.64 [R1+0x67a8], R4 ;  /* 0x0067a80401007387 */ /* 0x0041e80000100a00 */
[----:B0-----:R-:W3:Y:S04]  /*44d70*/  LDL.LU.64 R4, [R1+0x1630] ;  /* 0x0016300001047983 */ /* 0x001ee80000300a00 */
[----:B------:R-:W3:Y:S04]  /*44d80*/  LDL.LU.64 R6, [R1+0x1638] ;  /* 0x0016380001067983 */ /* 0x000ee80000300a00 */
[----:B------:R-:W2:Y:S04]  /*44d90*/  LDL.LU.64 R12, [R1+0xbb0] ;  /* 0x000bb000010c7983 */ /* 0x000ea80000300a00 */
[----:B------:R-:W2:Y:S04]  /*44da0*/  LDL.LU.64 R14, [R1+0xbb8] ;  /* 0x000bb800010e7983 */ /* 0x000ea80000300a00 */
[----:B------:R-:W4:Y:S04]  /*44db0*/  LDL.LU.64 R8, [R1+0x19e0] ;  /* 0x0019e00001087983 */ /* 0x000f280000300a00 */
[----:B------:R-:W2:Y:S04]  /*44dc0*/  LDL.LU.64 R10, [R1+0x19e8] ;  /* 0x0019e800010a7983 */ /* 0x000ea80000300a00 */
[----:B--2---:R-:W-:Y:S04]  /*44dd0*/  STL.64 [R1+0x6740], R10 ;  /* 0x0067400a01007387 */ /* 0x004fe80000100a00 */
[----:B----4-:R0:W-:Y:S04]  /*44de0*/  STL.64 [R1+0x6738], R8 ;  /* 0x0067380801007387 */ /* 0x0101e80000100a00 */
[----:B0-----:R-:W2:Y:S04]  /*44df0*/  LDL.LU.64 R8, [R1+0x1ae0] ;  /* 0x001ae00001087983 */ /* 0x001ea80000300a00 */
[----:B------:R-:W4:Y:S01]  /*44e00*/  LDL.LU.64 R10, [R1+0x1ae8] ;  /* 0x001ae800010a7983 */ /* 0x000f220000300a00 */
[----:B---3--:R-:W-:Y:S03]  /*44e10*/  HMMA.16816.F32.BF16 R4, R16, R20, R4 ;  /* 0x000000141004723c */ /* 0x008fe60000041804 */
[----:B----4-:R-:W-:Y:S04]  /*44e20*/  STL.64 [R1+0x6758], R10 ;  /* 0x0067580a01007387 */ /* 0x010fe80000100a00 */
        /* <DEDUP_REMOVED lines=13> */
[----:B0-----:R-:W3:Y:S04]  /*44f00*/  LDL.LU.64 R6, [R1+0x67b0] ;  /* 0x0067b00001067983 */ /* 0x001ee80000300a00 */
[----:B------:R-:W3:Y:S04]  /*44f10*/  LDL.LU.64 R4, [R1+0x67a8] ;  /* 0x0067a80001047983 */ /* 0x000ee80000300a00 */
[----:B------:R-:W3:Y:S02]  /*44f20*/  LDL.LU.64 R20, [R1+0x67a0] ;  /* 0x0067a00001147983 */ /* 0x000ee40000300a00 */
[----:B---3--:R-:W-:-:S15]  /*44f30*/  HMMA.16816.F32.BF16 R4, R16, R20, R4 ;  /* 0x000000141004723c */ /* 0x008fde0000041804 */
[----:B------:R-:W-:-:S04]  /*44f40*/  NOP ;  /* 0x0000000000007918 */ /* 0x000fc80000000000 */
[----:B------:R0:W-:Y:S04]  /*44f50*/  STL.64 [R1+0xe40], R4 ;  /* 0x000e400401007387 */ /* 0x0001e80000100a00 */
[----:B------:R1:W-:Y:S04]  /*44f60*/  STL.64 [R1+0xe48], R6 ;  /* 0x000e480601007387 */ /* 0x0003e80000100a00 */
[----:B0-----:R-:W3:Y:S01]  /*44f70*/  LDL.LU.64 R4, [R1+0x6798] ;  /* 0x0067980001047983 */ /* 0x001ee20000300a00 */
[----:B-1----:R-:W-:Y:S02]  /*44f80*/  IMAD.MOV.U32 R7, RZ, RZ, R20 ;  /* 0x000000ffff077224 */ /* 0x002fe400078e0014 */
[----:B------:R-:W-:-:S02]  /*44f90*/  IMAD.MOV.U32 R6, RZ, RZ, R21 ;  /* 0x000000ffff067224 */ /* 0x000fc400078e0015 */
[----:B------:R-:W4:Y:S02]  /*44fa0*/  LDL.LU.64 R20, [R1+0x6790] ;  /* 0x0067900001147983 */ /* 0x000f240000300a00 */
[----:B----4-:R-:W-:Y:S02]  /*44fb0*/  HMMA.16816.F32.BF16 R16, R16, R20, R12 ;  /* 0x000000141010723c */ /* 0x010fe4000004180c */
[----:B------:R-:W2:Y:S01]  /*44fc0*/  LDL.LU.64 R12, [R1+0x6788] ;  /* 0x00678800010c7983 */ /* 0x000ea20000300a00 */
[----:B------:R-:W-:Y:S02]  /*44fd0*/  IMAD.MOV.U32 R27, RZ, RZ, R20 ;  /* 0x000000ffff1b7224 */ /* 0x000fe400078e0014 */
        /* <DEDUP_REMOVED lines=31> */
[----:B------:R-:W4:Y:S04]  /*451d0*/  LDL.LU.64 R8, [R1+0x6718] ;  /* 0x0067180001087983 */ /* 0x000f280000300a00 */
[----:B------:R0:W-:Y:S04]  /*451e0*/  STL.64 [R1+0x66f8], R12 ;  /* 0x0066f80c01007387 */ /* 0x0001e80000100a00 */
[----:B------:R1:W-:Y:S04]  /*451f0*/  STL.64 [R1+0x6710], R14 ;  /* 0x0067100e01007387 */ /* 0x0003e80000100a00 */
[----:B0-----:R-:W3:Y:S04]  /*45200*/  LDL.LU.64 R12, [R1+0xba0] ;  /* 0x000ba000010c7983 */ /* 0x001ee80000300a00 */
[----:B-1----:R-:W3:Y:S01]  /*45210*/  LDL.LU.64 R14, [R1+0xba8] ;  /* 0x000ba800010e7983 */ /* 0x002ee20000300a00 */
[C---:B----4-:R-:W-:Y:S03]  /*45220*/  HMMA.16816.F32.BF16 R16, R20.reuse, R8, R16 ;  /* 0x000000081410723c */ /* 0x050fe60000041810 */
[----:B--2---:R-:W-:Y:S04]  /*45230*/  STL.64 [R1+0x6630], R10 ;  /* 0x0066300a01007387 */ /* 0x004fe80000100a00 */
[----:B------:R3:W-:Y:S02]  /*45240*/  STL.64 [R1+0x6628], R8 ;  /* 0x0066280801007387 */ /* 0x0007e40000100a00 */
[----:B---3--:R-:W-:Y:S10]  /*45250*/  HMMA.16816.F32.BF16 R8, R20, R4, R12 ;  /* 0x000000041408723c */ /* 0x008ff4000004180c */
[----:B------:R-:W-:Y:S04]  /*45260*/  STL.64 [R1+0xc40], R16 ;  /* 0x000c401001007387 */ /* 0x000fe80000100a00 */
[----:B------:R-:W-:Y:S04]  /*45270*/  STL.64 [R1+0xc48], R18 ;  /* 0x000c481201007387 */ /* 0x000fe80000100a00 */
[----:B------:R-:W2:Y:S04]  /*45280*/  LDL.LU.64 R12, [R1+0x1450] ;  /* 0x00145000010c7983 */ /* 0x000ea80000300a00 */
[----:B------:R-:W2:Y:S04]  /*45290*/  LDL.LU.64 R14, [R1+0x1458] ;  /* 0x00145800010e7983 */ /* 0x000ea80000300a00 */
[----:B------:R0:W-:Y:S04]  /*452a0*/  STL.64 [R1+0xc30], R8 ;  /* 0x000c300801007387 */ /* 0x0001e80000100a00 */
[----:B------:R-:W-:Y:S04]  /*452b0*/  STL.64 [R1+0xc38], R10 ;  /* 0x000c380a01007387 */ /* 0x000fe80000100a00 */
[----:B0-----:R-:W3:Y:S01]  /*452c0*/  LDL.LU.64 R8, [R1] ;  /* 0x0000000001087983 */ /* 0x001ee20000300a00 */
[----:B------:R-:W-:-:S06]  /*452d0*/  LOP3.LUT R19, R3, 0x60, RZ, 0x3c, !PT ;  /* 0x0000006003137812 */ /* 0x000fcc00078e3cff */
[----:B------:R-:W0:Y:S04]  /*452e0*/  LDSM.16.MT88.4 R16, [R19+UR5+0x180] ;  /* 0x000180051310783b */ /* 0x000e280008004200 */
[----:B---3--:R1:W-:Y:S04]  /*452f0*/  STL.64 [R1+0x6648], R8 ;  /* 0x0066480801007387 */ /* 0x0083e80000100a00 */
[----:B-1----:R-:W3:Y:S04]  /*45300*/  LDL.LU.64 R8, [R1+0x10] ;  /* 0x0000100001087983 */ /* 0x002ee80000300a00 */
[----:B---3--:R1:W-:Y:S04]  /*45310*/  STL.64 [R1+0x6650], R8 ;  /* 0x0066500801007387 */ /* 0x0083e80000100a00 */
[----:B-1----:R-:W3:Y:S04]  /*45320*/  LDL.64 R8, [R1+0x150] ;  /* 0x0001500001087983 */ /* 0x002ee80000100a00 */
[----:B0-----:R-:W-:Y:S04]  /*45330*/  STL.64 [R1+0x65b8], R18 ;  /* 0x0065b81201007387 */ /* 0x001fe80000100a00 */
[----:B------:R0:W-:Y:S02]  /*45340*/  STL.64 [R1+0x65b0], R16 ;  /* 0x0065b01001007387 */ /* 0x0001e40000100a00 */
[----:B0-----:R-:W-:-:S02]  /*45350*/  IMAD.MOV.U32 R16, RZ, RZ, R27 ;  /* 0x000000ffff107224 */ /* 0x001fc400078e001b */
[----:B------:R-:W-:-:S05]  /*45360*/  IMAD.MOV.U32 R17, RZ, RZ, R26 ;  /* 0x000000ffff117224 */ /* 0x000fca00078e001a */
[----:B------:R0:W-:Y:S02]  /*45370*/  STL.64 [R1+0x6668], R16 ;  /* 0x0066681001007387 */ /* 0x0001e40000100a00 */
[----:B0-----:R-:W-:Y:S02]  /*45380*/  IMAD.MOV.U32 R16, RZ, RZ, R7 ;  /* 0x000000ffff107224 */ /* 0x001fe400078e0007 */
[----:B------:R-:W-:-:S05]  /*45390*/  IMAD.MOV.U32 R17, RZ, RZ, R6 ;  /* 0x000000ffff117224 */ /* 0x000fca00078e0006 */
[----:B------:R0:W-:Y:S04]  /*453a0*/  STL.64 [R1+0x6680], R16 ;  /* 0x0066801001007387 */ /* 0x0001e80000100a00 */
[----:B0-----:R-:W3:Y:S04]  /*453b0*/  LDL.LU.64 R16, [R1+0x1440] ;  /* 0x0014400001107983 */ /* 0x001ee80000300a00 */
[----:B------:R-:W3:Y:S01]  /*453c0*/  LDL.LU.64 R18, [R1+0x1448] ;  /* 0x0014480001127983 */ /* 0x000ee20000300a00 */
[----:B--2---:R-:W-:Y:S03]  /*453d0*/  HMMA.16816.F32.BF16 R24, R20, R24, R12 ;  /* 0x000000181418723c */ /* 0x004fe6000004180c */
[----:B------:R-:W2:-:S15]  /*453e0*/  LDL.LU.64 R14, [R1+0x6710] ;  /* 0x00671000010e7983 */ /* 0x000e9e0000300a00 */
[----:B------:R-:W-:Y:S01]  /*453f0*/  NOP ;  /* 0x0000000000007918 */ /* 0x000fe20000000000 */
[----:B------:R-:W-:Y:S04]  /*45400*/  STL.64 [R1+0xc20], R24 ;  /* 0x000c201801007387 */ /* 0x000fe80000100a00 */
[----:B------:R0:W-:Y:S04]  /*45410*/  STL.64 [R1+0xc28], R26 ;  /* 0x000c281a01007387 */ /* 0x0001e80000100a00 */
[----:B0-----:R-:W4:Y:S04]  /*45420*/  LDL.LU.64 R26, [R1+0x6708] ;  /* 0x00670800011a7983 */ /* 0x001f280000300a00 */
[----:B------:R-:W2:Y:S01]  /*45430*/  LDL.LU.64 R24, [R1+0x6700] ;  /* 0x0067000001187983 */ /* 0x000ea20000300a00 */
[----:B---3--:R-:W-:-:S15]  /*45440*/  HMMA.16816.F32.BF16 R16, R20, R8, R16 ;  /* 0x000000081410723c */ /* 0x008fde0000041810 */
[----:B------:R-:W-:-:S04]  /*45450*/  NOP ;  /* 0x0000000000007918 */ /* 0x000fc80000000000 */
[----:B------:R0:W-:Y:S04]  /*45460*/  STL.64 [R1+0xc10], R16 ;  /* 0x000c101001007387 */ /* 0x0001e80000100a00 */
[----:B------:R1:W-:Y:S04]  /*45470*/  STL.64 [R1+0xc18], R18 ;  /* 0x000c181201007387 */ /* 0x0003e80000100a00 */
[----:B0-----:R-:W3:Y:S04]  /*45480*/  LDL.LU.64 R16, [R1+0x13e0] ;  /* 0x0013e00001107983 */ /* 0x001ee80000300a00 */
[----:B-1----:R-:W2:Y:S04]  /*45490*/  LDL.LU.64 R18, [R1+0x13e8] ;  /* 0x0013e80001127983 */ /* 0x002ea80000300a00 */
[----:B--2---:R-:W-:Y:S04]  /*454a0*/  STL.64 [R1+0x6690], R18 ;  /* 0x0066901201007387 */ /* 0x004fe80000100a00 */
[----:B---3--:R0:W-:Y:S02]  /*454b0*/  STL.64 [R1+0x6688], R16 ;  /* 0x0066881001007387 */ /* 0x0081e40000100a00 */
[----:B0-----:R-:W-:-:S02]  /*454c0*/  IMAD.MOV.U32 R16, RZ, RZ, R29 ;  /* 0x000000ffff107224 */ /* 0x001fc400078e001d */
[----:B------:R-:W-:-:S05]  /*454d0*/  IMAD.MOV.U32 R17, RZ, RZ, R28 ;  /* 0x000000ffff117224 */ /* 0x000fca00078e001c */
[----:B------:R4:W-:Y:S02]  /*454e0*/  STL.64 [R1+0x66a8], R16 ;  /* 0x0066a81001007387 */ /* 0x0009e40000100a00 */
[----:B----4-:R-:W-:Y:S02]  /*454f0*/  IMAD.MOV.U32 R16, RZ, RZ, R27 ;  /* 0x000000ffff107224 */ /* 0x010fe400078e001b */
[----:B------:R-:W-:-:S05]  /*45500*/  IMAD.MOV.U32 R17, RZ, RZ, R26 ;  /* 0x000000ffff117224 */ /* 0x000fca00078e001a */
[----:B------:R0:W-:Y:S02]  /*45510*/  STL.64 [R1+0x66c0], R16 ;  /* 0x0066c01001007387 */ /* 0x0001e40000100a00 */
[----:B0-----:R-:W-:Y:S02]  /*45520*/  IMAD.MOV.U32 R16, RZ, RZ, R25 ;  /* 0x000000ffff107224 */ /* 0x001fe400078e0019 */
[----:B------:R-:W-:-:S05]  /*45530*/  IMAD.MOV.U32 R17, RZ, RZ, R24 ;  /* 0x000000ffff117224 */ /* 0x000fca00078e0018 */
[----:B------:R0:W-:Y:S04]  /*45540*/  STL.64 [R1+0x66d8], R16 ;  /* 0x0066d81001007387 */ /* 0x0001e80000100a00 */
[----:B------:R-:W2:Y:S01]  /*45550*/  LDL.LU.64 R12, [R1+0x1430] ;  /* 0x00143000010c7983 */ /* 0x000ea20000300a00 */
[----:B0-----:R-:W-:Y:S02]  /*45560*/  IMAD.MOV.U32 R16, RZ, RZ, R15 ;  /* 0x000000ffff107224 */ /* 0x001fe400078e000f */
[----:B------:R-:W-:Y:S02]  /*45570*/  IMAD.MOV.U32 R17, RZ, RZ, R14 ;  /* 0x000000ffff117224 */ /* 0x000fe400078e000e */
[----:B------:R-:W2:Y:S04]  /*45580*/  LDL.LU.64 R14, [R1+0x1438] ;  /* 0x00143800010e7983 */ /* 0x000ea80000300a00 */
[----:B------:R0:W-:Y:S04]  /*45590*/  STL.64 [R1+0x66f0], R16 ;  /* 0x0066f01001007387 */ /* 0x0001e80000100a00 */
[----:B0-----:R-:W2:Y:S04]  /*455a0*/  LDL.64 R16, [R1+0x140] ;  /* 0x0001400001107983 */ /* 0x001ea80000100a00 */
        /* <DEDUP_REMOVED lines=13> */
[----:B------:R-:W4:Y:S01]  /*45680*/  LDL.LU.64 R26, [R1+0x1408] ;  /* 0x00140800011a7983 */ /* 0x000f220000300a00 */
[----:B--2---:R-:W-:Y:S03]  /*45690*/  HMMA.16816.F32.BF16 R12, R20, R16, R12 ;  /* 0x00000010140c723c */ /* 0x004fe6000004180c */
[----:B----4-:R-:W-:Y:S04]  /*456a0*/  STL.64 [R1+0x66d0], R26 ;  /* 0x0066d01a01007387 */ /* 0x010fe80000100a00 */
[----:B---3--:R0:W-:Y:S04]  /*456b0*/  STL.64 [R1+0x66c8], R24 ;  /* 0x0066c81801007387 */ /* 0x0081e80000100a00 */
[----:B0-----:R-:W2:Y:S04]  /*456c0*/  LDL.LU.64 R24, [R1+0x1410] ;  /* 0x0014100001187983 */ /* 0x001ea80000300a00 */
[----:B------:R-:W3:Y:S01]  /*456d0*/  LDL.LU.64 R26, [R1+0x1418] ;  /* 0x00141800011a7983 */ /* 0x000ee20000300a00 */
[----:B------:R-:W-:-:S02]  /*456e0*/  IMAD.MOV.U32 R7, RZ, RZ, R8 ;  /* 0x000000ffff077224 */ /* 0x000fc400078e0008 */
[----:B------:R-:W-:Y:S01]  /*456f0*/  IMAD.MOV.U32 R6, RZ, RZ, R9 ;  /* 0x000000ffff067224 */ /* 0x000fe200078e0009 */
[----:B---3--:R-:W-:Y:S04]  /*45700*/  STL.64 [R1+0x66e8], R26 ;  /* 0x0066e81a01007387 */ /* 0x008fe80000100a00 */
[----:B--2---:R0:W-:Y:S04]  /*45710*/  STL.64 [R1+0x66e0], R24 ;  /* 0x0066e01801007387 */ /* 0x0041e80000100a00 */
[----:B0-----:R-:W2:Y:S04]  /*45720*/  LDL.LU.64 R24, [R1+0x1420] ;  /* 0x0014200001187983 */ /* 0x001ea80000300a00 */
[----:B------:R-:W2:Y:S04]  /*45730*/  LDL.LU.64 R26, [R1+0x1428] ;  /* 0x00142800011a7983 */ /* 0x000ea80000300a00 */
[----:B------:R-:W3:Y:S04]  /*45740*/  LDL.LU.64 R8, [R1+0x1c70] ;  /* 0x001c700001087983 */ /* 0x000ee80000300a00 */
[----:B------:R-:W3:Y:S04]  /*45750*/  LDL.LU.64 R10, [R1+0x1c78] ;  /* 0x001c7800010a7983 */ /* 0x000ee80000300a00 */
[----:B------:R-:W-:Y:S04]  /*45760*/  STL.64 [R1+0x6640], R6 ;  /* 0x0066400601007387 */ /* 0x000fe80000100a00 */
[----:B------:R-:W-:Y:S04]  /*45770*/  STL.64 [R1+0x6638], R4 ;  /* 0x0066380401007387 */ /* 0x000fe80000100a00 */
[----:B------:R0:W-:Y:S04]  /*45780*/  STL.64 [R1+0xc00], R12 ;  /* 0x000c000c01007387 */ /* 0x0001e80000100a00 */
[----:B------:R1:W-:Y:S04]  /*45790*/  STL.64 [R1+0xc08], R14 ;  /* 0x000c080e01007387 */ /* 0x0003e80000100a00 */
[----:B0-----:R-:W4:Y:S01]  /*457a0*/  LDL.LU.64 R12, [R1+0x66f8] ;  /* 0x0066f800010c7983 */ /* 0x001f220000300a00 */
[----:B-1----:R-:W-:-:S02]  /*457b0*/  IMAD.MOV.U32 R15, RZ, RZ, R16 ;  /* 0x000000ffff0f7224 */ /* 0x002fc400078e0010 */
[----:B------:R-:W-:Y:S02]  /*457c0*/  IMAD.MOV.U32 R14, RZ, RZ, R17 ;  /* 0x000000ffff0e7224 */ /* 0x000fe400078e0011 */
        /* <DEDUP_REMOVED lines=25> */
[----:B------:R-:W2:Y:S01]  /*45960*/  LDL.LU.64 R16, [R1+0x6688] ;  /* 0x0066880001107983 */ /* 0x000ea20000300a00 */
[----:B------:R-:W-:-:S02]  /*45970*/  IMAD.MOV.U32 R4, RZ, RZ, R2 ;  /* 0x000000ffff047224 */ /* 0x000fc400078e0002 */
[----:B------:R-:W-:-:S07]  /*45980*/  IMAD.MOV.U32 R5, RZ, RZ, R0 ;  /* 0x000000ffff057224 */ /* 0x000fce00078e0000 */
[----:B--2---:R-:W-:Y:S01]  /*45990*/  HMMA.16816.F32.BF16 R4, R20, R4, R16 ;  /* 0x000000041404723c */ /* 0x004fe20000041810 */
[----:B------:R-:W2:-:S15]  /*459a0*/  LDL.LU.64 R16, [R1+0x6680] ;  /* 0x0066800001107983 */ /* 0x000e9e0000300a00 */
[----:B------:R-:W-:-:S03]  /*459b0*/  NOP ;  /* 0x0000000000007918 */ /* 0x000fc60000000000 */
        /* <DEDUP_REMOVED lines=8> */
[----:B------:R-:W-:Y:S04]  /*45a40*/  STL.64 [R1+0xba8], R18 ;  /* 0x000ba81201007387 */ /* 0x000fe80000100a00 */
[----:B0-----:R-:W2:Y:S02]  /*45a50*/  LDL.LU.64 R16, [R1+0x6668] ;  /* 0x0066680001107983 */ /* 0x001ea40000300a00 */
[----:B--2---:R-:W-:Y:S02]  /*45a60*/  HMMA.16816.F32.BF16 R20, R20, R16, R24 ;  /* 0x000000101414723c */ /* 0x004fe40000041818 */
[----:B------:R-:W3:Y:S04]  /*45a70*/  LDL.LU.64 R26, [R1+0x6660] ;  /* 0x00666000011a7983 */ /* 0x000ee80000300a00 */
[----:B------:R-:W3:-:S13]  /*45a80*/  LDL.LU.64 R24, [R1+0x6658] ;  /* 0x0066580001187983 */ /* 0x000eda0000300a00 */
[----:B------:R0:W-:Y:S04]  /*45a90*/  STL.64 [R1+0x580], R20 ;  /* 0x0005801401007387 */ /* 0x0001e80000100a00 */
[----:B------:R-:W-:Y:S04]  /*45aa0*/  STL.64 [R1+0x588], R22 ;  /* 0x0005881601007387 */ /* 0x000fe80000100a00 */
[----:B0-----:R-:W3:Y:S04]  /*45ab0*/  LDL.LU.64 R20, [R1+0x20] ;  /* 0x0000200001147983 */ /* 0x001ee80000300a00 */
[----:B------:R0:W-:Y:S04]  /*45ac0*/  STL.64 [R1+0x65c8], R16 ;  /* 0x0065c81001007387 */ /* 0x0001e80000100a00 */
[----:B0-----:R-:W2:Y:S04]  /*45ad0*/  LDL.LU.64 R16, [R1+0x1b70] ;  /* 0x001b700001107983 */ /* 0x001ea80000300a00 */
[----:B------:R-:W2:Y:S01]  /*45ae0*/  LDL.LU.64 R18, [R1+0x1b78] ;  /* 0x001b780001127983 */ /* 0x000ea20000300a00 */
[----:B---3--:R-:W-:Y:S01]  /*45af0*/  HMMA.16816.F32.BF16 R8, R24, R20, R8 ;  /* 0x000000141808723c */ /* 0x008fe20000041808 */
[----:B------:R-:W-:-:S02]  /*45b00*/  IMAD.MOV.U32 R29, RZ, RZ, R20 ;  /* 0x000000ffff1d7224 */ /* 0x000fc400078e0014 */
[----:B------:R-:W-:-:S15]  /*45b10*/  IMAD.MOV.U32 R28, RZ, RZ, R21 ;  /* 0x000000ffff1c7224 */ /* 0x000fde00078e0015 */
[----:B------:R-:W-:Y:S01]  /*45b20*/  NOP ;  /* 0x0000000000007918 */ /* 0x000fe20000000000 */
[----:B------:R0:W-:Y:S04]  /*45b30*/  STL.64 [R1+0x410], R8 ;  /* 0x0004100801007387 */ /* 0x0001e80000100a00 */
[----:B------:R-:W-:Y:S04]  /*45b40*/  STL.64 [R1+0x418], R10 ;  /* 0x0004180a01007387 */ /* 0x000fe80000100a00 */
[----:B0-----:R-:W2:Y:S04]  /*45b50*/  LDL.LU.64 R8, [R1+0x6650] ;  /* 0x0066500001087983 */ /* 0x001ea80000300a00 */
[----:B------:R-:W3:Y:S01]  /*45b60*/  LDL.LU.64 R20, [R1+0x30] ;  /* 0x0000300001147983 */ /* 0x000ee20000300a00 */
[----:B--2---:R-:W-:Y:S03]  /*45b70*/  HMMA.16816.F32.BF16 R16, R24, R8, R16 ;  /* 0x000000081810723c */ /* 0x004fe60000041810 */
[----:B---3--:R0:W-:Y:S04]  /*45b80*/  STL.64 [R1+0x6620], R20 ;  /* 0x0066201401007387 */ /* 0x0081e80000100a00 */
[----:B0-----:R-:W4:Y:S04]  /*45b90*/  LDL.LU.64 R20, [R1+0x1970] ;  /* 0x0019700001147983 */ /* 0x001f280000300a00 */
[----:B------:R-:W4:Y:S08]  /*45ba0*/  LDL.LU.64 R22, [R1+0x1978] ;  /* 0x0019780001167983 */ /* 0x000f300000300a00 */
[----:B------:R-:W-:Y:S04]  /*45bb0*/  STL.64 [R1+0x400], R16 ;  /* 0x0004001001007387 */ /* 0x000fe80000100a00 */
[----:B------:R0:W-:Y:S02]  /*45bc0*/  STL.64 [R1+0x408], R18 ;  /* 0x0004081201007387 */ /* 0x0001e40000100a00 */
[----:B0-----:R-:W-:-:S02]  /*45bd0*/  IMAD.MOV.U32 R19, RZ, RZ, R8 ;  /* 0x000000ffff137224 */ /* 0x001fc400078e0008 */
[----:B------:R-:W-:Y:S02]  /*45be0*/  IMAD.MOV.U32 R18, RZ, RZ, R9 ;  /* 0x000000ffff127224 */ /* 0x000fe400078e0009 */
[----:B------:R-:W2:Y:S04]  /*45bf0*/  LDL.LU.64 R8, [R1+0x6648] ;  /* 0x0066480001087983 */ /* 0x000ea80000300a00 */
[----:B------:R0:W-:Y:S04]  /*45c00*/  STL.64 [R1+0x65e8], R18 ;  /* 0x0065e81201007387 */ /* 0x0001e80000100a00 */
[----:B------:R-:W3:Y:S04]  /*45c10*/  LDL.LU.64 R16, [R1+0x1870] ;  /* 0x0018700001107983 */ /* 0x000ee80000300a00 */
[----:B0-----:R-:W3:Y:S01]  /*45c20*/  LDL.LU.64 R18, [R1+0x1878] ;  /* 0x0018780001127983 */ /* 0x001ee20000300a00 */
[----:B--2---:R-:W-:Y:S01]  /*45c30*/  HMMA.16816.F32.BF16 R4, R24, R8, R4 ;  /* 0x000000081804723c */ /* 0x004fe20000041804 */
[----:B------:R-:W-:-:S02]  /*45c40*/  IMAD.MOV.U32 R2, RZ, RZ, R8 ;  /* 0x000000ffff027224 */ /* 0x000fc400078e0008 */
[----:B------:R-:W-:-:S05]  /*45c50*/  IMAD.MOV.U32 R0, RZ, RZ, R9 ;  /* 0x000000ffff007224 */ /* 0x000fca00078e0009 */
[C---:B----4-:R-:W-:Y:S11]  /*45c60*/  HMMA.16816.F32.BF16 R20, R24.reuse, R12, R20 ;  /* 0x0000000c1814723c */ /* 0x050ff60000041814 */
[----:B------:R-:W-:Y:S04]  /*45c70*/  STL.64 [R1+0x3f0], R4 ;  /* 0x0003f00401007387 */ /* 0x000fe80000100a00 */
[----:B------:R0:W-:Y:S04]  /*45c80*/  STL.64 [R1+0x3f8], R6 ;  /* 0x0003f80601007387 */ /* 0x0001e80000100a00 */
[----:B0-----:R-:W2:Y:S04]  /*45c90*/  LDL.LU.64 R6, [R1+0x6640] ;  /* 0x0066400001067983 */ /* 0x001ea80000300a00 */
[----:B------:R-:W4:Y:S04]  /*45ca0*/  LDL.LU.64 R4, [R1+0x6638] ;  /* 0x0066380001047983 */ /* 0x000f280000300a00 */
[----:B------:R-:W2:Y:S04]  /*45cb0*/  LDL.LU.64 R10, [R1+0x6630] ;  /* 0x00663000010a7983 */ /* 0x000ea80000300a00 */
[----:B------:R-:W3:Y:S04]  /*45cc0*/  LDL.LU.64 R8, [R1+0x6628] ;  /* 0x0066280001087983 */ /* 0x000ee80000300a00 */
[----:B------:R0:W-:Y:S04]  /*45cd0*/  STL.64 [R1+0x65d8], R12 ;  /* 0x0065d80c01007387 */ /* 0x0001e80000100a00 */
[----:B0-----:R-:W2:Y:S04]  /*45ce0*/  LDL.LU.64 R12, [R1+0x130] ;  /* 0x00013000010c7983 */ /* 0x001ea80000300a00 */
[----:B------:R0:W-:Y:S04]  /*45cf0*/  STL.64 [R1+0x3e0], R20 ;  /* 0x0003e01401007387 */ /* 0x0001e80000100a00 */
[----:B------:R1:W-:Y:S01]  /*45d00*/  STL.64 [R1+0x3e8], R22 ;  /* 0x0003e81601007387 */ /* 0x0003e20000100a00 */
[----:B---3--:R-:W-:Y:S03]  /*45d10*/  HMMA.16816.F32.BF16 R16, R24, R8, R16 ;  /* 0x000000081810723c */ /* 0x008fe60000041810 */
[----:B--2---:R2:W-:Y:S04]  /*45d20*/  STL.64 [R1+0x65f0], R12 ;  /* 0x0065f00c01007387 */ /* 0x0045e80000100a00 */
[----:B0-----:R-:W4:Y:S04]  /*45d30*/  LDL.LU.64 R20, [R1+0x3a0] ;  /* 0x0003a00001147983 */ /* 0x001f280000300a00 */
[----:B-1----:R-:W4:Y:S01]  /*45d40*/  LDL.LU.64 R22, [R1+0x3a8] ;  /* 0x0003a80001167983 */ /* 0x002f220000300a00 */
[----:B--2---:R-:W-:-:S02]  /*45d50*/  IMAD.MOV.U32 R12, RZ, RZ, R15 ;  /* 0x000000ffff0c7224 */ /* 0x004fc400078e000f */
[----:B------:R-:W-:-:S05]  /*45d60*/  IMAD.MOV.U32 R13, RZ, RZ, R14 ;  /* 0x000000ffff0d7224 */ /* 0x000fca00078e000e */
[----:B------:R-:W-:Y:S04]  /*45d70*/  STL.64 [R1+0x6608], R12 ;  /* 0x0066080c01007387 */ /* 0x000fe80000100a00 */
[----:B------:R0:W-:Y:S04]  /*45d80*/  STL.64 [R1+0x3d0], R16 ;  /* 0x0003d01001007387 */ /* 0x0001e80000100a00 */
[----:B------:R1:W-:Y:S04]  /*45d90*/  STL.64 [R1+0x3d8], R18 ;  /* 0x0003d81201007387 */ /* 0x0003e80000100a00 */
[----:B0-----:R-:W2:Y:S04]  /*45da0*/  LDL.LU.64 R16, [R1+0x11f0] ;  /* 0x0011f00001107983 */ /* 0x001ea80000300a00 */
[----:B-1----:R-:W3:Y:S04]  /*45db0*/  LDL.LU.64 R18, [R1+0x11f8] ;  /* 0x0011f80001127983 */ /* 0x002ee80000300a00 */
[----:B---3--:R-:W-:Y:S04]  /*45dc0*/  STL.64 [R1+0x6600], R18 ;  /* 0x0066001201007387 */ /* 0x008fe80000100a00 */
[----:B--2---:R0:W-:Y:S04]  /*45dd0*/  STL.64 [R1+0x65f8], R16 ;  /* 0x0065f81001007387 */ /* 0x0041e80000100a00 */
[----:B0-----:R-:W2:Y:S04]  /*45de0*/  LDL.LU.64 R16, [R1+0x1200] ;  /* 0x0012000001107983 */ /* 0x001ea80000300a00 */
[----:B------:R-:W3:Y:S01]  /*45df0*/  LDL.LU.64 R18, [R1+0x1208] ;  /* 0x0012080001127983 */ /* 0x000ee20000300a00 */
[C---:B----4-:R-:W-:Y:S03]  /*45e00*/  HMMA.16816.F32.BF16 R20, R24.reuse, R4, R20 ;  /* 0x000000041814723c */ /* 0x050fe60000041814 */
        /* <DEDUP_REMOVED lines=8> */
[----:B------:R0:W-:Y:S04]  /*45e90*/  STL.64 [R1+0x3c0], R20 ;  /* 0x0003c01401007387 */ /* 0x0001e80000100a00 */
[----:B------:R-:W-:Y:S04]  /*45ea0*/  STL.64 [R1+0x3c8], R22 ;  /* 0x0003c81601007387 */ /* 0x000fe80000100a00 */
[----:B0-----:R-:W3:Y:S02]  /*45eb0*/  LDL.LU.64 R20, [R1+0x6620] ;  /* 0x0066200001147983 */ /* 0x001ee40000300a00 */
[----:B---3--:R-:W-:-:S15]  /*45ec0*/  HMMA.16816.F32.BF16 R8, R24, R20, R8 ;  /* 0x000000141808723c */ /* 0x008fde0000041808 */
[----:B------:R-:W-:-:S04]  /*45ed0*/  NOP ;  /* 0x0000000000007918 */ /* 0x000fc80000000000 */
[----:B------:R0:W-:Y:S04]  /*45ee0*/  STL.64 [R1+0x3b0], R8 ;  /* 0x0003b00801007387 */ /* 0x0001e80000100a00 */
[----:B------:R-:W-:Y:S01]  /*45ef0*/  STL.64 [R1+0x3b8], R10 ;  /* 0x0003b80a01007387 */ /* 0x000fe20000100a00 */
[----:B0-----:R-:W-:Y:S02]  /*45f00*/  IMAD.MOV.U32 R9, RZ, RZ, R20 ;  /* 0x000000ffff097224 */ /* 0x001fe400078e0014 */
[----:B------:R-:W-:Y:S02]  /*45f10*/  IMAD.MOV.U32 R8, RZ, RZ, R21 ;  /* 0x000000ffff087224 */ /* 0x000fe400078e0015 */
[----:B------:R-:W0:Y:S04]  /*45f20*/  LDSM.16.MT88.4 R20, [R3+UR5+0x2000] ;  /* 0x002000050314783b */ /* 0x000e280008004200 */
[----:B------:R1:W-:Y:S04]  /*45f30*/  STL.64 [R1+0x65d0], R8 ;  /* 0x0065d00801007387 */ /* 0x0003e80000100a00 */
[----:B-1----:R-:W3:Y:S01]  /*45f40*/  LDL.LU.64 R8, [R1+0x100] ;  /* 0x0001000001087983 */ /* 0x002ee20000300a00 */
[----:B------:R-:W-:-:S02]  /*45f50*/  IMAD.MOV.U32 R12, RZ, RZ, R7 ;  /* 0x000000ffff0c7224 */ /* 0x000fc400078e0007 */
[----:B------:R-:W-:-:S07]  /*45f60*/  IMAD.MOV.U32 R13, RZ, RZ, R6 ;  /* 0x000000ffff0d7224 */ /* 0x000fce00078e0006 */
[C---:B--2---:R-:W-:Y:S01]  /*45f70*/  HMMA.16816.F32.BF16 R12, R24.reuse, R12, R16 ;  /* 0x0000000c180c723c */ /* 0x044fe20000041810 */
[----:B---3--:R1:W-:Y:S04]  /*45f80*/  STL.64 [R1+0x65e0], R8 ;  /* 0x0065e00801007387 */ /* 0x0083e80000100a00 */
[----:B-1----:R-:W2:Y:S04]  /*45f90*/  LDL.LU.64 R8, [R1+0x120] ;  /* 0x0001200001087983 */ /* 0x002ea80000300a00 */
[----:B0-----:R-:W-:Y:S04]  /*45fa0*/  STL.64 [R1+0x6498], R22 ;  /* 0x0064981601007387 */ /* 0x001fe80000100a00 */
[----:B------:R0:W-:Y:S04]  /*45fb0*/  STL.64 [R1+0x6490], R20 ;  /* 0x0064901401007387 */ /* 0x0001e80000100a00 */
[----:B0-----:R-:W2:Y:S04]  /*45fc0*/  LDL.LU.64 R20, [R1+0x11e0] ;  /* 0x0011e00001147983 */ /* 0x001ea80000300a00 */
[----:B------:R-:W2:Y:S04]  /*45fd0*/  LDL.LU.64 R22, [R1+0x11e8] ;  /* 0x0011e80001167983 */ /* 0x000ea80000300a00 */
        /* <DEDUP_REMOVED lines=10> */
[----:B0-----:R-:W3:Y:S01]  /*46080*/  LDL.LU.64 R12, [R1+0x65f0] ;  /* 0x0065f000010c7983 */ /* 0x001ee20000300a00 */
[C---:B--2---:R-:W-:Y:S08]  /*46090*/  HMMA.16816.F32.BF16 R20, R24.reuse, R8, R20 ;  /* 0x000000081814723c */ /* 0x044ff00000041814 */
[----:B---3--:R-:W-:Y:S01]  /*460a0*/  HMMA.16816.F32.BF16 R16, R24, R12, R16 ;  /* 0x0000000c1810723c */ /* 0x008fe20000041810 */
[----:B------:R-:W-:-:S02]  /*460b0*/  IMAD.MOV.U32 R6, RZ, RZ, R12 ;  /* 0x000000ffff067224 */ /* 0x000fc400078e000c */
[----:B------:R-:W-:-:S15]  /*460c0*/  IMAD.MOV.U32 R7, RZ, RZ, R13 ;  /* 0x000000ffff077224 */ /* 0x000fde00078e000d */
[----:B------:R-:W-:Y:S01]  /*460d0*/  NOP ;  /* 0x0000000000007918 */ /* 0x000fe20000000000 */
[----:B------:R-:W-:Y:S04]  /*460e0*/  STL.64 [R1+0x380], R16 ;  /* 0x0003801001007387 */ /* 0x000fe80000100a00 */
[----:B------:R0:W-:Y:S04]  /*460f0*/  STL.64 [R1+0x388], R18 ;  /* 0x0003881201007387 */ /* 0x0001e80000100a00 */
[----:B0-----:R-:W2:Y:S04]  /*46100*/  LDL.LU.64 R18, [R1+0x65e8] ;  /* 0x0065e80001127983 */ /* 0x001ea80000300a00 */
[----:B------:R-:W3:Y:S04]  /*46110*/  LDL.LU.64 R12, [R1+0x11c0] ;  /* 0x0011c000010c7983 */ /* 0x000ee80000300a00 */
[----:B------:R-:W3:Y:S04]  /*46120*/  LDL.LU.64 R14, [R1+0x11c8] ;  /* 0x0011c800010e7983 */ /* 0x000ee80000300a00 */
[----:B------:R-:W4:Y:S04]  /*46130*/  LDL.LU.64 R16, [R1+0xe0] ;  /* 0x0000e00001107983 */ /* 0x000f280000300a00 */
[----:B------:R-:W-:Y:S04]  /*46140*/  STL.64 [R1+0x6568], R6 ;  /* 0x0065680601007387 */ /* 0x000fe80000100a00 */
[----:B------:R0:W-:Y:S04]  /*46150*/  STL.64 [R1+0x6560], R4 ;  /* 0x0065600401007387 */ /* 0x0001e80000100a00 */
[----:B0-----:R-:W2:Y:S04]  /*46160*/  LDL.LU.64 R4, [R1+0x110] ;  /* 0x0001100001047983 */ /* 0x001ea80000300a00 */
[----:B------:R0:W-:Y:S04]  /*46170*/  STL.64 [R1+0x370], R20 ;  /* 0x0003701401007387 */ /* 0x0001e80000100a00 */
[----:B------:R-:W-:Y:S01]  /*46180*/  STL.64 [R1+0x378], R22 ;  /* 0x0003781601007387 */ /* 0x000fe20000100a00 */
[----:B0-----:R-:W-:-:S02]  /*46190*/  IMAD.MOV.U32 R21, RZ, RZ, R8 ;  /* 0x000000ffff157224 */ /* 0x001fc400078e0008 */
[----:B------:R-:W-:Y:S02]  /*461a0*/  IMAD.MOV.U32 R20, RZ, RZ, R9 ;  /* 0x000000ffff147224 */ /* 0x000fe400078e0009 */
[----:B------:R-:W3:Y:S04]  /*461b0*/  LDL.LU.64 R8, [R1+0x65e0] ;  /* 0x0065e00001087983 */ /* 0x000ee80000300a00 */
[----:B------:R-:W-:Y:S04]  /*461c0*/  STL [R1+0x652c], R21 ;  /* 0x00652c1501007387 */ /* 0x000fe80000100800 */
[----:B------:R0:W-:Y:S04]  /*461d0*/  STL [R1+0x6528], R20 ;  /* 0x0065281401007387 */ /* 0x0001e80000100800 */
[----:B0-----:R-:W2:Y:S04]  /*461e0*/  LDL.LU.64 R20, [R1+0x11d0] ;  /* 0x0011d00001147983 */ /* 0x001ea80000300a00 */
[----:B------:R-:W2:Y:S02]  /*461f0*/  LDL.LU.64 R22, [R1+0x11d8] ;  /* 0x0011d80001167983 */ /* 0x000ea40000300a00 */
[C---:B--2---:R-:W-:Y:S08]  /*46200*/  HMMA.16816.F32.BF16 R20, R24.reuse, R4, R20 ;  /* 0x000000041814723c */ /* 0x044ff00000041814 */
[----:B---3--:R-:W-:Y:S11]  /*46210*/  HMMA.16816.F32.BF16 R12, R24, R8, R12 ;  /* 0x00000008180c723c */ /* 0x008ff6000004180c */
[----:B------:R-:W-:Y:S04]  /*46220*/  STL.64 [R1+0x360], R20 ;  /* 0x0003601401007387 */ /* 0x000fe80000100a00 */
[----:B------:R0:W-:Y:S02]  /*46230*/  STL.64 [R1+0x368], R22 ;  /* 0x0003681601007387 */ /* 0x0001e40000100a00 */
[----:B0-----:R-:W-:-:S02]  /*46240*/  IMAD.MOV.U32 R23, RZ, RZ, R4 ;  /* 0x000000ffff177224 */ /* 0x001fc400078e0004 */
[----:B------:R-:W-:Y:S02]  /*46250*/  IMAD.MOV.U32 R22, RZ, RZ, R5 ;  /* 0x000000ffff167224 */ /* 0x000fe400078e0005 */
[----:B------:R-:W-:Y:S02]  /*46260*/  IMAD.MOV.U32 R4, RZ, RZ, R29 ;  /* 0x000000ffff047224 */ /* 0x000fe400078e001d */
[----:B------:R-:W-:-:S05]  /*46270*/  IMAD.MOV.U32 R5, RZ, RZ, R28 ;  /* 0x000000ffff057224 */ /* 0x000fca00078e001c */
[----:B------:R0:W-:Y:S04]  /*46280*/  STL.64 [R1+0x65c0], R4 ;  /* 0x0065c00401007387 */ /* 0x0001e80000100a00 */
[----:B0-----:R-:W2:Y:S04]  /*46290*/  LDL.LU.64 R4, [R1+0xf0] ;  /* 0x0000f00001047983 */ /* 0x001ea80000300a00 */
[----:B------:R-:W-:Y:S04]  /*462a0*/  STL [R1+0x6534], R22 ;  /* 0x0065341601007387 */ /* 0x000fe80000100800 */
[----:B------:R0:W-:Y:S04]  /*462b0*/  STL [R1+0x6530], R23 ;  /* 0x0065301701007387 */ /* 0x0001e80000100800 */
[----:B------:R-:W2:Y:S04]  /*462c0*/  LDL.LU.64 R20, [R1+0x11b0] ;  /* 0x0011b00001147983 */ /* 0x000ea80000300a00 */
[----:B0-----:R-:W2:Y:S04]  /*462d0*/  LDL.LU.64 R22, [R1+0x11b8] ;  /* 0x0011b80001167983 */ /* 0x001ea80000300a00 */
[----:B------:R0:W-:Y:S04]  /*462e0*/  STL.64 [R1+0x350], R12 ;  /* 0x0003500c01007387 */ /* 0x0001e80000100a00 */
[----:B------:R1:W-:Y:S04]  /*462f0*/  STL.64 [R1+0x358], R14 ;  /* 0x0003580e01007387 */ /* 0x0003e80000100a00 */
[----:B0-----:R-:W3:Y:S01]  /*46300*/  LDL.LU.64 R12, [R1+0x65d8] ;  /* 0x0065d800010c7983 */ /* 0x001ee20000300a00 */
[----:B-1----:R-:W-:-:S02]  /*46310*/  IMAD.MOV.U32 R15, RZ, RZ, R8 ;  /* 0x000000ffff0f7224 */ /* 0x002fc400078e0008 */
[----:B------:R-:W-:Y:S02]  /*46320*/  IMAD.MOV.U32 R14, RZ, RZ, R9 ;  /* 0x000000ffff0e7224 */ /* 0x000fe400078e0009 */
[----:B------:R-:W4:Y:S04]  /*46330*/  LDL.LU.64 R8, [R1+0x11a0] ;  /* 0x0011a00001087983 */ /* 0x000f280000300a00 */
[----:B------:R-:W4:Y:S04]  /*46340*/  LDL.LU.64 R10, [R1+0x11a8] ;  /* 0x0011a800010a7983 */ /* 0x000f280000300a00 */
[----:B------:R-:W-:Y:S04]  /*46350*/  STL.64 [R1+0x6588], R14 ;  /* 0x0065880e01007387 */ /* 0x000fe80000100a00 */
[----:B---3--:R2:W-:Y:S02]  /*46360*/  STL.64 [R1+0x6580], R12 ;  /* 0x0065800c01007387 */ /* 0x0085e40000100a00 */
[----:B--2---:R-:W-:Y:S01]  /*46370*/  HMMA.16816.F32.BF16 R12, R24, R4, R20 ;  /* 0x00000004180c723c */ /* 0x004fe20000041814 */
[----:B------:R-:W-:-:S02]  /*46380*/  IMAD.MOV.U32 R21, RZ, RZ, R4 ;  /* 0x000000ffff157224 */ /* 0x000fc400078e0004 */
[----:B------:R-:W-:-:S15]  /*46390*/  IMAD.MOV.U32 R20, RZ, RZ, R5 ;  /* 0x000000ffff147224 */ /* 0x000fde00078e0005 */
[----:B------:R-:W-:Y:S01]  /*463a0*/  NOP ;  /* 0x0000000000007918 */ /* 0x000fe20000000000 */
[----:B------:R0:W-:Y:S04]  /*463b0*/  STL.64 [R1+0x340], R12 ;  /* 0x0003400c01007387 */ /* 0x0001e80000100a00 */
[----:B------:R1:W-:Y:S04]  /*463c0*/  STL.64 [R1+0x348], R14 ;  /* 0x0003480e01007387 */ /* 0x0003e80000100a00 */
[----:B------:R-:W2:Y:S04]  /*463d0*/  LDL.LU.64 R4, [R1+0x10f0] ;  /* 0x0010f00001047983 */ /* 0x000ea80000300a00 */
[----:B------:R-:W2:Y:S04]  /*463e0*/  LDL.LU.64 R6, [R1+0x10f8] ;  /* 0x0010f80001067983 */ /* 0x000ea80000300a00 */
[----:B0-----:R-:W3:Y:S04]  /*463f0*/  LDL.LU.64 R12, [R1+0x1a60] ;  /* 0x001a6000010c7983 */ /* 0x001ee80000300a00 */
[----:B-1----:R-:W2:Y:S01]  /*46400*/  LDL.LU.64 R14, [R1+0x1a68] ;  /* 0x001a6800010e7983 */ /* 0x002ea20000300a00 */
[----:B----4-:R-:W-:Y:S01]  /*46410*/  HMMA.16816.F32.BF16 R8, R24, R16, R8 ;  /* 0x000000101808723c */ /* 0x010fe20000041808 */
[----:B------:R-:W-:-:S02]  /*46420*/  IMAD.MOV.U32 R22, RZ, RZ, R16 ;  /* 0x000000ffff167224 */ /* 0x000fc400078e0010 */
[----:B------:R-:W-:Y:S01]  /*46430*/  IMAD.MOV.U32 R23, RZ, RZ, R17 ;  /* 0x000000ffff177224 */ /* 0x000fe200078e0011 */
[----:B--2---:R-:W-:Y:S04]  /*46440*/  STL.64 [R1+0x6598], R14 ;  /* 0x0065980e01007387 */ /* 0x004fe80000100a00 */
[----:B---3--:R0:W-:Y:S02]  /*46450*/  STL.64 [R1+0x6590], R12 ;  /* 0x0065900c01007387 */ /* 0x0081e40000100a00 */
[----:B0-----:R-:W-:Y:S02]  /*46460*/  IMAD.MOV.U32 R12, RZ, RZ, R19 ;  /* 0x000000ffff0c7224 */ /* 0x001fe400078e0013 */
[----:B------:R-:W-:-:S05]  /*46470*/  IMAD.MOV.U32 R13, RZ, RZ, R18 ;  /* 0x000000ffff0d7224 */ /* 0x000fca00078e0012 */
[----:B------:R0:W-:Y:S04]  /*46480*/  STL.64 [R1+0x65a8], R12 ;  /* 0x0065a80c01007387 */ /* 0x0001e80000100a00 */
[----:B0-----:R-:W2:Y:S04]  /*46490*/  LDL.LU.64 R12, [R1+0x1c60] ;  /* 0x001c6000010c7983 */ /* 0x001ea80000300a00 */
[----:B------:R-:W2:Y:S04]  /*464a0*/  LDL.LU.64 R14, [R1+0x1c68] ;  /* 0x001c6800010e7983 */ /* 0x000ea80000300a00 */
[----:B------:R0:W-:Y:S04]  /*464b0*/  STL.64 [R1+0x330], R8 ;  /* 0x0003300801007387 */ /* 0x0001e80000100a00 */
[----:B------:R-:W-:Y:S04]  /*464c0*/  STL.64 [R1+0x338], R10 ;  /* 0x0003380a01007387 */ /* 0x000fe80000100a00 */
[----:B0-----:R-:W3:Y:S04]  /*464d0*/  LDL.LU.64 R8, [R1+0x65d0] ;  /* 0x0065d00001087983 */ /* 0x001ee80000300a00 */
[----:B------:R-:W4:Y:S04]  /*464e0*/  LDL.LU.64 R16, [R1+0x65c8] ;  /* 0x0065c80001107983 */ /* 0x000f280000300a00 */
[----:B------:R-:W-:Y:S04]  /*464f0*/  STL.64 [R1+0x6540], R22 ;  /* 0x0065401601007387 */ /* 0x000fe80000100a00 */
[----:B------:R3:W-:Y:S02]  /*46500*/  STL.64 [R1+0x6538], R20 ;  /* 0x0065381401007387 */ /* 0x0007e40000100a00 */
[----:B---3--:R-:W-:-:S02]  /*46510*/  IMAD.MOV.U32 R20, RZ, RZ, R9 ;  /* 0x000000ffff147224 */ /* 0x008fc400078e0009 */
[----:B------:R-:W-:Y:S01]  /*46520*/  IMAD.MOV.U32 R21, RZ, RZ, R8 ;  /* 0x000000ffff157224 */ /* 0x000fe200078e0008 */
[----:B----4-:R-:W-:Y:S04]  /*46530*/  HMMA.16816.F32.BF16 R24, R24, R16, R4 ;  /* 0x000000101818723c */ /* 0x010fe80000041804 */
[----:B------:R0:W-:Y:S04]  /*46540*/  STL.64 [R1+0x65a0], R20 ;  /* 0x0065a01401007387 */ /* 0x0001e80000100a00 */
[----:B0-----:R-:W3:Y:S04]  /*46550*/  LDL.LU.64 R20, [R1+0x1b60] ;  /* 0x001b600001147983 */ /* 0x001ee80000300a00 */
[----:B------:R-:W3:Y:S04]  /*46560*/  LDL.LU.64 R22, [R1+0x1b68] ;  /* 0x001b680001167983 */ /* 0x000ee80000300a00 */
[----:B------:R-:W4:Y:S04]  /*46570*/  LDL.LU.64 R8, [R1+0x1940] ;  /* 0x0019400001087983 */ /* 0x000f280000300a00 */
[----:B------:R-:W4:Y:S04]  /*46580*/  LDL.LU.64 R10, [R1+0x1948] ;  /* 0x00194800010a7983 */ /* 0x000f280000300a00 */
[----:B------:R-:W2:Y:S04]  /*46590*/  LDL.LU.64 R4, [R1+0x65c0] ;  /* 0x0065c00001047983 */ /* 0x000ea80000300a00 */
[----:B------:R-:W2:Y:S04]  /*465a0*/  LDL.LU.64 R18, [R1+0x65b8] ;  /* 0x0065b80001127983 */ /* 0x000ea80000300a00 */
[----:B------:R-:W2:Y:S04]  /*465b0*/  LDL.LU.64 R16, [R1+0x65b0] ;  /* 0x0065b00001107983 */ /* 0x000ea80000300a00 */
[----:B------:R-:W-:Y:S04]  /*465c0*/  STL.64 [R1+0xb0], R24 ;  /* 0x0000b01801007387 */ /* 0x000fe80000100a00 */
[----:B------:R-:W-:Y:S01]  /*465d0*/  STL.64 [R1+0xb8], R26 ;  /* 0x0000b81a01007387 */ /* 0x000fe20000100a00 */
[----:B--2---:R-:W-:Y:S03]  /*465e0*/  HMMA.16816.F32.BF16 R4, R16, R4, R12 ;  /* 0x000000041004723c */ /* 0x004fe6000004180c */
[----:B------:R-:W3:-:S15]  /*465f0*/  LDL.LU.64 R12, [R1+0x65a8] ;  /* 0x0065a800010c7983 */ /* 0x000ede0000300a00 */
[----:B------:R-:W-:Y:S01]  /*46600*/  NOP ;  /* 0x0000000000007918 */ /* 0x000fe20000000000 */
[----:B------:R0:W-:Y:S04]  /*46610*/  STL.64 [R1+0xa0], R4 ;  /* 0x0000a00401007387 */ /* 0x0001e80000100a00 */
[----:B------:R1:W-:Y:S04]  /*46620*/  STL.64 [R1+0xa8], R6 ;  /* 0x0000a80601007387 */ /* 0x0003e80000100a00 */
[----:B0-----:R-:W2:Y:S04]  /*46630*/  LDL.LU.64 R4, [R1+0x10e0] ;  /* 0x0010e00001047983 */ /* 0x001ea80000300a00 */
[----:B-1----:R-:W2:Y:S01]  /*46640*/  LDL.LU.64 R6, [R1+0x10e8] ;  /* 0x0010e80001067983 */ /* 0x002ea20000300a00 */
[----:B---3--:R-:W-:Y:S03]  /*46650*/  HMMA.16816.F32.BF16 R12, R16, R12, R20 ;  /* 0x0000000c100c723c */ /* 0x008fe60000041814 */
[----:B------:R-:W3:-:S15]  /*46660*/  LDL.LU.64 R20, [R1+0x65a0] ;  /* 0x0065a00001147983 */ /* 0x000ede0000300a00 */
[----:B------:R-:W-:Y:S01]  /*46670*/  NOP ;  /* 0x0000000000007918 */ /* 0x000fe20000000000 */
[----:B------:R-:W-:Y:S04]  /*46680*/  STL.64 [R1+0x90], R12 ;  /* 0x0000900c01007387 */ /* 0x000fe80000100a00 */
[----:B------:R0:W-:Y:S04]  /*46690*/  STL.64 [R1+0x98], R14 ;  /* 0x0000980e01007387 */ /* 0x0001e80000100a00 */
[----:B0-----:R-:W2:Y:S04]  /*466a0*/  LDL.LU.64 R14, [R1+0x6598] ;  /* 0x00659800010e7983 */ /* 0x001ea80000300a00 */
[----:B------:R-:W2:Y:S01]  /*466b0*/  LDL.LU.64 R12, [R1+0x6590] ;  /* 0x00659000010c7983 */ /* 0x000ea20000300a00 */
[----:B------:R-:W-:-:S02]  /*466c0*/  IMAD.MOV.U32 R24, RZ, RZ, R2 ;  /* 0x000000ffff187224 */ /* 0x000fc400078e0002 */
[----:B------:R-:W-:-:S07]  /*466d0*/  IMAD.MOV.U32 R25, RZ, RZ, R0 ;  /* 0x000000ffff197224 */ /* 0x000fce00078e0000 */
[----:B--2---:R-:W-:Y:S01]  /*466e0*/  HMMA.16816.F32.BF16 R24, R16, R24, R12 ;  /* 0x000000181018723c */ /* 0x004fe2000004180c */
[----:B------:R-:W2:Y:S04]  /*466f0*/  LDL.LU.64 R14, [R1+0x6588] ;  /* 0x00658800010e7983 */ /* 0x000ea80000300a00 */
[----:B------:R-:W4:-:S14]  /*46700*/  LDL.LU.64 R12, [R1+0x6580] ;  /* 0x00658000010c7983 */ /* 0x000f1c0000300a00 */
[----:B------:R-:W-:Y:S02]  /*46710*/  IMAD.MOV.U32 R0, RZ, RZ, R27 ;  /* 0x000000ffff007224 */ /* 0x000fe400078e001b */
[----:B------:R-:W-:Y:S02]  /*46720*/  IMAD.MOV.U32 R2, RZ, RZ, R26 ;  /* 0x000000ffff027224 */ /* 0x000fe400078e001a */
[----:B------:R-:W-:Y:S02]  /*46730*/  IMAD.MOV.U32 R29, RZ, RZ, R24 ;  /* 0x000000ffff1d7224 */ /* 0x000fe400078e0018 */
[----:B------:R-:W-:Y:S02]  /*46740*/  IMAD.MOV.U32 R28, RZ, RZ, R25 ;  /* 0x000000ffff1c7224 */ /* 0x000fe400078e0019 */
[----:B------:R-:W3:Y:S04]  /*46750*/  LDL.LU.64 R24, [R1+0x1070] ;  /* 0x0010700001187983 */ /* 0x000ee80000300a00 */
[----:B------:R-:W3:Y:S04]  /*46760*/  LDL.LU.64 R26, [R1+0x1078] ;  /* 0x00107800011a7983 */ /* 0x000ee80000300a00 */
[----:B------:R-:W-:Y:S04]  /*46770*/  STL [R1+0x53cc], R0 ;  /* 0x0053cc0001007387 */ /* 0x000fe80000100800 */
[----:B------:R-:W-:Y:S04]  /*46780*/  STL [R1+0x53c8], R2 ;  /* 0x0053c80201007387 */ /* 0x000fe80000100800 */
[----:B------:R-:W-:Y:S04]  /*46790*/  STL [R1+0x5394], R28 ;  /* 0x0053941c01007387 */ /* 0x000fe80000100800 */
[----:B------:R-:W-:Y:S01]  /*467a0*/  STL [R1+0x5390], R29 ;  /* 0x0053901d01007387 */ /* 0x000fe20000100800 */
[----:B----4-:R-:W-:-:S15]  /*467b0*/  HMMA.16816.F32.BF16 R8, R16, R12, R8 ;  /* 0x0000000c1008723c */ /* 0x010fde0000041808 */
[----:B------:R-:W-:-:S04]  /*467c0*/  NOP ;  /* 0x0000000000007918 */ /* 0x000fc80000000000 */
[----:B------:R-:W-:Y:S04]  /*467d0*/  STL.64 [R1+0x70], R8 ;  /* 0x0000700801007387 */ /* 0x000fe80000100a00 */
[----:B------:R0:W-:Y:S04]  /*467e0*/  STL.64 [R1+0x78], R10 ;  /* 0x0000780a01007387 */ /* 0x0001e80000100a00 */
[----:B0-----:R-:W4:Y:S04]  /*467f0*/  LDL.LU.64 R10, [R1+0x6578] ;  /* 0x00657800010a7983 */ /* 0x001f280000300a00 */
[----:B------:R-:W3:Y:S04]  /*46800*/  LDL.LU.64 R8, [R1+0x6570] ;  /* 0x0065700001087983 */ /* 0x000ee80000300a00 */
[----:B--2---:R0:W-:Y:S04]  /*46810*/  STL.64 [R1+0x6550], R14 ;  /* 0x0065500e01007387 */ /* 0x0041e80000100a00 */
[----:B------:R-:W2:Y:S04]  /*46820*/  LDL.LU.64 R12, [R1+0x10d0] ;  /* 0x0010d000010c7983 */ /* 0x000ea80000300a00 */
[----:B0-----:R-:W2:Y:S01]  /*46830*/  LDL.LU.64 R14, [R1+0x10d8] ;  /* 0x0010d800010e7983 */ /* 0x001ea20000300a00 */
[----:B---3--:R-:W-:-:S15]  /*46840*/  HMMA.16816.F32.BF16 R4, R16, R8, R4 ;  /* 0x000000081004723c */ /* 0x008fde0000041804 */
[----:B------:R-:W-:-:S04]  /*46850*/  NOP ;  /* 0x0000000000007918 */ /* 0x000fc80000000000 */
[----:B------:R-:W-:Y:S04]  /*46860*/  STL.64 [R1+0x60], R4 ;  /* 0x0000600401007387 */ /* 0x000fe80000100a00 */
[----:B------:R0:W-:Y:S01]  /*46870*/  STL [R1+0x68], R6 ;  /* 0x0000680601007387 */ /* 0x0001e20000100800 */
[----:B------:R-:W-:-:S03]  /*46880*/  IMAD.MOV.U32 R8, RZ, RZ, R7 ;  /* 0x000000ffff087224 */ /* 0x000fc600078e0007 */
[----:B0-----:R-:W3:Y:S04]  /*46890*/  LDL.LU.64 R6, [R1+0x6568] ;  /* 0x0065680001067983 */ /* 0x001ee80000300a00 */
[----:B------:R-:W2:Y:S04]  /*468a0*/  LDL.LU.64 R4, [R1+0x6560] ;  /* 0x0065600001047983 */ /* 0x000ea80000300a00 */
[----:B------:R3:W-:Y:S04]  /*468b0*/  STL [R1+0x5a28], R8 ;  /* 0x005a280801007387 */ /* 0x0007e80000100800 */
[----:B----4-:R-:W-:Y:S01]  /*468c0*/  STL.64 [R1+0x6488], R10 ;  /* 0x0064880a01007387 */ /* 0x010fe20000100a00 */
[----:B---3--:R-:W-:-:S02]  /*468d0*/  IMAD.MOV.U32 R8, RZ, RZ, R6 ;  /* 0x000000ffff087224 */ /* 0x008fc400078e0006 */
[----:B------:R-:W-:Y:S01]  /*468e0*/  IMAD.MOV.U32 R9, RZ, RZ, R7 ;  /* 0x000000ffff097224 */ /* 0x000fe200078e0007 */
[----:B------:R-:W3:Y:S04]  /*468f0*/  LDL.LU R6, [R1+0x655c] ;  /* 0x00655c0001067983 */ /* 0x000ee80000300800 */
[----:B------:R-:W3:Y:S01]  /*46900*/  LDL.LU R7, [R1+0x6558] ;  /* 0x0065580001077983 */ /* 0x000ee20000300800 */
[C---:B--2---:R-:W-:Y:S03]  /*46910*/  HMMA.16816.F32.BF16 R12, R16.reuse, R4, R12 ;  /* 0x00000004100c723c */ /* 0x044fe6000004180c */
[----:B------:R0:W-:Y:S04]  /*46920*/  STL.64 [R1+0x6548], R8 ;  /* 0x0065480801007387 */ /* 0x0001e80000100a00 */
[----:B0-----:R-:W2:Y:S04]  /*46930*/  LDL.LU R8, [R1+0x150] ;  /* 0x0001500001087983 */ /* 0x001ea80000300800 */
[----:B------:R-:W2:Y:S08]  /*46940*/  LDL.LU R9, [R1+0x154] ;  /* 0x0001540001097983 */ /* 0x000eb00000300800 */
[----:B------:R0:W-:Y:S04]  /*46950*/  STL.64 [R1+0x50], R12 ;  /* 0x0000500c01007387 */ /* 0x0001e80000100a00 */
[----:B------:R1:W-:Y:S04]  /*46960*/  STL.64 [R1+0x58], R14 ;  /* 0x0000580e01007387 */ /* 0x0003e80000100a00 */
[----:B0-----:R-:W2:Y:S04]  /*46970*/  LDL.LU.64 R12, [R1+0x1080] ;  /* 0x00108000010c7983 */ /* 0x001ea80000300a00 */
[----:B-1----:R-:W2:Y:S04]  /*46980*/  LDL.LU.64 R14, [R1+0x1088] ;  /* 0x00108800010e7983 */ /* 0x002ea80000300a00 */
[----:B---3--:R0:W-:Y:S02]  /*46990*/  STL.64 [R1+0x64e0], R6 ;  /* 0x0064e00601007387 */ /* 0x0081e40000100a00 */
[C---:B0-----:R-:W-:Y:S02]  /*469a0*/  HMMA.16816.F32.BF16 R4, R16.reuse, R20, R24 ;  /* 0x000000141004723c */ /* 0x041fe40000041818 */
[----:B------:R-:W0:Y:S04]  /*469b0*/  LDSM.16.MT88.4 R24, [R3+UR5+0x2080] ;  /* 0x002080050318783b */ /* 0x000e280008004200 */
[----:B------:R-:W3:Y:S04]  /*469c0*/  LDL.LU.64 R20, [R1+0x1090] ;  /* 0x0010900001147983 */ /* 0x000ee80000300a00 */
[----:B------:R-:W3:Y:S09]  /*469d0*/  LDL.LU.64 R22, [R1+0x1098] ;  /* 0x0010980001167983 */ /* 0x000ef20000300a00 */
[----:B------:R1:W-:Y:S04]  /*469e0*/  STL.64 [R1+0x1070], R4 ;  /* 0x0010700401007387 */ /* 0x0003e80000100a00 */
[----:B------:R4:W-:Y:S04]  /*469f0*/  STL.64 [R1+0x1078], R6 ;  /* 0x0010780601007387 */ /* 0x0009e80000100a00 */
[----:B-1----:R-:W3:Y:S04]  /*46a00*/  LDL.LU.64 R4, [R1+0x10a0] ;  /* 0x0010a00001047983 */ /* 0x002ee80000300a00 */
[----:B----4-:R-:W4:Y:S04]  /*46a10*/  LDL.LU.64 R6, [R1+0x10a8] ;  /* 0x0010a80001067983 */ /* 0x010f280000300a00 */
[----:B0-----:R-:W-:Y:S04]  /*46a20*/  STL.64 [R1+0x6390], R26 ;  /* 0x0063901a01007387 */ /* 0x001fe80000100a00 */
[----:B------:R0:W-:Y:S04]  /*46a30*/  STL.64 [R1+0x6388], R24 ;  /* 0x0063881801007387 */ /* 0x0001e80000100a00 */
[----:B0-----:R-:W3:Y:S04]  /*46a40*/  LDL.LU R24, [R1+0xd0] ;  /* 0x0000d00001187983 */ /* 0x001ee80000300800 */
[----:B------:R-:W3:Y:S04]  /*46a50*/  LDL.LU R25, [R1+0xd4] ;  /* 0x0000d40001197983 */ /* 0x000ee80000300800 */
[----:B------:R-:W3:Y:S04]  /*46a60*/  LDL R26, [R1+0xd8] ;  /* 0x0000d800011a7983 */ /* 0x000ee80000100800 */
[----:B------:R-:W3:Y:S01]  /*46a70*/  LDL R27, [R1+0xdc] ;  /* 0x0000dc00011b7983 */ /* 0x000ee20000100800 */
[----:B--2---:R-:W-:Y:S03]  /*46a80*/  HMMA.16816.F32.BF16 R8, R16, R8, R12 ;  /* 0x000000081008723c */ /* 0x004fe6000004180c */
[----:B---3--:R-:W-:Y:S04]  /*46a90*/  STL.64 [R1+0x64a8], R26 ;  /* 0x0064a81a01007387 */ /* 0x008fe80000100a00 */
[----:B------:R0:W-:Y:S04]  /*46aa0*/  STL.64 [R1+0x64a0], R24 ;  /* 0x0064a01801007387 */ /* 0x0001e80000100a00 */
[----:B0-----:R-:W2:Y:S04]  /*46ab0*/  LDL.LU R24, [R1+0x140] ;  /* 0x0001400001187983 */ /* 0x001ea80000300800 */
[----:B------:R-:W2:Y:S04]  /*46ac0*/  LDL.LU R25, [R1+0x144] ;  /* 0x0001440001197983 */ /* 0x000ea80000300800 */
[----:B------:R-:W3:Y:S04]  /*46ad0*/  LDL.LU.64 R14, [R1+0x6550] ;  /* 0x00655000010e7983 */ /* 0x000ee80000300a00 */
[----:B------:R0:W-:Y:S01]  /*46ae0*/  STL.64 [R1+0x1080], R8 ;  /* 0x0010800801007387 */ /* 0x0001e20000100a00 */
[----:B------:R-:W-:-:S02]  /*46af0*/  IMAD.MOV.U32 R12, RZ, RZ, R11 ;  /* 0x000000ffff0c7224 */ /* 0x000fc400078e000b */
[----:B------:R-:W-:Y:S01]  /*46b00*/  IMAD.MOV.U32 R13, RZ, RZ, R10 ;  /* 0x000000ffff0d7224 */ /* 0x000fe200078e000a */
[----:B0-----:R-:W4:Y:S04]  /*46b10*/  LDL.LU.64 R8, [R1+0x6548] ;  /* 0x0065480001087983 */ /* 0x001f280000300a00 */
[----:B------:R-:W-:Y:S04]  /*46b20*/  STL [R1+0x52bc], R12 ;  /* 0x0052bc0c01007387 */ /* 0x000fe80000100800 */
[----:B------:R-:W-:Y:S01]  /*46b30*/  STL [R1+0x52b8], R13 ;  /* 0x0052b80d01007387 */ /* 0x000fe20000100800 */
[C---:B--2---:R-:W-:Y:S03]  /*46b40*/  HMMA.16816.F32.BF16 R24, R16.reuse, R24, R20 ;  /* 0x000000181018723c */ /* 0x044fe60000041814 */
[----:B------:R-:W2:Y:S04]  /*46b50*/  LDL.LU.64 R22, [R1+0x6540] ;  /* 0x0065400001167983 */ /* 0x000ea80000300a00 */
[----:B------:R-:W3:Y:S01]  /*46b60*/  LDL.LU.64 R20, [R1+0x6538] ;  /* 0x0065380001147983 */ /* 0x000ee20000300a00 */
[----:B----4-:R-:W-:Y:S11]  /*46b70*/  HMMA.16816.F32.BF16 R4, R16, R8, R4 ;  /* 0x000000081004723c */ /* 0x010ff60000041804 */
[----:B------:R2:W-:Y:S04]  /*46b80*/  STL.64 [R1+0x1090], R24 ;  /* 0x0010901801007387 */ /* 0x0005e80000100a00 */
[----:B------:R-:W-:Y:S01]  /*46b90*/  STL.64 [R1+0x1098], R26 ;  /* 0x0010981a01007387 */ /* 0x000fe20000100a00 */
[----:B--2---:R-:W-:-:S02]  /*46ba0*/  IMAD.MOV.U32 R24, RZ, RZ, R22 ;  /* 0x000000ffff187224 */ /* 0x004fc400078e0016 */
[----:B------:R-:W-:Y:S01]  /*46bb0*/  IMAD.MOV.U32 R25, RZ, RZ, R23 ;  /* 0x000000ffff197224 */ /* 0x000fe200078e0017 */
[----:B------:R-:W2:Y:S04]  /*46bc0*/  LDL.LU R22, [R1+0x6534] ;  /* 0x0065340001167983 */ /* 0x000ea80000300800 */
[----:B------:R-:W4:Y:S04]  /*46bd0*/  LDL.LU R23, [R1+0x6530] ;  /* 0x0065300001177983 */ /* 0x000f280000300800 */
[----:B------:R3:W-:Y:S04]  /*46be0*/  STL.64 [R1+0x64c0], R24 ;  /* 0x0064c01801007387 */ /* 0x0007e80000100a00 */
[----:B------:R-:W-:Y:S01]  /*46bf0*/  STL.64 [R1+0x10a0], R4 ;  /* 0x0010a00401007387 */ /* 0x000fe20000100a00 */
        /* <DEDUP_REMOVED lines=9> */
[----:B------:R2:W-:Y:S01]  /*46c90*/  STL.64 [R1+0x64e8], R24 ;  /* 0x0064e81801007387 */ /* 0x0005e20000100a00 */
[----:B------:R-:W-:-:S02]  /*46ca0*/  IMAD.MOV.U32 R12, RZ, RZ, R6 ;  /* 0x000000ffff0c7224 */ /* 0x000fc400078e0006 */
[----:B------:R-:W-:Y:S02]  /*46cb0*/  IMAD.MOV.U32 R13, RZ, RZ, R7 ;  /* 0x000000ffff0d7224 */ /* 0x000fe400078e0007 */
[----:B--2---:R-:W-:Y:S02]  /*46cc0*/  IMAD.MOV.U32 R25, RZ, RZ, R22 ;  /* 0x000000ffff197224 */ /* 0x004fe400078e0016 */
[----:B----4-:R-:W-:-:S05]  /*46cd0*/  IMAD.MOV.U32 R24, RZ, RZ, R23 ;  /* 0x000000ffff187224 */ /* 0x010fca00078e0017 */
[----:B------:R-:W-:Y:S04]  /*46ce0*/  STL.64 [R1+0x6500], R24 ;  /* 0x0065001801007387 */ /* 0x000fe80000100a00 */
[----:B------:R-:W2:Y:S04]  /*46cf0*/  LDL.LU R8, [R1+0x8b0] ;  /* 0x0008b00001087983 */ /* 0x000ea80000300800 */
[----:B------:R-:W2:Y:S01]  /*46d00*/  LDL.LU R9, [R1+0x8b4] ;  /* 0x0008b40001097983 */ /* 0x000ea20000300800 */
[----:B---3--:R-:W-:Y:S02]  /*46d10*/  IMAD.MOV.U32 R11, RZ, RZ, R15 ;  /* 0x000000ffff0b7224 */ /* 0x008fe400078e000f */
[----:B------:R-:W-:-:S02]  /*46d20*/  IMAD.MOV.U32 R10, RZ, RZ, R14 ;  /* 0x000000ffff0a7224 */ /* 0x000fc400078e000e */
[----:B------:R-:W3:Y:S04]  /*46d30*/  LDL.LU R14, [R1+0x651c] ;  /* 0x00651c00010e7983 */ /* 0x000ee80000300800 */
[----:B------:R-:W3:Y:S04]  /*46d40*/  LDL.LU R15, [R1+0x6518] ;  /* 0x00651800010f7983 */ /* 0x000ee80000300800 */
        /* <DEDUP_REMOVED lines=10> */
[----:B------:R-:W-:Y:S04]  /*46df0*/  STL.64 [R1+0x64b8], R10 ;  /* 0x0064b80a01007387 */ /* 0x000fe80000100a00 */
[----:B------:R-:W-:Y:S04]  /*46e00*/  STL.64 [R1+0x64b0], R8 ;  /* 0x0064b00801007387 */ /* 0x000fe80000100a00 */
[----:B------:R-:W-:Y:S04]  /*46e10*/  STL [R1+0x52c8], R12 ;  /* 0x0052c80c01007387 */ /* 0x000fe80000100800 */
[----:B------:R-:W-:Y:S04]  /*46e20*/  STL [R1+0x52c4], R13 ;  /* 0x0052c40d01007387 */ /* 0x000fe80000100800 */
[----:B---3--:R0:W-:Y:S04]  /*46e30*/  STL.64 [R1+0x6468], R14 ;  /* 0x0064680e01007387 */ /* 0x0081e80000100a00 */
[----:B0-----:R-:W3:Y:S01]  /*46e40*/  LDL.64 R14, [R1+0x8] ;  /* 0x00000800010e7983 */ /* 0x001ee20000100a00 */
[----:B------:R-:W-:-:S02]  /*46e50*/  IMAD.MOV.U32 R24, RZ, RZ, R21 ;  /* 0x000000ffff187224 */ /* 0x000fc400078e0015 */
[----:B------:R-:W-:Y:S01]  /*46e60*/  IMAD.MOV.U32 R25, RZ, RZ, R20 ;  /* 0x000000ffff197224 */ /* 0x000fe200078e0014 */
[----:B---3--:R0:W-:Y:S04]  /*46e70*/  STL.64 [R1+0x6470], R14 ;  /* 0x0064700e01007387 */ /* 0x0081e80000100a00 */
[----:B0-----:R-:W3:Y:S04]  /*46e80*/  LDL R14, [R1+0x18] ;  /* 0x00001800010e7983 */ /* 0x001ee80000100800 */
[----:B------:R-:W3:Y:S04]  /*46e90*/  LDL R15, [R1+0x1c] ;  /* 0x00001c00010f7983 */ /* 0x000ee80000100800 */
[----:B------:R-:W4:Y:S04]  /*46ea0*/  LDL.LU.64 R8, [R1+0x230] ;  /* 0x0002300001087983 */ /* 0x000f280000300a00 */
[----:B------:R-:W3:Y:S01]  /*46eb0*/  LDL.LU.64 R10, [R1+0x238] ;  /* 0x00023800010a7983 */ /* 0x000ee20000300a00 */
[C---:B--2---:R-:W-:Y:S03]  /*46ec0*/  HMMA.16816.F32.BF16 R24, R16.reuse, R24, R4 ;  /* 0x000000181018723c */ /* 0x044fe60000041804 */
[----:B---3--:R-:W-:Y:S04]  /*46ed0*/  STL.64 [R1+0x64d0], R10 ;  /* 0x0064d00a01007387 */ /* 0x008fe80000100a00 */
[----:B----4-:R0:W-:Y:S04]  /*46ee0*/  STL.64 [R1+0x64c8], R8 ;  /* 0x0064c80801007387 */ /* 0x0101e80000100a00 */
[----:B0-----:R-:W2:Y:S04]  /*46ef0*/  LDL.LU.64 R8, [R1+0x430] ;  /* 0x0004300001087983 */ /* 0x001ea80000300a00 */
[----:B------:R-:W2:Y:S04]  /*46f00*/  LDL.LU.64 R10, [R1+0x438] ;  /* 0x00043800010a7983 */ /* 0x000ea80000300a00 */
[----:B------:R-:W3:Y:S04]  /*46f10*/  LDL.LU.64 R20, [R1+0x40] ;  /* 0x0000400001147983 */ /* 0x000ee80000300a00 */
[----:B------:R-:W3:Y:S04]  /*46f20*/  LDL.LU.64 R22, [R1+0x48] ;  /* 0x0000480001167983 */ /* 0x000ee80000300a00 */
[----:B------:R0:W-:Y:S04]  /*46f30*/  STL.64 [R1+0x6480], R14 ;  /* 0x0064800e01007387 */ /* 0x0001e80000100a00 */
[----:B0-----:R-:W4:Y:S04]  /*46f40*/  LDL.64 R14, [R1+0x28] ;  /* 0x00002800010e7983 */ /* 0x001f280000100a00 */
        /* <DEDUP_REMOVED lines=15> */
[----:B0-----:R-:W3:Y:S01]  /*47040*/  LDL.LU.64 R24, [R1+0x64d8] ;  /* 0x0064d80001187983 */ /* 0x001ee20000300a00 */
[----:B------:R-:W-:Y:S02]  /*47050*/  IMAD.MOV.U32 R5, RZ, RZ, R26 ;  /* 0x000000ffff057224 */ /* 0x000fe400078e001a */
[----:B------:R-:W-:-:S05]  /*47060*/  IMAD.MOV.U32 R4, RZ, RZ, R27 ;  /* 0x000000ffff047224 */ /* 0x000fca00078e001b */
[----:B------:R0:W-:Y:S04]  /*47070*/  STL [R1+0x52cc], R4 ;  /* 0x0052cc0401007387 */ /* 0x0001e80000100800 */
[----:B------:R1:W-:Y:S04]  /*47080*/  STL [R1+0x52c0], R5 ;  /* 0x0052c00501007387 */ /* 0x0003e80000100800 */
[----:B--2---:R2:W-:Y:S04]  /*47090*/  STL.64 [R1+0x6478], R6 ;  /* 0x0064780601007387 */ /* 0x0045e80000100a00 */
[----:B0-----:R-:W4:Y:S04]  /*470a0*/  LDL.LU R4, [R1+0x8a0] ;  /* 0x0008a00001047983 */ /* 0x001f280000300800 */
[----:B-1----:R-:W4:Y:S04]  /*470b0*/  LDL.LU R5, [R1+0x8a4] ;  /* 0x0008a40001057983 */ /* 0x002f280000300800 */
[----:B--2---:R-:W2:Y:S04]  /*470c0*/  LDL.LU R6, [R1+0x8a8] ;  /* 0x0008a80001067983 */ /* 0x004ea80000300800 */
[----:B------:R-:W2:Y:S01]  /*470d0*/  LDL.LU R7, [R1+0x8ac] ;  /* 0x0008ac0001077983 */ /* 0x000ea20000300800 */
[----:B---3--:R-:W-:Y:S03]  /*470e0*/  HMMA.16816.F32.BF16 R24, R16, R24, R8 ;  /* 0x000000181018723c */ /* 0x008fe60000041808 */
[----:B------:R-:W3:Y:S04]  /*470f0*/  LDL.LU.64 R10, [R1+0x64d0] ;  /* 0x0064d000010a7983 */ /* 0x000ee80000300a00 */
[----:B------:R-:W3:-:S12]  /*47100*/  LDL.LU.64 R8, [R1+0x64c8] ;  /* 0x0064c80001087983 */ /* 0x000ed80000300a00 */
[----:B------:R0:W-:Y:S04]  /*47110*/  STL.64 [R1+0x1410], R24 ;  /* 0x0014101801007387 */ /* 0x0001e80000100a00 */
[----:B------:R3:W-:Y:S04]  /*47120*/  STL.64 [R1+0x1418], R26 ;  /* 0x0014181a01007387 */ /* 0x0007e80000100a00 */
[----:B0-----:R-:W3:Y:S02]  /*47130*/  LDL.LU.64 R24, [R1+0x64c0] ;  /* 0x0064c00001187983 */ /* 0x001ee40000300a00 */
[----:B---3--:R-:W-:Y:S02]  /*47140*/  HMMA.16816.F32.BF16 R24, R16, R24, R8 ;  /* 0x000000181018723c */ /* 0x008fe40000041808 */
[----:B------:R-:W4:Y:S04]  /*47150*/  LDL.LU.64 R10, [R1+0x64b8] ;  /* 0x0064b800010a7983 */ /* 0x000f280000300a00 */
[----:B------:R-:W4:-:S13]  /*47160*/  LDL.LU.64 R8, [R1+0x64b0] ;  /* 0x0064b00001087983 */ /* 0x000f1a0000300a00 */
[----:B------:R-:W-:Y:S04]  /*47170*/  STL.64 [R1+0x1400], R24 ;  /* 0x0014001801007387 */ /* 0x000fe80000100a00 */
[----:B------:R0:W-:Y:S04]  /*47180*/  STL.64 [R1+0x1408], R26 ;  /* 0x0014081a01007387 */ /* 0x0001e80000100a00 */
[----:B0-----:R-:W3:Y:S04]  /*47190*/  LDL.LU.64 R26, [R1+0x64a8] ;  /* 0x0064a800011a7983 */ /* 0x001ee80000300a00 */
[----:B------:R-:W2:Y:S02]  /*471a0*/  LDL.LU.64 R24, [R1+0x64a0] ;  /* 0x0064a00001187983 */ /* 0x000ea40000300a00 */
[----:B--2---:R-:W-:Y:S02]  /*471b0*/  HMMA.16816.F32.BF16 R16, R16, R24, R20 ;  /* 0x000000181010723c */ /* 0x004fe40000041814 */
[----:B------:R-:W4:Y:S04]  /*471c0*/  LDL.LU.64 R22, [R1+0x6498] ;  /* 0x0064980001167983 */ /* 0x000f280000300a00 */
[----:B------:R-:W4:-:S13]  /*471d0*/  LDL.LU.64 R20, [R1+0x6490] ;  /* 0x0064900001147983 */ /* 0x000f1a0000300a00 */
[----:B------:R0:W-:Y:S04]  /*471e0*/  STL.64 [R1+0x1120], R16 ;  /* 0x0011201001007387 */ /* 0x0001e80000100a00 */
[----:B------:R1:W-:Y:S04]  /*471f0*/  STL.64 [R1+0x1128], R18 ;  /* 0x0011281201007387 */ /* 0x0003e80000100a00 */
[----:B0-----:R-:W2:Y:S04]  /*47200*/  LDL.LU R16, [R1+0x870] ;  /* 0x0008700001107983 */ /* 0x001ea80000300800 */
[----:B------:R-:W2:Y:S04]  /*47210*/  LDL.LU R17, [R1+0x874] ;  /* 0x0008740001117983 */ /* 0x000ea80000300800 */
[----:B-1----:R-:W2:Y:S04]  /*47220*/  LDL.LU R18, [R1+0x878] ;  /* 0x0008780001127983 */ /* 0x002ea80000300800 */
[----:B------:R-:W2:Y:S04]  /*47230*/  LDL.LU R19, [R1+0x87c] ;  /* 0x00087c0001137983 */ /* 0x000ea80000300800 */
[----:B---3--:R0:W-:Y:S04]  /*47240*/  STL.64 [R1+0x63a0], R26 ;  /* 0x0063a01a01007387 */ /* 0x0081e80000100a00 */
[----:B------:R-:W3:Y:S04]  /*47250*/  LDL.LU R24, [R1+0x890] ;  /* 0x0008900001187983 */ /* 0x000ee80000300800 */
[----:B------:R-:W3:Y:S04]  /*47260*/  LDL.LU R25, [R1+0x894] ;  /* 0x0008940001197983 */ /* 0x000ee80000300800 */
[----:B0-----:R-:W3:Y:S04]  /*47270*/  LDL.LU R26, [R1+0x898] ;  /* 0x00089800011a7983 */ /* 0x001ee80000300800 */
[----:B------:R-:W3:Y:S01]  /*47280*/  LDL.LU R27, [R1+0x89c] ;  /* 0x00089c00011b7983 */ /* 0x000ee20000300800 */
[----:B----4-:R-:W-:-:S15]  /*47290*/  HMMA.16816.F32.BF16 R8, R20, R14, R8 ;  /* 0x0000000e1408723c */ /* 0x010fde0000041808 */
[----:B------:R-:W-:-:S04]  /*472a0*/  NOP ;  /* 0x0000000000007918 */ /* 0x000fc80000000000 */
[----:B------:R0:W-:Y:S04]  /*472b0*/  STL.64 [R1+0x1110], R8 ;  /* 0x0011100801007387 */ /* 0x0001e80000100a00 */
[----:B------:R1:W-:Y:S01]  /*472c0*/  STL.64 [R1+0x1118], R10 ;  /* 0x0011180a01007387 */ /* 0x0003e20000100a00 */
[----:B0-----:R-:W-:-:S03]  /*472d0*/  IMAD.MOV.U32 R9, RZ, RZ, R14 ;  /* 0x000000ffff097224 */ /* 0x001fc600078e000e */
[----:B-1----:R-:W2:Y:S01]  /*472e0*/  LDL.LU.64 R10, [R1+0x6488] ;  /* 0x00648800010a7983 */ /* 0x002ea20000300a00 */
[----:B------:R-:W-:-:S03]  /*472f0*/  IMAD.MOV.U32 R8, RZ, RZ, R15 ;  /* 0x000000ffff087224 */ /* 0x000fc600078e000f */
[----:B------:R-:W4:Y:S02]  /*47300*/  LDL.LU.64 R14, [R1+0x6480] ;  /* 0x00648000010e7983 */ /* 0x000f240000300a00 */
[----:B----4-:R-:W-:Y:S02]  /*47310*/  HMMA.16816.F32.BF16 R12, R20, R14, R4 ;  /* 0x0000000e140c723c */ /* 0x010fe40000041804 */
[----:B------:R-:W4:-:S15]  /*47320*/  LDL.LU.64 R6, [R1+0x6478] ;  /* 0x0064780001067983 */ /* 0x000f1e0000300a00 */
[----:B------:R-:W-:Y:S02]  /*47330*/  NOP ;  /* 0x0000000000007918 */ /* 0x000fe40000000000 */
[----:B------:R-:W-:Y:S04]  /*47340*/  STL.64 [R1+0x1100], R12 ;  /* 0x0011000c01007387 */ /* 0x000fe80000100a00 */
[----:B------:R0:W-:Y:S04]  /*47350*/  STL.64 [R1+0x1108], R14 ;  /* 0x0011080e01007387 */ /* 0x0001e80000100a00 */
[----:B0-----:R-:W3:Y:S02]  /*47360*/  LDL.LU.64 R14, [R1+0x6470] ;  /* 0x00647000010e7983 */ /* 0x001ee40000300a00 */
[----:B---3--:R-:W-:-:S15]  /*47370*/  HMMA.16816.F32.BF16 R24, R20, R14, R24 ;  /* 0x0000000e1418723c */ /* 0x008fde0000041818 */
[----:B------:R-:W-:-:S04]  /*47380*/  NOP ;  /* 0x0000000000007918 */ /* 0x000fc80000000000 */
[----:B------:R0:W-:Y:S04]  /*47390*/  STL.64 [R1+0x10f0], R24 ;  /* 0x0010f01801007387 */ /* 0x0001e80000100a00 */
[----:B------:R-:W-:Y:S01]  /*473a0*/  STL.64 [R1+0x10f8], R26 ;  /* 0x0010f81a01007387 */ /* 0x000fe20000100a00 */
[----:B0-----:R-:W-:Y:S02]  /*473b0*/  IMAD.MOV.U32 R25, RZ, RZ, R14 ;  /* 0x000000ffff197224 */ /* 0x001fe400078e000e */
[----:B------:R-:W-:Y:S02]  /*473c0*/  IMAD.MOV.U32 R24, RZ, RZ, R15 ;  /* 0x000000ffff187224 */ /* 0x000fe400078e000f */
[----:B------:R-:W3:Y:S04]  /*473d0*/  LDL.LU.64 R14, [R1+0x6468] ;  /* 0x00646800010e7983 */ /* 0x000ee80000300a00 */
[----:B------:R0:W-:Y:S04]  /*473e0*/  STL.64 [R1+0x63c8], R24 ;  /* 0x0063c81801007387 */ /* 0x0001e80000100a00 */
[----:B0-----:R-:W2:Y:S04]  /*473f0*/  LDL.LU R24, [R1+0x880] ;  /* 0x0008800001187983 */ /* 0x001ea80000300800 */
[----:B------:R-:W2:Y:S04]  /*47400*/  LDL.LU R25, [R1+0x884] ;  /* 0x0008840001197983 */ /* 0x000ea80000300800 */
[----:B------:R-:W2:Y:S04]  /*47410*/  LDL.LU R26, [R1+0x888] ;  /* 0x00088800011a7983 */ /* 0x000ea80000300800 */
[----:B------:R-:W2:Y:S04]  /*47420*/  LDL.LU R27, [R1+0x88c] ;  /* 0x00088c00011b7983 */ /* 0x000ea80000300800 */
[----:B---3--:R0:W-:Y:S01]  /*47430*/  STL.64 [R1+0x6420], R14 ;  /* 0x0064200e01007387 */ /* 0x0081e20000100a00 */
[C---:B--2---:R-:W-:Y:S08]  /*47440*/  HMMA.16816.F32.BF16 R24, R20.reuse, R14, R24 ;  /* 0x0000000e1418723c */ /* 0x044ff00000041818 */
[----:B0-----:R-:W-:Y:S11]  /*47450*/  HMMA.16816.F32.BF16 R12, R20, R10, R16 ;  /* 0x0000000a140c723c */ /* 0x001ff60000041810 */
[----:B------:R0:W-:Y:S04]  /*47460*/  STL.64 [R1+0x10e0], R24 ;  /* 0x0010e01801007387 */ /* 0x0001e80000100a00 */
[----:B------:R4:W-:Y:S04]  /*47470*/  STL.64 [R1+0x10e8], R26 ;  /* 0x0010e81a01007387 */ /* 0x0009e80000100a00 */
[----:B0-----:R-:W2:Y:S04]  /*47480*/  LDL.LU R24, [R1+0x1000] ;  /* 0x0010000001187983 */ /* 0x001ea80000300800 */
[----:B------:R0:W-:Y:S04]  /*47490*/  STL.64 [R1+0x10c0], R12 ;  /* 0x0010c00c01007387 */ /* 0x0001e80000100a00 */
[----:B------:R1:W-:Y:S04]  /*474a0*/  STL.64 [R1+0x10c8], R14 ;  /* 0x0010c80e01007387 */ /* 0x0003e80000100a00 */
[----:B------:R-:W2:Y:S01]  /*474b0*/  LDL.LU R25, [R1+0x1004] ;  /* 0x0010040001197983 */ /* 0x000ea20000300800 */
[----:B----4-:R-:W-:-:S02]  /*474c0*/  IMAD.MOV.U32 R26, RZ, RZ, R7 ;  /* 0x000000ffff1a7224 */ /* 0x010fc400078e0007 */
[----:B------:R-:W-:Y:S01]  /*474d0*/  IMAD.MOV.U32 R27, RZ, RZ, R6 ;  /* 0x000000ffff1b7224 */ /* 0x000fe200078e0006 */
[----:B------:R-:W3:Y:S04]  /*474e0*/  LDL.LU R7, [R1+0x6464] ;  /* 0x0064640001077983 */ /* 0x000ee80000300800 */
[----:B------:R-:W4:Y:S04]  /*474f0*/  LDL.LU R6, [R1+0x6460] ;  /* 0x0064600001067983 */ /* 0x000f280000300800 */
[----:B0-----:R-:W2:Y:S04]  /*47500*/  LDL.LU R12, [R1+0x1040] ;  /* 0x00104000010c7983 */ /* 0x001ea80000300800 */
[----:B------:R-:W2:Y:S04]  /*47510*/  LDL.LU R13, [R1+0x1044] ;  /* 0x00104400010d7983 */ /* 0x000ea80000300800 */
[----:B-1----:R-:W2:Y:S04]  /*47520*/  LDL.LU R14, [R1+0x1048] ;  /* 0x00104800010e7983 */ /* 0x002ea80000300800 */
[----:B------:R-:W2:Y:S04]  /*47530*/  LDL.LU R15, [R1+0x104c] ;  /* 0x00104c00010f7983 */ /* 0x000ea80000300800 */
[----:B------:R-:W3:Y:S04]  /*47540*/  LDL.LU R16, [R1+0x860] ;  /* 0x0008600001107983 */ /* 0x000ee80000300800 */
[----:B------:R-:W3:Y:S04]  /*47550*/  LDL.LU R17, [R1+0x864] ;  /* 0x0008640001117983 */ /* 0x000ee80000300800 */
[----:B------:R-:W3:Y:S04]  /*47560*/  LDL.LU R18, [R1+0x868] ;  /* 0x0008680001127983 */ /* 0x000ee80000300800 */
[----:B------:R-:W3:Y:S04]  /*47570*/  LDL.LU R19, [R1+0x86c] ;  /* 0x00086c0001137983 */ /* 0x000ee80000300800 */
[----:B--2---:R0:W-:Y:S04]  /*47580*/  STL.64 [R1+0x6430], R14 ;  /* 0x0064300e01007387 */ /* 0x0041e80000100a00 */
[----:B------:R-:W-:Y:S04]  /*47590*/  STL.64 [R1+0x6428], R12 ;  /* 0x0064280c01007387 */ /* 0x000fe80000100a00 */
[----:B0-----:R-:W2:Y:S04]  /*475a0*/  LDL.64 R14, [R1+0x158] ;  /* 0x00015800010e7983 */ /* 0x001ea80000100a00 */
[----:B--2---:R0:W-:Y:S04]  /*475b0*/  STL.64 [R1+0x6440], R14 ;  /* 0x0064400e01007387 */ /* 0x0041e80000100a00 */
[----:B0-----:R-:W2:Y:S04]  /*475c0*/  LDL.64 R14, [R1+0x38] ;  /* 0x00003800010e7983 */ /* 0x001ea80000100a00 */
[----:B------:R0:W-:Y:S04]  /*475d0*/  STL.64 [R1+0x63d8], R26 ;  /* 0x0063d81a01007387 */ /* 0x0001e80000100a00 */
[----:B------:R-:W-:Y:S04]  /*475e0*/  STL.64 [R1+0x63d0], R24 ;  /* 0x0063d01801007387 */ /* 0x000fe80000100a00 */
        /* <DEDUP_REMOVED lines=8> */
[----:B------:R-:W2:Y:S04]  /*47670*/  LDL.LU R24, [R1+0x1050] ;  /* 0x0010500001187983 */ /* 0x000ea80000300800 */
[----:B------:R-:W2:Y:S04]  /*47680*/  LDL.LU R25, [R1+0x1054] ;  /* 0x0010540001197983 */ /* 0x000ea80000300800 */
[----:B0-----:R-:W2:Y:S04]  /*47690*/  LDL.LU R26, [R1+0x1058] ;  /* 0x00105800011a7983 */ /* 0x001ea80000300800 */
[----:B------:R-:W2:Y:S04]  /*476a0*/  LDL.LU R27, [R1+0x105c] ;  /* 0x00105c00011b7983 */ /* 0x000ea80000300800 */
[----:B--2---:R-:W-:Y:S04]  /*476b0*/  STL.64 [R1+0x6450], R26 ;  /* 0x0064501a01007387 */ /* 0x004fe80000100a00 */
[----:B------:R0:W-:Y:S04]  /*476c0*/  STL.64 [R1+0x6448], R24 ;  /* 0x0064481801007387 */ /* 0x0001e80000100a00 */
[----:B0-----:R-:W2:Y:S04]  /*476d0*/  LDL.LU R24, [R1+0x1060] ;  /* 0x0010600001187983 */ /* 0x001ea80000300800 */
[----:B------:R-:W2:Y:S04]  /*476e0*/  LDL.LU R25, [R1+0x1064] ;  /* 0x0010640001197983 */ /* 0x000ea80000300800 */
[----:B------:R-:W2:Y:S04]  /*476f0*/  LDL.LU R26, [R1+0x1068] ;  /* 0x00106800011a7983 */ /* 0x000ea80000300800 */
[----:B------:R-:W2:Y:S04]  /*47700*/  LDL.LU R27, [R1+0x106c] ;  /* 0x00106c00011b7983 */ /* 0x000ea80000300800 */
[----:B------:R-:W-:Y:S04]  /*47710*/  STL.64 [R1+0x63a8], R10 ;  /* 0x0063a80a01007387 */ /* 0x000fe80000100a00 */
[----:B------:R0:W-:Y:S04]  /*47720*/  STL.64 [R1+0x63e0], R8 ;  /* 0x0063e00801007387 */ /* 0x0001e80000100a00 */
[----:B0-----:R-:W2:Y:S04]  /*47730*/  LDL.LU R8, [R1+0x1010] ;  /* 0x0010100001087983 */ /* 0x001ea80000300800 */
[----:B------:R-:W2:Y:S04]  /*47740*/  LDL.LU R9, [R1+0x1014] ;  /* 0x0010140001097983 */ /* 0x000ea80000300800 */
[----:B------:R-:W2:Y:S04]  /*47750*/  LDL.LU R10, [R1+0x1018] ;  /* 0x00101800010a7983 */ /* 0x000ea80000300800 */
[----:B------:R-:W2:Y:S04]  /*47760*/  LDL.LU R11, [R1+0x101c] ;  /* 0x00101c00010b7983 */ /* 0x000ea80000300800 */
[----:B--2---:R4:W-:Y:S04]  /*47770*/  STL.64 [R1+0x63f8], R10 ;  /* 0x0063f80a01007387 */ /* 0x0049e80000100a00 */
[----:B------:R0:W-:Y:S01]  /*47780*/  STL.64 [R1+0x63f0], R8 ;  /* 0x0063f00801007387 */ /* 0x0001e20000100a00 */
[----:B----4-:R-:W-:-:S03]  /*47790*/  IMAD.MOV.U32 R10, RZ, RZ, R6 ;  /* 0x000000ffff0a7224 */ /* 0x010fc600078e0006 */
[----:B0-----:R-:W2:Y:S04]  /*477a0*/  LDL.LU R8, [R1+0x1020] ;  /* 0x0010200001087983 */ /* 0x001ea80000300800 */
[----:B------:R-:W2:Y:S04]  /*477b0*/  LDL.LU R9, [R1+0x1024] ;  /* 0x0010240001097983 */ /* 0x000ea80000300800 */
[----:B------:R-:W4:Y:S01]  /*477c0*/  LDL.LU R6, [R1+0x645c] ;  /* 0x00645c0001067983 */ /* 0x000f220000300800 */
[----:B---3--:R-:W-:-:S03]  /*477d0*/  IMAD.MOV.U32 R11, RZ, RZ, R7 ;  /* 0x000000ffff0b7224 */ /* 0x008fc600078e0007 */
[----:B------:R-:W4:Y:S04]  /*477e0*/  LDL.LU R7, [R1+0x6458] ;  /* 0x0064580001077983 */ /* 0x000f280000300800 */
[----:B------:R-:W-:Y:S01]  /*477f0*/  STL.64 [R1+0x6410], R10 ;  /* 0x0064100a01007387 */ /* 0x000fe20000100a00 */
[----:B------:R-:W-:Y:S01]  /*47800*/  HMMA.16816.F32.BF16 R24, R20, R14, R24 ;  /* 0x0000000e1418723c */ /* 0x000fe20000041818 */
[----:B------:R-:W-:Y:S02]  /*47810*/  IMAD.MOV.U32 R2, RZ, RZ, R14 ;  /* 0x000000ffff027224 */ /* 0x000fe400078e000e */
[----:B------:R-:W-:-:S05]  /*47820*/  IMAD.MOV.U32 R0, RZ, RZ, R15 ;  /* 0x000000ffff007224 */ /* 0x000fca00078e000f */
[C---:B----4-:R-:W-:Y:S01]  /*47830*/  HMMA.16816.F32.BF16 R16, R20.reuse, R6, R16 ;  /* 0x000000061410723c */ /* 0x050fe20000041810 */
[----:B--2---:R0:W-:Y:S04]  /*47840*/  STL.64 [R1+0x6408], R8 ;  /* 0x0064080801007387 */ /* 0x0041e80000100a00 */
[----:B0-----:R-:W2:Y:S04]  /*47850*/  LDL.LU R8, [R1+0x1030] ;  /* 0x0010300001087983 */ /* 0x001ea80000300800 */
[----:B------:R-:W2:Y:S04]  /*47860*/  LDL.LU R9, [R1+0x1034] ;  /* 0x0010340001097983 */ /* 0x000ea80000300800 */
[----:B------:R-:W2:Y:S04]  /*47870*/  LDL.LU R10, [R1+0x1038] ;  /* 0x00103800010a7983 */ /* 0x000ea80000300800 */
[----:B------:R-:W2:Y:S04]  /*47880*/  LDL.LU R11, [R1+0x103c] ;  /* 0x00103c00010b7983 */ /* 0x000ea80000300800 */
[----:B------:R-:W-:Y:S04]  /*47890*/  STL.64 [R1+0x10b0], R16 ;  /* 0x0010b01001007387 */ /* 0x000fe80000100a00 */
[----:B------:R-:W-:Y:S04]  /*478a0*/  STL.64 [R1+0x10b8], R18 ;  /* 0x0010b81201007387 */ /* 0x000fe80000100a00 */
[----:B------:R-:W0:Y:S04]  /*478b0*/  LDSM.16.MT88.4 R16, [R3+UR5+0x2100] ;  /* 0x002100050310783b */ /* 0x000e280008004200 */
[----:B------:R-:W-:Y:S04]  /*478c0*/  STL [R1+0x6310], R3 ;  /* 0x0063100301007387 */ /* 0x000fe80000100800 */
[----:B0-----:R0:W-:Y:S04]  /*478d0*/  STL.64 [R1+0x6230], R18 ;  /* 0x0062301201007387 */ /* 0x0011e80000100a00 */
[----:B------:R-:W-:Y:S04]  /*478e0*/  STL.64 [R1+0x6228], R16 ;  /* 0x0062281001007387 */ /* 0x000fe80000100a00 */
[----:B0-----:R-:W3:Y:S04]  /*478f0*/  LDL.64 R18, [R1+0x108] ;  /* 0x0001080001127983 */ /* 0x001ee80000100a00 */
[----:B------:R-:W-:Y:S04]  /*47900*/  STL.64 [R1+0x13f0], R24 ;  /* 0x0013f01801007387 */ /* 0x000fe80000100a00 */
[----:B------:R0:W-:Y:S04]  /*47910*/  STL.64 [R1+0x13f8], R26 ;  /* 0x0013f81a01007387 */ /* 0x0001e80000100a00 */
[----:B0-----:R-:W4:Y:S04]  /*47920*/  LDL.LU.64 R26, [R1+0x6450] ;  /* 0x00645000011a7983 */ /* 0x001f280000300a00 */
[----:B------:R-:W4:Y:S04]  /*47930*/  LDL.LU.64 R24, [R1+0x6448] ;  /* 0x0064480001187983 */ /* 0x000f280000300a00 */
[----:B------:R-:W4:Y:S04]  /*47940*/  LDL.LU.64 R14, [R1+0x6440] ;  /* 0x00644000010e7983 */ /* 0x000f280000300a00 */
[----:B------:R-:W-:Y:S04]  /*47950*/  STL [R1+0x6318], R0 ;  /* 0x0063180001007387 */ /* 0x000fe80000100800 */
[----:B------:R-:W-:Y:S01]  /*47960*/  STL [R1+0x6314], R2 ;  /* 0x0063140201007387 */ /* 0x000fe20000100800 */
[----:B----4-:R-:W-:Y:S01]  /*47970*/  HMMA.16816.F32.BF16 R24, R20, R14, R24 ;  /* 0x0000000e1418723c */ /* 0x010fe20000041818 */
[----:B------:R-:W-:-:S02]  /*47980*/  IMAD.MOV.U32 R5, RZ, RZ, R14 ;  /* 0x000000ffff057224 */ /* 0x000fc400078e000e */
[----:B------:R-:W-:-:S15]  /*47990*/  IMAD.MOV.U32 R4, RZ, RZ, R15 ;  /* 0x000000ffff047224 */ /* 0x000fde00078e000f */
[----:B------:R-:W-:Y:S01]  /*479a0*/  NOP ;  /* 0x0000000000007918 */ /* 0x000fe20000000000 */
[----:B------:R-:W-:Y:S04]  /*479b0*/  STL.64 [R1+0x13e0], R24 ;  /* 0x0013e01801007387 */ /* 0x000fe80000100a00 */
[----:B------:R0:W-:Y:S04]  /*479c0*/  STL.64 [R1+0x13e8], R26 ;  /* 0x0013e81a01007387 */ /* 0x0001e80000100a00 */
[----:B0-----:R-:W4:Y:S04]  /*479d0*/  LDL.LU.64 R26, [R1+0x6438] ;  /* 0x00643800011a7983 */ /* 0x001f280000300a00 */
[----:B------:R-:W4:Y:S04]  /*479e0*/  LDL.LU.64 R14, [R1+0x6430] ;  /* 0x00643000010e7983 */ /* 0x000f280000300a00 */
[----:B------:R-:W4:Y:S04]  /*479f0*/  LDL.LU.64 R12, [R1+0x6428] ;  /* 0x00642800010c7983 */ /* 0x000f280000300a00 */
[----:B------:R-:W-:Y:S04]  /*47a00*/  STL [R1+0x6320], R4 ;  /* 0x0063200401007387 */ /* 0x000fe80000100800 */
[----:B------:R-:W-:Y:S01]  /*47a10*/  STL [R1+0x631c], R5 ;  /* 0x00631c0501007387 */ /* 0x000fe20000100800 */
        /* <DEDUP_REMOVED lines=8> */
[----:B------:R-:W-:Y:S01]  /*47aa0*/  STL [R1+0x6324], R13 ;  /* 0x0063240d01007387 */ /* 0x000fe20000100800 */
        /* <DEDUP_REMOVED lines=22> */
[----:B------:R0:W-:Y:S04]  /*47c10*/  STL.64 [R1+0x13a0], R8 ;  /* 0x0013a00801007387 */ /* 0x0001e80000100a00 */
[----:B------:R-:W-:Y:S04]  /*47c20*/  STL.64 [R1+0x13a8], R10 ;  /* 0x0013a80a01007387 */ /* 0x000fe80000100a00 */
[----:B0-----:R-:W2:Y:S04]  /*47c30*/  LDL.LU.64 R8, [R1+0x63e0] ;  /* 0x0063e00001087983 */ /* 0x001ea80000300a00 */
[----:B------:R-:W2:Y:S04]  /*47c40*/  LDL.LU.64 R26, [R1+0x63d8] ;  /* 0x0063d800011a7983 */ /* 0x000ea80000300a00 */
[----:B------:R-:W2:Y:S01]  /*47c50*/  LDL.LU.64 R24, [R1+0x63d0] ;  /* 0x0063d00001187983 */ /* 0x000ea20000300a00 */
[----:B---3--:R-:W-:-:S02]  /*47c60*/  IMAD.MOV.U32 R13, RZ, RZ, R18 ;  /* 0x000000ffff0d7224 */ /* 0x008fc400078e0012 */
[----:B------:R-:W-:Y:S01]  /*47c70*/  IMAD.MOV.U32 R4, RZ, RZ, R19 ;  /* 0x000000ffff047224 */ /* 0x000fe200078e0013 */
[----:B--2---:R-:W-:-:S15]  /*47c80*/  HMMA.16816.F32.BF16 R24, R20, R18, R24 ;  /* 0x000000121418723c */ /* 0x004fde0000041818 */
[----:B------:R-:W-:-:S04]  /*47c90*/  NOP ;  /* 0x0000000000007918 */ /* 0x000fc80000000000 */
[----:B------:R0:W-:Y:S04]  /*47ca0*/  STL.64 [R1+0x1060], R24 ;  /* 0x0010601801007387 */ /* 0x0001e80000100a00 */
[----:B------:R-:W-:Y:S04]  /*47cb0*/  STL.64 [R1+0x1068], R26 ;  /* 0x0010681a01007387 */ /* 0x000fe80000100a00 */
[----:B0-----:R-:W2:Y:S04]  /*47cc0*/  LDL.LU.64 R24, [R1+0x63c8] ;  /* 0x0063c80001187983 */ /* 0x001ea80000300a00 */
[----:B----4-:R-:W-:Y:S04]  /*47cd0*/  STL.64 [R1+0x6350], R14 ;  /* 0x0063500e01007387 */ /* 0x010fe80000100a00 */
[----:B------:R-:W-:Y:S04]  /*47ce0*/  STL.64 [R1+0x6348], R12 ;  /* 0x0063480c01007387 */ /* 0x000fe80000100a00 */
[----:B------:R-:W3:Y:S04]  /*47cf0*/  LDL.LU R16, [R1+0x6d0] ;  /* 0x0006d00001107983 */ /* 0x000ee80000300800 */
[----:B------:R-:W3:Y:S04]  /*47d00*/  LDL.LU R17, [R1+0x6d4] ;  /* 0x0006d40001117983 */ /* 0x000ee80000300800 */
[----:B------:R-:W4:Y:S04]  /*47d10*/  LDL.LU R18, [R1+0x6d8] ;  /* 0x0006d80001127983 */ /* 0x000f280000300800 */
[----:B------:R-:W4:Y:S04]  /*47d20*/  LDL.LU R19, [R1+0x6dc] ;  /* 0x0006dc0001137983 */ /* 0x000f280000300800 */
[----:B----4-:R0:W-:Y:S04]  /*47d30*/  STL.64 [R1+0x6378], R18 ;  /* 0x0063781201007387 */ /* 0x0101e80000100a00 */
[----:B---3--:R-:W-:Y:S01]  /*47d40*/  STL.64 [R1+0x6370], R16 ;  /* 0x0063701001007387 */ /* 0x008fe20000100a00 */
[----:B0-----:R-:W-:-:S02]  /*47d50*/  IMAD.MOV.U32 R19, RZ, RZ, R8 ;  /* 0x000000ffff137224 */ /* 0x001fc400078e0008 */
[----:B------:R-:W-:Y:S01]  /*47d60*/  IMAD.MOV.U32 R18, RZ, RZ, R9 ;  /* 0x000000ffff127224 */ /* 0x000fe200078e0009 */
[----:B------:R-:W3:Y:S04]  /*47d70*/  LDL.LU R8, [R1+0xfe0] ;  /* 0x000fe00001087983 */ /* 0x000ee80000300800 */
[----:B------:R-:W3:Y:S04]  /*47d80*/  LDL.LU R9, [R1+0xfe4] ;  /* 0x000fe40001097983 */ /* 0x000ee80000300800 */
[----:B------:R-:W4:Y:S04]  /*47d90*/  LDL.LU R10, [R1+0xfe8] ;  /* 0x000fe800010a7983 */ /* 0x000f280000300800 */
[----:B------:R-:W4:Y:S04]  /*47da0*/  LDL.LU R11, [R1+0xfec] ;  /* 0x000fec00010b7983 */ /* 0x000f280000300800 */
[----:B----4-:R0:W-:Y:S04]  /*47db0*/  STL.64 [R1+0x63b8], R10 ;  /* 0x0063b80a01007387 */ /* 0x0101e80000100a00 */
[----:B---3--:R-:W-:Y:S04]  /*47dc0*/  STL.64 [R1+0x63b0], R8 ;  /* 0x0063b00801007387 */ /* 0x008fe80000100a00 */
[----:B------:R-:W3:Y:S01]  /*47dd0*/  LDL.64 R26, [R1+0xe8] ;  /* 0x0000e800011a7983 */ /* 0x000ee20000100a00 */
[----:B--2---:R-:W-:-:S02]  /*47de0*/  IMAD.MOV.U32 R15, RZ, RZ, R24 ;  /* 0x000000ffff0f7224 */ /* 0x004fc400078e0018 */
[----:B------:R-:W-:Y:S01]  /*47df0*/  IMAD.MOV.U32 R14, RZ, RZ, R25 ;  /* 0x000000ffff0e7224 */ /* 0x000fe200078e0019 */
[----:B0-----:R-:W2:Y:S04]  /*47e00*/  LDL R10, [R1+0xf8] ;  /* 0x0000f800010a7983 */ /* 0x001ea80000100800 */
[----:B------:R-:W2:Y:S04]  /*47e10*/  LDL R11, [R1+0xfc] ;  /* 0x0000fc00010b7983 */ /* 0x000ea80000100800 */
[----:B---3--:R0:W-:Y:S04]  /*47e20*/  STL.64 [R1+0x63c0], R26 ;  /* 0x0063c01a01007387 */ /* 0x0081e80000100a00 */
[----:B------:R-:W2:Y:S04]  /*47e30*/  LDL.LU R24, [R1+0xff0] ;  /* 0x000ff00001187983 */ /* 0x000ea80000300800 */
[----:B------:R-:W2:Y:S04]  /*47e40*/  LDL.LU R25, [R1+0xff4] ;  /* 0x000ff40001197983 */ /* 0x000ea80000300800 */
[----:B0-----:R-:W2:Y:S04]  /*47e50*/  LDL.LU R26, [R1+0xff8] ;  /* 0x000ff800011a7983 */ /* 0x001ea80000300800 */
[----:B------:R-:W2:Y:S04]  /*47e60*/  LDL.LU R27, [R1+0xffc] ;  /* 0x000ffc00011b7983 */ /* 0x000ea80000300800 */
[----:B------:R0:W-:Y:S04]  /*47e70*/  STL.64 [R1+0x6398], R18 ;  /* 0x0063981201007387 */ /* 0x0001e80000100a00 */
[----:B------:R-:W3:Y:S04]  /*47e80*/  LDL.LU R16, [R1+0x850] ;  /* 0x0008500001107983 */ /* 0x000ee80000300800 */
[----:B------:R-:W3:Y:S04]  /*47e90*/  LDL.LU R17, [R1+0x854] ;  /* 0x0008540001117983 */ /* 0x000ee80000300800 */
[----:B0-----:R-:W3:Y:S04]  /*47ea0*/  LDL.LU R18, [R1+0x858] ;  /* 0x0008580001127983 */ /* 0x001ee80000300800 */
[----:B------:R-:W3:Y:S04]  /*47eb0*/  LDL.LU R19, [R1+0x85c] ;  /* 0x00085c0001137983 */ /* 0x000ee80000300800 */
[----:B------:R0:W-:Y:S04]  /*47ec0*/  STL.64 [R1+0x6368], R14 ;  /* 0x0063680e01007387 */ /* 0x0001e80000100a00 */
[----:B0-----:R-:W4:Y:S04]  /*47ed0*/  LDL.64 R14, [R1+0x18] ;  /* 0x00001800010e7983 */ /* 0x001f280000100a00 */
[----:B----4-:R0:W-:Y:S04]  /*47ee0*/  STL.64 [R1+0x6380], R14 ;  /* 0x0063800e01007387 */ /* 0x0101e80000100a00 */
[----:B------:R-:W4:Y:S04]  /*47ef0*/  LDL.LU R12, [R1+0x6e0] ;  /* 0x0006e000010c7983 */ /* 0x000f280000300800 */
[----:B------:R-:W4:Y:S04]  /*47f00*/  LDL.LU R13, [R1+0x6e4] ;  /* 0x0006e400010d7983 */ /* 0x000f280000300800 */
[----:B0-----:R-:W4:Y:S04]  /*47f10*/  LDL.LU R14, [R1+0x6e8] ;  /* 0x0006e800010e7983 */ /* 0x001f280000300800 */
[----:B------:R-:W4:Y:S04]  /*47f20*/  LDL.LU R15, [R1+0x6ec] ;  /* 0x0006ec00010f7983 */ /* 0x000f280000300800 */
[----:B------:R-:W-:Y:S04]  /*47f30*/  STL.64 [R1+0x6330], R6 ;  /* 0x0063300601007387 */ /* 0x000fe80000100a00 */
[----:B------:R0:W-:Y:S04]  /*47f40*/  STL.64 [R1+0x6328], R4 ;  /* 0x0063280401007387 */ /* 0x0001e80000100a00 */
[----:B0-----:R-:W3:Y:S04]  /*47f50*/  LDL.LU R4, [R1+0x6a0] ;  /* 0x0006a00001047983 */ /* 0x001ee80000300800 */
[----:B------:R-:W3:Y:S04]  /*47f60*/  LDL.LU R5, [R1+0x6a4] ;  /* 0x0006a40001057983 */ /* 0x000ee80000300800 */
[----:B------:R-:W3:Y:S04]  /*47f70*/  LDL.LU R6, [R1+0x6a8] ;  /* 0x0006a80001067983 */ /* 0x000ee80000300800 */
[----:B------:R-:W3:Y:S01]  /*47f80*/  LDL.LU R7, [R1+0x6ac] ;  /* 0x0006ac0001077983 */ /* 0x000ee20000300800 */
[C---:B--2---:R-:W-:Y:S03]  /*47f90*/  HMMA.16816.F32.BF16 R8, R20.reuse, R10, R24 ;  /* 0x0000000a1408723c */ /* 0x044fe60000041818 */
[----:B---3--:R-:W-:Y:S04]  /*47fa0*/  STL.64 [R1+0x6340], R6 ;  /* 0x0063400601007387 */ /* 0x008fe80000100a00 */
[----:B------:R0:W-:Y:S04]  /*47fb0*/  STL.64 [R1+0x6338], R4 ;  /* 0x0063380401007387 */ /* 0x0001e80000100a00 */
[----:B0-----:R-:W2:Y:S04]  /*47fc0*/  LDL.LU R4, [R1+0x6b0] ;  /* 0x0006b00001047983 */ /* 0x001ea80000300800 */
[----:B------:R-:W2:Y:S04]  /*47fd0*/  LDL.LU R5, [R1+0x6b4] ;  /* 0x0006b40001057983 */ /* 0x000ea80000300800 */
[----:B------:R-:W3:Y:S04]  /*47fe0*/  LDL.LU R6, [R1+0x6b8] ;  /* 0x0006b80001067983 */ /* 0x000ee80000300800 */
[----:B------:R-:W3:Y:S04]  /*47ff0*/  LDL.LU R7, [R1+0x6bc] ;  /* 0x0006bc0001077983 */ /* 0x000ee80000300800 */
[----:B---3--:R-:W-:Y:S04]  /*48000*/  STL.64 [R1+0x6360], R6 ;  /* 0x0063600601007387 */ /* 0x008fe80000100a00 */
[----:B--2---:R0:W-:Y:S04]  /*48010*/  STL.64 [R1+0x6358], R4 ;  /* 0x0063580401007387 */ /* 0x0041e80000100a00 */
[----:B0-----:R-:W2:Y:S04]  /*48020*/  LDL.LU R4, [R1+0x6c0] ;  /* 0x0006c00001047983 */ /* 0x001ea80000300800 */
[----:B------:R-:W2:Y:S04]  /*48030*/  LDL.LU R5, [R1+0x6c4] ;  /* 0x0006c40001057983 */ /* 0x000ea80000300800 */
[----:B------:R-:W2:Y:S04]  /*48040*/  LDL.LU R6, [R1+0x6c8] ;  /* 0x0006c80001067983 */ /* 0x000ea80000300800 */
[----:B------:R-:W2:Y:S04]  /*48050*/  LDL.LU R7, [R1+0x6cc] ;  /* 0x0006cc0001077983 */ /* 0x000ea80000300800 */
[----:B------:R-:W3:Y:S04]  /*48060*/  LDL.LU.64 R26, [R1+0x63c0] ;  /* 0x0063c000011a7983 */ /* 0x000ee80000300a00 */
[----:B------:R-:W-:Y:S04]  /*48070*/  STL.64 [R1+0x1050], R8 ;  /* 0x0010500801007387 */ /* 0x000fe80000100a00 */
[----:B------:R0:W-:Y:S04]  /*48080*/  STL.64 [R1+0x1058], R10 ;  /* 0x0010580a01007387 */ /* 0x0001e80000100a00 */
[----:B0-----:R-:W3:Y:S04]  /*48090*/  LDL.LU.64 R10, [R1+0x63b8] ;  /* 0x0063b800010a7983 */ /* 0x001ee80000300a00 */
[----:B------:R-:W3:Y:S02]  /*480a0*/  LDL.LU.64 R8, [R1+0x63b0] ;  /* 0x0063b00001087983 */ /* 0x000ee40000300a00 */
[----:B---3--:R-:W-:-:S15]  /*480b0*/  HMMA.16816.F32.BF16 R8, R20, R26, R8 ;  /* 0x0000001a1408723c */ /* 0x008fde0000041808 */
[----:B------:R-:W-:-:S04]  /*480c0*/  NOP ;  /* 0x0000000000007918 */ /* 0x000fc80000000000 */
[----:B------:R0:W-:Y:S04]  /*480d0*/  STL.64 [R1+0x1040], R8 ;  /* 0x0010400801007387 */ /* 0x0001e80000100a00 */
[----:B------:R1:W-:Y:S01]  /*480e0*/  STL.64 [R1+0x1048], R10 ;  /* 0x0010480a01007387 */ /* 0x0003e20000100a00 */
[----:B0-----:R-:W-:-:S03]  /*480f0*/  IMAD.MOV.U32 R9, RZ, RZ, R26 ;  /* 0x000000ffff097224 */ /* 0x001fc600078e001a */
[----:B-1----:R-:W3:Y:S01]  /*48100*/  LDL.LU.64 R10, [R1+0x63a8] ;  /* 0x0063a800010a7983 */ /* 0x002ee20000300a00 */
[----:B------:R-:W-:-:S03]  /*48110*/  IMAD.MOV.U32 R8, RZ, RZ, R27 ;  /* 0x000000ffff087224 */ /* 0x000fc600078e001b */
[----:B------:R-:W2:Y:S02]  /*48120*/  LDL.LU.64 R26, [R1+0x63a0] ;  /* 0x0063a000011a7983 */ /* 0x000ea40000300a00 */
[----:B--2---:R-:W-:Y:S02]  /*48130*/  HMMA.16816.F32.BF16 R20, R20, R26, R16 ;  /* 0x0000001a1414723c */ /* 0x004fe40000041810 */
[----:B------:R-:W4:Y:S04]  /*48140*/  LDL.LU.64 R18, [R1+0x6398] ;  /* 0x0063980001127983 */ /* 0x000f280000300a00 */
[----:B------:R-:W4:Y:S04]  /*48150*/  LDL.LU.64 R26, [R1+0x6390] ;  /* 0x00639000011a7983 */ /* 0x000f280000300a00 */
[----:B------:R-:W4:Y:S09]  /*48160*/  LDL.LU.64 R24, [R1+0x6388] ;  /* 0x0063880001187983 */ /* 0x000f320000300a00 */
[----:B------:R0:W-:Y:S04]  /*48170*/  STL.64 [R1+0x8b0], R20 ;  /* 0x0008b01401007387 */ /* 0x0001e80000100a00 */
[----:B------:R1:W-:Y:S04]  /*48180*/  STL.64 [R1+0x8b8], R22 ;  /* 0x0008b81601007387 */ /* 0x0003e80000100a00 */
[----:B0-----:R-:W2:Y:S04]  /*48190*/  LDL.LU R20, [R1+0x690] ;  /* 0x0006900001147983 */ /* 0x001ea80000300800 */
[----:B------:R-:W2:Y:S04]  /*481a0*/  LDL.LU R21, [R1+0x694] ;  /* 0x0006940001157983 */ /* 0x000ea80000300800 */
[----:B-1----:R-:W2:Y:S04]  /*481b0*/  LDL.LU R22, [R1+0x698] ;  /* 0x0006980001167983 */ /* 0x002ea80000300800 */
[----:B------:R-:W2:Y:S01]  /*481c0*/  LDL.LU R23, [R1+0x69c] ;  /* 0x00069c0001177983 */ /* 0x000ea20000300800 */
[----:B----4-:R-:W-:Y:S03]  /*481d0*/  HMMA.16816.F32.BF16 R16, R24, R18, R12 ;  /* 0x000000121810723c */ /* 0x010fe6000004180c */
[----:B------:R-:W4:-:S15]  /*481e0*/  LDL.LU.64 R14, [R1+0x6380] ;  /* 0x00638000010e7983 */ /* 0x000f1e0000300a00 */
[----:B------:R-:W-:Y:S01]  /*481f0*/  NOP ;  /* 0x0000000000007918 */ /* 0x000fe20000000000 */
[----:B------:R-:W-:Y:S04]  /*48200*/  STL.64 [R1+0x8a0], R16 ;  /* 0x0008a01001007387 */ /* 0x000fe80000100a00 */
[----:B------:R0:W-:Y:S04]  /*48210*/  STL.64 [R1+0x8a8], R18 ;  /* 0x0008a81201007387 */ /* 0x0001e80000100a00 */
[----:B0-----:R-:W4:Y:S04]  /*48220*/  LDL.LU.64 R18, [R1+0x6378] ;  /* 0x0063780001127983 */ /* 0x001f280000300a00 */
[----:B------:R-:W4:Y:S02]  /*48230*/  LDL.LU.64 R16, [R1+0x6370] ;  /* 0x0063700001107983 */ /* 0x000f240000300a00 */
[----:B----4-:R-:W-:-:S15]  /*48240*/  HMMA.16816.F32.BF16 R16, R24, R14, R16 ;  /* 0x0000000e1810723c */ /* 0x010fde0000041810 */
[----:B------:R-:W-:-:S04]  /*48250*/  NOP ;  /* 0x0000000000007918 */ /* 0x000fc80000000000 */
[----:B------:R0:W-:Y:S04]  /*48260*/  STL.64 [R1+0x890], R16 ;  /* 0x0008901001007387 */ /* 0x0001e80000100a00 */
[----:B------:R-:W-:Y:S01]  /*48270*/  STL.64 [R1+0x898], R18 ;  /* 0x0008981201007387 */ /* 0x000fe20000100a00 */
[----:B0-----:R-:W-:Y:S02]  /*48280*/  IMAD.MOV.U32 R17, RZ, RZ, R14 ;  /* 0x000000ffff117224 */ /* 0x001fe400078e000e */
[----:B------:R-:W-:Y:S02]  /*48290*/  IMAD.MOV.U32 R16, RZ, RZ, R15 ;  /* 0x000000ffff107224 */ /* 0x000fe400078e000f */
[----:B------:R-:W4:Y:S02]  /*482a0*/  LDL.LU.64 R14, [R1+0x6368] ;  /* 0x00636800010e7983 */ /* 0x000f240000300a00 */
[----:B----4-:R-:W-:Y:S02]  /*482b0*/  HMMA.16816.F32.BF16 R12, R24, R14, R4 ;  /* 0x0000000e180c723c */ /* 0x010fe40000041804 */
[----:B------:R-:W4:Y:S04]  /*482c0*/  LDL.LU.64 R6, [R1+0x6360] ;  /* 0x0063600001067983 */ /* 0x000f280000300a00 */
[----:B------:R-:W4:-:S13]  /*482d0*/  LDL.LU.64 R4, [R1+0x6358] ;  /* 0x0063580001047983 */ /* 0x000f1a0000300a00 */
[----:B------:R-:W-:Y:S04]  /*482e0*/  STL.64 [R1+0x880], R12 ;  /* 0x0008800c01007387 */ /* 0x000fe80000100a00 */
[----:B------:R0:W-:Y:S04]  /*482f0*/  STL.64 [R1+0x888], R14 ;  /* 0x0008880e01007387 */ /* 0x0001e80000100a00 */
[----:B0-----:R-:W4:Y:S04]  /*48300*/  LDL.LU.64 R14, [R1+0x6350] ;  /* 0x00635000010e7983 */ /* 0x001f280000300a00 */
[----:B------:R-:W2:Y:S01]  /*48310*/  LDL.LU.64 R12, [R1+0x6348] ;  /* 0x00634800010c7983 */ /* 0x000ea20000300a00 */
[----:B----4-:R-:W-:-:S15]  /*48320*/  HMMA.16816.F32.BF16 R4, R24, R14, R4 ;  /* 0x0000000e1804723c */ /* 0x010fde0000041804 */
[----:B------:R-:W-:-:S04]  /*48330*/  NOP ;  /* 0x0000000000007918 */ /* 0x000fc80000000000 */
[----:B------:R-:W-:Y:S04]  /*48340*/  STL.64 [R1+0x870], R4 ;  /* 0x0008700401007387 */ /* 0x000fe80000100a00 */
[----:B------:R0:W-:Y:S04]  /*48350*/  STL.64 [R1+0x878], R6 ;  /* 0x0008780601007387 */ /* 0x0001e80000100a00 */
[----:B0-----:R-:W3:Y:S04]  /*48360*/  LDL.LU.64 R6, [R1+0x6340] ;  /* 0x0063400001067983 */ /* 0x001ee80000300a00 */
[----:B------:R-:W3:Y:S04]  /*48370*/  LDL.LU.64 R4, [R1+0x6338] ;  /* 0x0063380001047983 */ /* 0x000ee80000300a00 */
[----:B------:R-:W-:Y:S01]  /*48380*/  STL.64 [R1+0x61f8], R14 ;  /* 0x0061f80e01007387 */ /* 0x000fe20000100a00 */
[----:B---3--:R-:W-:-:S15]  /*48390*/  HMMA.16816.F32.BF16 R4, R24, R10, R4 ;  /* 0x0000000a1804723c */ /* 0x008fde0000041804 */
[----:B------:R-:W-:-:S04]  /*483a0*/  NOP ;  /* 0x0000000000007918 */ /* 0x000fc80000000000 */
[----:B------:R-:W-:Y:S04]  /*483b0*/  STL.64 [R1+0x860], R4 ;  /* 0x0008600401007387 */ /* 0x000fe80000100a00 */
[----:B------:R0:W-:Y:S04]  /*483c0*/  STL.64 [R1+0x868], R6 ;  /* 0x0008680601007387 */ /* 0x0001e80000100a00 */
[----:B0-----:R-:W2:Y:S04]  /*483d0*/  LDL.LU.64 R6, [R1+0x6330] ;  /* 0x0063300001067983 */ /* 0x001ea80000300a00 */
[----:B------:R-:W3:Y:S04]  /*483e0*/  LDL.LU.64 R4, [R1+0x6328] ;  /* 0x0063280001047983 */ /* 0x000ee80000300a00 */
[----:B------:R0:W-:Y:S02]  /*483f0*/  STL.64 [R1+0x6200], R10 ;  /* 0x0062000a01007387 */ /* 0x0001e40000100a00 */
[----:B0-----:R-:W-:-:S02]  /*48400*/  IMAD.MOV.U32 R11, RZ, RZ, R16 ;  /* 0x000000ffff0b7224 */ /* 0x001fc400078e0010 */
[----:B------:R-:W-:Y:S01]  /*48410*/  IMAD.MOV.U32 R10, RZ, RZ, R17 ;  /* 0x000000ffff0a7224 */ /* 0x000fe200078e0011 */
[----:B--2---:R-:W-:Y:S01]  /*48420*/  HMMA.16816.F32.BF16 R20, R24, R6, R20 ;  /* 0x000000061814723c */ /* 0x004fe20000041814 */
[----:B------:R-:W-:-:S15]  /*48430*/  STL.64 [R1+0x6208], R6 ;  /* 0x0062080601007387 */ /* 0x000fde0000100a00 */
[----:B------:R-:W-:-:S03]  /*48440*/  NOP ;  /* 0x0000000000007918 */ /* 0x000fc60000000000 */
[----:B------:R-:W-:Y:S04]  /*48450*/  STL.64 [R1+0x850], R20 ;  /* 0x0008501401007387 */ /* 0x000fe80000100a00 */
[----:B------:R-:W-:Y:S04]  /*48460*/  STL.64 [R1+0x858], R22 ;  /* 0x0008581601007387 */ /* 0x000fe80000100a00 */
[----:B------:R-:W2:Y:S04]  /*48470*/  LDL.LU R16, [R1+0x680] ;  /* 0x0006800001107983 */ /* 0x000ea80000300800 */
[----:B------:R-:W2:Y:S04]  /*48480*/  LDL.LU R17, [R1+0x684] ;  /* 0x0006840001117983 */ /* 0x000ea80000300800 */
[----:B------:R-:W4:Y:S04]  /*48490*/  LDL.LU R18, [R1+0x688] ;  /* 0x0006880001127983 */ /* 0x000f280000300800 */
[----:B------:R-:W4:Y:S04]  /*484a0*/  LDL.LU R19, [R1+0x68c] ;  /* 0x00068c0001137983 */ /* 0x000f280000300800 */
[----:B----4-:R0:W-:Y:S04]  /*484b0*/  STL.64 [R1+0x6240], R18 ;  /* 0x0062401201007387 */ /* 0x0101e80000100a00 */
[----:B--2---:R-:W-:Y:S01]  /*484c0*/  STL.64 [R1+0x6238], R16 ;  /* 0x0062381001007387 */ /* 0x004fe20000100a00 */
[----:B0-----:R-:W-:-:S02]  /*484d0*/  IMAD.MOV.U32 R18, RZ, RZ, R9 ;  /* 0x000000ffff127224 */ /* 0x001fc400078e0009 */
[----:B------:R-:W-:-:S05]  /*484e0*/  IMAD.MOV.U32 R19, RZ, RZ, R8 ;  /* 0x000000ffff137224 */ /* 0x000fca00078e0008 */
[----:B------:R0:W-:Y:S04]  /*484f0*/  STL.64 [R1+0x6250], R18 ;  /* 0x0062501201007387 */ /* 0x0001e80000100a00 */
[----:B0-----:R-:W2:Y:S04]  /*48500*/  LDL.64 R18, [R1+0xf8] ;  /* 0x0000f80001127983 */ /* 0x001ea80000100a00 */
[----:B--2---:R-:W-:Y:S04]  /*48510*/  STL.64 [R1+0x6268], R18 ;  /* 0x0062681201007387 */ /* 0x004fe80000100a00 */
[----:B------:R0:W-:Y:S04]  /*48520*/  STL.64 [R1+0x6210], R10 ;  /* 0x0062100a01007387 */ /* 0x0001e80000100a00 */
[----:B0-----:R-:W2:Y:S01]  /*48530*/  LDL.64 R10, [R1+0x28] ;  /* 0x00002800010a7983 */ /* 0x001ea20000100a00 */
[----:B------:R-:W-:-:S02]  /*48540*/  IMAD.MOV.U32 R18, RZ, RZ, R13 ;  /* 0x000000ffff127224 */ /* 0x000fc400078e000d */
[----:B---3--:R-:W-:Y:S01]  /*48550*/  IMAD.MOV.U32 R19, RZ, RZ, R4 ;  /* 0x000000ffff137224 */ /* 0x008fe200078e0004 */
[----:B--2---:R0:W-:Y:S04]  /*48560*/  STL.64 [R1+0x6248], R10 ;  /* 0x0062480a01007387 */ /* 0x0041e80000100a00 */
[----:B------:R-:W2:Y:S04]  /*48570*/  LDL.LU R8, [R1+0xdb0] ;  /* 0x000db00001087983 */ /* 0x000ea80000300800 */
[----:B------:R-:W2:Y:S04]  /*48580*/  LDL.LU R9, [R1+0xdb4] ;  /* 0x000db40001097983 */ /* 0x000ea80000300800 */
[----:B0-----:R-:W3:Y:S04]  /*48590*/  LDL.LU R10, [R1+0xdb8] ;  /* 0x000db800010a7983 */ /* 0x001ee80000300800 */
[----:B------:R-:W3:Y:S04]  /*485a0*/  LDL.LU R11, [R1+0xdbc] ;  /* 0x000dbc00010b7983 */ /* 0x000ee80000300800 */
[----:B------:R-:W4:Y:S04]  /*485b0*/  LDL.LU R13, [R1+0x6324] ;  /* 0x00632400010d7983 */ /* 0x000f280000300800 */
[----:B------:R-:W4:Y:S04]  /*485c0*/  LDL.LU R4, [R1+0x6320] ;  /* 0x0063200001047983 */ /* 0x000f280000300800 */
[----:B------:R-:W-:Y:S04]  /*485d0*/  STL.64 [R1+0x6280], R18 ;  /* 0x0062801201007387 */ /* 0x000fe80000100a00 */
[----:B---3--:R-:W-:Y:S04]  /*485e0*/  STL.64 [R1+0x6260], R10 ;  /* 0x0062600a01007387 */ /* 0x008fe80000100a00 */
[----:B--2---:R0:W-:Y:S04]  /*485f0*/  STL.64 [R1+0x6258], R8 ;  /* 0x0062580801007387 */ /* 0x0041e80000100a00 */
[----:B0-----:R-:W2:Y:S04]  /*48600*/  LDL.LU R8, [R1+0xdc0] ;  /* 0x000dc00001087983 */ /* 0x001ea80000300800 */
[----:B------:R-:W2:Y:S04]  /*48610*/  LDL.LU R9, [R1+0xdc4] ;  /* 0x000dc40001097983 */ /* 0x000ea80000300800 */
[----:B------:R-:W3:Y:S04]  /*48620*/  LDL.LU R10, [R1+0xdc8] ;  /* 0x000dc800010a7983 */ /* 0x000ee80000300800 */
[----:B------:R-:W3:Y:S01]  /*48630*/  LDL.LU R11, [R1+0xdcc] ;  /* 0x000dcc00010b7983 */ /* 0x000ee20000300800 */
[----:B------:R-:W-:-:S02]  /*48640*/  IMAD.MOV.U32 R18, RZ, RZ, R5 ;  /* 0x000000ffff127224 */ /* 0x000fc400078e0005 */
[----:B------:R-:W-:Y:S01]  /*48650*/  IMAD.MOV.U32 R19, RZ, RZ, R0 ;  /* 0x000000ffff137224 */ /* 0x000fe200078e0000 */
[----:B------:R-:W2:Y:S04]  /*48660*/  LDL.LU R5, [R1+0x631c] ;  /* 0x00631c0001057983 */ /* 0x000ea80000300800 */
[----:B------:R-:W4:Y:S04]  /*48670*/  LDL.LU R0, [R1+0x6318] ;  /* 0x0063180001007983 */ /* 0x000f280000300800 */
[----:B------:R0:W-:Y:S02]  /*48680*/  STL.64 [R1+0x6298], R18 ;  /* 0x0062981201007387 */ /* 0x0001e40000100a00 */
[----:B0-----:R-:W-:-:S02]  /*48690*/  IMAD.MOV.U32 R18, RZ, RZ, R2 ;  /* 0x000000ffff127224 */ /* 0x001fc400078e0002 */
[----:B------:R-:W-:Y:S01]  /*486a0*/  IMAD.MOV.U32 R19, RZ, RZ, R3 ;  /* 0x000000ffff137224 */ /* 0x000fe200078e0003 */
        /* <DEDUP_REMOVED lines=11> */
[----:B----4-:R-:W0:Y:S04]  /*48760*/  LDSM.16.MT88.4 R20, [R3+UR5+0x2180] ;  /* 0x002180050314783b */ /* 0x010e280008004200 */
[----:B------:R-:W-:Y:S04]  /*48770*/  STL.64 [R1+0x62c8], R18 ;  /* 0x0062c81201007387 */ /* 0x000fe80000100a00 */
[----:B---3--:R-:W-:Y:S04]  /*48780*/  STL.64 [R1+0x6290], R10 ;  /* 0x0062900a01007387 */ /* 0x008fe80000100a00 */
[----:B--2---:R1:W-:Y:S04]  /*48790*/  STL.64 [R1+0x6288], R8 ;  /* 0x0062880801007387 */ /* 0x0043e80000100a00 */
[----:B-1----:R-:W2:Y:S04]  /*487a0*/  LDL.LU R8, [R1+0xde0] ;  /* 0x000de00001087983 */ /* 0x002ea80000300800 */
[----:B------:R-:W2:Y:S04]  /*487b0*/  LDL.LU R9, [R1+0xde4] ;  /* 0x000de40001097983 */ /* 0x000ea80000300800 */
[----:B------:R-:W3:Y:S04]  /*487c0*/  LDL.LU R10, [R1+0xde8] ;  /* 0x000de800010a7983 */ /* 0x000ee80000300800 */
[----:B------:R-:W3:Y:S01]  /*487d0*/  LDL.LU R11, [R1+0xdec] ;  /* 0x000dec00010b7983 */ /* 0x000ee20000300800 */
[----:B------:R-:W-:-:S02]  /*487e0*/  IMAD.MOV.U32 R18, RZ, RZ, R13 ;  /* 0x000000ffff127224 */ /* 0x000fc400078e000d */
[----:B------:R-:W-:-:S05]  /*487f0*/  IMAD.MOV.U32 R19, RZ, RZ, R12 ;  /* 0x000000ffff137224 */ /* 0x000fca00078e000c */
        /* <DEDUP_REMOVED lines=15> */
[----:B------:R-:W3:Y:S04]  /*488f0*/  LDL.LU R11, [R1+0xe0c] ;  /* 0x000e0c00010b7983 */ /* 0x000ee80000300800 */
        /* <DEDUP_REMOVED lines=11> */
[----:B------:R-:W3:Y:S01]  /*489b0*/  LDL.LU R11, [R1+0xe2c] ;  /* 0x000e2c00010b7983 */ /* 0x000ee20000300800 */
[----:B------:R-:W-:-:S03]  /*489c0*/  IMAD.MOV.U32 R18, RZ, RZ, R2 ;  /* 0x000000ffff127224 */ /* 0x000fc600078e0002 */
[----:B---3--:R-:W-:Y:S04]  /*489d0*/  STL.64 [R1+0x6308], R10 ;  /* 0x0063080a01007387 */ /* 0x008fe80000100a00 */
[----:B--2---:R1:W-:Y:S04]  /*489e0*/  STL.64 [R1+0x6300], R8 ;  /* 0x0063000801007387 */ /* 0x0043e80000100a00 */
[----:B-1----:R-:W2:Y:S04]  /*489f0*/  LDL.LU R8, [R1+0xe30] ;  /* 0x000e300001087983 */ /* 0x002ea80000300800 */
[----:B------:R-:W2:Y:S04]  /*48a00*/  LDL.LU R9, [R1+0xe34] ;  /* 0x000e340001097983 */ /* 0x000ea80000300800 */
[----:B------:R-:W2:Y:S04]  /*48a10*/  LDL.LU R10, [R1+0xe38] ;  /* 0x000e3800010a7983 */ /* 0x000ea80000300800 */
[----:B------:R-:W2:Y:S04]  /*48a20*/  LDL.LU R11, [R1+0xe3c] ;  /* 0x000e3c00010b7983 */ /* 0x000ea80000300800 */
[----:B------:R-:W3:Y:S04]  /*48a30*/  LDL.LU R4, [R1+0x560] ;  /* 0x0005600001047983 */ /* 0x000ee80000300800 */
[----:B------:R-:W3:Y:S04]  /*48a40*/  LDL.LU R5, [R1+0x564] ;  /* 0x0005640001057983 */ /* 0x000ee80000300800 */
[----:B------:R-:W4:Y:S04]  /*48a50*/  LDL.LU R6, [R1+0x568] ;  /* 0x0005680001067983 */ /* 0x000f280000300800 */
[----:B------:R-:W4:Y:S01]  /*48a60*/  LDL.LU R7, [R1+0x56c] ;  /* 0x00056c0001077983 */ /* 0x000f220000300800 */
[----:B------:R-:W-:-:S07]  /*48a70*/  IMAD.MOV.U32 R19, RZ, RZ, R0 ;  /* 0x000000ffff137224 */ /* 0x000fce00078e0000 */
[C---:B--2---:R-:W-:Y:S01]  /*48a80*/  HMMA.16816.F32.BF16 R16, R24.reuse, R18, R8 ;  /* 0x000000121810723c */ /* 0x044fe20000041808 */
[----:B----4-:R-:W-:Y:S04]  /*48a90*/  STL.64 [R1+0x6220], R6 ;  /* 0x0062200601007387 */ /* 0x010fe80000100a00 */
[----:B---3--:R1:W-:Y:S04]  /*48aa0*/  STL.64 [R1+0x6218], R4 ;  /* 0x0062180401007387 */ /* 0x0083e80000100a00 */
[----:B-1----:R-:W2:Y:S04]  /*48ab0*/  LDL.LU R4, [R1+0x570] ;  /* 0x0005700001047983 */ /* 0x002ea80000300800 */
[----:B------:R-:W2:Y:S04]  /*48ac0*/  LDL.LU R5, [R1+0x574] ;  /* 0x0005740001057983 */ /* 0x000ea80000300800 */
[----:B------:R-:W2:Y:S04]  /*48ad0*/  LDL.LU R6, [R1+0x578] ;  /* 0x0005780001067983 */ /* 0x000ea80000300800 */
[----:B------:R-:W2:Y:S04]  /*48ae0*/  LDL.LU R7, [R1+0x57c] ;  /* 0x00057c0001077983 */ /* 0x000ea80000300800 */
[----:B------:R-:W3:Y:S04]  /*48af0*/  LDL.LU R12, [R1+0x550] ;  /* 0x00055000010c7983 */ /* 0x000ee80000300800 */
[----:B------:R-:W3:Y:S04]  /*48b00*/  LDL.LU R13, [R1+0x554] ;  /* 0x00055400010d7983 */ /* 0x000ee80000300800 */
[----:B------:R-:W3:Y:S04]  /*48b10*/  LDL.LU R14, [R1+0x558] ;  /* 0x00055800010e7983 */ /* 0x000ee80000300800 */
[----:B------:R-:W3:Y:S04]  /*48b20*/  LDL.LU R15, [R1+0x55c] ;  /* 0x00055c00010f7983 */ /* 0x000ee80000300800 */
[----:B0-----:R0:W-:Y:S04]  /*48b30*/  STL.64 [R1+0x6148], R22 ;  /* 0x0061481601007387 */ /* 0x0011e80000100a00 */
[----:B------:R-:W-:Y:S04]  /*48b40*/  STL.64 [R1+0x6140], R20 ;  /* 0x0061401401007387 */ /* 0x000fe80000100a00 */
[----:B0-----:R-:W4:Y:S04]  /*48b50*/  LDL.64 R22, [R1+0xd8] ;  /* 0x0000d80001167983 */ /* 0x001f280000100a00 */
[----:B------:R-:W-:Y:S04]  /*48b60*/  STL [R1+0x5348], R3 ;  /* 0x0053480301007387 */ /* 0x000fe80000100800 */
[----:B------:R-:W2:Y:S04]  /*48b70*/  LDL.LU.64 R10, [R1+0x6308] ;  /* 0x00630800010a7983 */ /* 0x000ea80000300a00 */
[----:B------:R-:W2:Y:S04]  /*48b80*/  LDL.LU.64 R8, [R1+0x6300] ;  /* 0x0063000001087983 */ /* 0x000ea80000300a00 */
[----:B------:R-:W-:Y:S04]  /*48b90*/  STL.64 [R1+0x1030], R16 ;  /* 0x0010301001007387 */ /* 0x000fe80000100a00 */
[----:B------:R0:W-:Y:S04]  /*48ba0*/  STL.64 [R1+0x1038], R18 ;  /* 0x0010381201007387 */ /* 0x0001e80000100a00 */
[----:B0-----:R-:W2:Y:S02]  /*48bb0*/  LDL.LU.64 R18, [R1+0x62f8] ;  /* 0x0062f80001127983 */ /* 0x001ea40000300a00 */
[----:B--2---:R-:W-:Y:S02]  /*48bc0*/  HMMA.16816.F32.BF16 R16, R24, R18, R8 ;  /* 0x000000121810723c */ /* 0x004fe40000041808 */
[----:B------:R-:W2:Y:S04]  /*48bd0*/  LDL.LU.64 R10, [R1+0x62f0] ;  /* 0x0062f000010a7983 */ /* 0x000ea80000300a00 */
[----:B------:R-:W2:-:S13]  /*48be0*/  LDL.LU.64 R8, [R1+0x62e8] ;  /* 0x0062e80001087983 */ /* 0x000e9a0000300a00 */
        /* <DEDUP_REMOVED lines=43> */
[----:B------:R-:W2:-:S15]  /*48ea0*/  LDL.LU.64 R10, [R1+0x6248] ;  /* 0x00624800010a7983 */ /* 0x000e9e0000300a00 */
[----:B------:R-:W-:Y:S02]  /*48eb0*/  NOP ;  /* 0x0000000000007918 */ /* 0x000fe40000000000 */
[----:B------:R-:W-:Y:S04]  /*48ec0*/  STL.64 [R1+0xe10], R16 ;  /* 0x000e101001007387 */ /* 0x000fe80000100a00 */
[----:B------:R0:W-:Y:S04]  /*48ed0*/  STL.64 [R1+0xe18], R18 ;  /* 0x000e181201007387 */ /* 0x0001e80000100a00 */
[----:B0-----:R-:W4:Y:S04]  /*48ee0*/  LDL.LU.64 R18, [R1+0x6240] ;  /* 0x0062400001127983 */ /* 0x001f280000300a00 */
[----:B------:R-:W4:Y:S02]  /*48ef0*/  LDL.LU.64 R16, [R1+0x6238] ;  /* 0x0062380001107983 */ /* 0x000f240000300a00 */
[----:B----4-:R-:W-:Y:S02]  /*48f00*/  HMMA.16816.F32.BF16 R24, R24, R22, R16 ;  /* 0x000000161818723c */ /* 0x010fe40000041810 */
[----:B------:R-:W4:Y:S04]  /*48f10*/  LDL.LU.64 R18, [R1+0x6230] ;  /* 0x0062300001127983 */ /* 0x000f280000300a00 */
[----:B------:R-:W4:Y:S01]  /*48f20*/  LDL.LU.64 R16, [R1+0x6228] ;  /* 0x0062280001107983 */ /* 0x000f220000300a00 */
[----:B--2---:R-:W-:-:S02]  /*48f30*/  IMAD.MOV.U32 R2, RZ, RZ, R10 ;  /* 0x000000ffff027224 */ /* 0x004fc400078e000a */
[----:B------:R-:W-:-:S10]  /*48f40*/  IMAD.MOV.U32 R0, RZ, RZ, R11 ;  /* 0x000000ffff007224 */ /* 0x000fd400078e000b */
[----:B------:R0:W-:Y:S04]  /*48f50*/  STL.64 [R1+0x6e0], R24 ;  /* 0x0006e01801007387 */ /* 0x0001e80000100a00 */
[----:B------:R1:W-:Y:S04]  /*48f60*/  STL.64 [R1+0x6e8], R26 ;  /* 0x0006e81a01007387 */ /* 0x0003e80000100a00 */
[----:B0-----:R-:W2:Y:S04]  /*48f70*/  LDL.LU R24, [R1+0x540] ;  /* 0x0005400001187983 */ /* 0x001ea80000300800 */
[----:B------:R-:W2:Y:S04]  /*48f80*/  LDL.LU R25, [R1+0x544] ;  /* 0x0005440001197983 */ /* 0x000ea80000300800 */
[----:B-1----:R-:W2:Y:S04]  /*48f90*/  LDL.LU R26, [R1+0x548] ;  /* 0x00054800011a7983 */ /* 0x002ea80000300800 */
[----:B------:R-:W2:Y:S04]  /*48fa0*/  LDL.LU R27, [R1+0x54c] ;  /* 0x00054c00011b7983 */ /* 0x000ea80000300800 */
[----:B------:R0:W-:Y:S04]  /*48fb0*/  STL.64 [R1+0x6150], R22 ;  /* 0x0061501601007387 */ /* 0x0001e80000100a00 */
[----:B------:R-:W-:Y:S04]  /*48fc0*/  STL.64 [R1+0x6190], R20 ;  /* 0x0061901401007387 */ /* 0x000fe80000100a00 */
[----:B0-----:R-:W3:Y:S01]  /*48fd0*/  LDL.64 R22, [R1+0x8] ;  /* 0x0000080001167983 */ /* 0x001ee20000100a00 */
[----:B----4-:R-:W-:-:S15]  /*48fe0*/  HMMA.16816.F32.BF16 R4, R16, R10, R4 ;  /* 0x0000000a1004723c */ /* 0x010fde0000041804 */
[----:B------:R-:W-:-:S04]  /*48ff0*/  NOP ;  /* 0x0000000000007918 */ /* 0x000fc80000000000 */
[----:B------:R-:W-:Y:S04]  /*49000*/  STL.64 [R1+0x570], R4 ;  /* 0x0005700401007387 */ /* 0x000fe80000100a00 */
[----:B------:R0:W-:Y:S04]  /*49010*/  STL.64 [R1+0x578], R6 ;  /* 0x0005780601007387 */ /* 0x0001e80000100a00 */
[----:B0-----:R-:W4:Y:S04]  /*49020*/  LDL.LU.64 R6, [R1+0x6220] ;  /* 0x0062200001067983 */ /* 0x001f280000300a00 */
[----:B------:R-:W4:Y:S04]  /*49030*/  LDL.LU.64 R4, [R1+0x6218] ;  /* 0x0062180001047983 */ /* 0x000f280000300a00 */
[----:B------:R-:W4:Y:S01]  /*49040*/  LDL.LU.64 R10, [R1+0x6210] ;  /* 0x00621000010a7983 */ /* 0x000f220000300a00 */
[C---:B---3--:R-:W-:Y:S08]  /*49050*/  HMMA.16816.F32.BF16 R12, R16.reuse, R22, R12 ;  /* 0x00000016100c723c */ /* 0x048ff0000004180c */
[----:B----4-:R-:W-:Y:S01]  /*49060*/  HMMA.16816.F32.BF16 R8, R16, R10, R4 ;  /* 0x0000000a1008723c */ /* 0x010fe20000041804 */
[----:B------:R-:W3:Y:S01]  /*49070*/  LDL.LU.64 R6, [R1+0x6208] ;  /* 0x0062080001067983 */ /* 0x000ee20000300a00 */
[----:B------:R-:W-:-:S02]  /*49080*/  IMAD.MOV.U32 R5, RZ, RZ, R22 ;  /* 0x000000ffff057224 */ /* 0x000fc400078e0016 */
[----:B------:R-:W-:-:S15]  /*49090*/  IMAD.MOV.U32 R4, RZ, RZ, R23 ;  /* 0x000000ffff047224 */ /* 0x000fde00078e0017 */
[----:B------:R-:W-:Y:S04]  /*490a0*/  STL.64 [R1+0x560], R8 ;  /* 0x0005600801007387 */ /* 0x000fe80000100a00 */
[----:B------:R0:W-:Y:S04]  /*490b0*/  STL.64 [R1+0x568], R10 ;  /* 0x0005680a01007387 */ /* 0x0001e80000100a00 */
[----:B0-----:R-:W4:Y:S04]  /*490c0*/  LDL.LU.64 R10, [R1+0x6200] ;  /* 0x00620000010a7983 */ /* 0x001f280000300a00 */
[----:B------:R-:W-:Y:S04]  /*490d0*/  STL.64 [R1+0x550], R12 ;  /* 0x0005500c01007387 */ /* 0x000fe80000100a00 */
[----:B------:R0:W-:Y:S04]  /*490e0*/  STL.64 [R1+0x558], R14 ;  /* 0x0005580e01007387 */ /* 0x0001e80000100a00 */
[----:B0-----:R-:W2:Y:S04]  /*490f0*/  LDL.LU.64 R14, [R1+0x61f8] ;  /* 0x0061f800010e7983 */ /* 0x001ea80000300a00 */
[----:B------:R-:W2:Y:S04]  /*49100*/  LDL.64 R22, [R1+0x128] ;  /* 0x0001280001167983 */ /* 0x000ea80000100a00 */
[----:B--2---:R0:W-:Y:S04]  /*49110*/  STL.64 [R1+0x61a0], R22 ;  /* 0x0061a01601007387 */ /* 0x0041e80000100a00 */
[----:B0-----:R-:W2:Y:S04]  /*49120*/  LDL.64 R22, [R1+0x138] ;  /* 0x0001380001167983 */ /* 0x001ea80000100a00 */
[----:B--2---:R0:W-:Y:S04]  /*49130*/  STL.64 [R1+0x61b8], R22 ;  /* 0x0061b81601007387 */ /* 0x0041e80000100a00 */
[----:B0-----:R-:W2:Y:S04]  /*49140*/  LDL.64 R22, [R1+0x148] ;  /* 0x0001480001167983 */ /* 0x001ea80000100a00 */
[----:B--2---:R0:W-:Y:S02]  /*49150*/  STL.64 [R1+0x61d0], R22 ;  /* 0x0061d01601007387 */ /* 0x0041e40000100a00 */
[----:B0-----:R-:W-:Y:S02]  /*49160*/  HMMA.16816.F32.BF16 R20, R16, R14, R24 ;  /* 0x0000000e1014723c */ /* 0x001fe40000041818 */
[----:B------:R-:W3:-:S15]  /*49170*/  LDL.LU R24, [R1+0x520] ;  /* 0x0005200001187983 */ /* 0x000ede0000300800 */
[----:B------:R-:W-:Y:S02]  /*49180*/  NOP ;  /* 0x0000000000007918 */ /* 0x000fe40000000000 */
[----:B------:R-:W-:Y:S04]  /*49190*/  STL.64 [R1+0x540], R20 ;  /* 0x0005401401007387 */ /* 0x000fe80000100a00 */
[----:B------:R-:W-:Y:S04]  /*491a0*/  STL.64 [R1+0x548], R22 ;  /* 0x0005481601007387 */ /* 0x000fe80000100a00 */
[----:B------:R-:W3:Y:S04]  /*491b0*/  LDL.LU R25, [R1+0x524] ;  /* 0x0005240001197983 */ /* 0x000ee80000300800 */
[----:B------:R-:W3:Y:S04]  /*491c0*/  LDL.LU R26, [R1+0x528] ;  /* 0x00052800011a7983 */ /* 0x000ee80000300800 */
[----:B------:R-:W3:Y:S04]  /*491d0*/  LDL.LU R27, [R1+0x52c] ;  /* 0x00052c00011b7983 */ /* 0x000ee80000300800 */
[----:B------:R0:W-:Y:S04]  /*491e0*/  STL.64 [R1+0x61f0], R14 ;  /* 0x0061f00e01007387 */ /* 0x0001e80000100a00 */
[----:B------:R-:W4:Y:S04]  /*491f0*/  LDL.LU R12, [R1+0x530] ;  /* 0x00053000010c7983 */ /* 0x000f280000300800 */
[----:B------:R-:W4:Y:S04]  /*49200*/  LDL.LU R13, [R1+0x534] ;  /* 0x00053400010d7983 */ /* 0x000f280000300800 */
[----:B0-----:R-:W4:Y:S04]  /*49210*/  LDL.LU R14, [R1+0x538] ;  /* 0x00053800010e7983 */ /* 0x001f280000300800 */
[----:B------:R-:W4:Y:S04]  /*49220*/  LDL.LU R15, [R1+0x53c] ;  /* 0x00053c00010f7983 */ /* 0x000f280000300800 */
[----:B------:R-:W2:Y:S01]  /*49230*/  LDL.64 R22, [R1+0x158] ;  /* 0x0001580001167983 */ /* 0x000ea20000100a00 */
[----:B------:R-:W0:Y:S02]  /*49240*/  S2R R29, SR_TID.X ;  /* 0x00000000001d7919 */ /* 0x000e240000002100 */
[C---:B0-----:R-:W-:Y:S01]  /*49250*/  LOP3.LUT R28, R29.reuse, 0x7, RZ, 0xc0, !PT ;  /* 0x000000071d1c7812 */ /* 0x041fe200078ec0ff */
[----:B------:R-:W-:-:S04]  /*49260*/  IMAD.SHL.U32 R9, R29, 0x2, RZ ;  /* 0x000000021d097824 */ /* 0x000fc800078e00ff */
[----:B------:R-:W-:-:S05]  /*49270*/  IMAD R28, R28, 0x210, RZ ;  /* 0x000002101c1c7824 */ /* 0x000fca00078e02ff */
[----:B------:R-:W-:Y:S01]  /*49280*/  LOP3.LUT R28, R28, 0x10, R9, 0x78, !PT ;  /* 0x000000101c1c7812 */ /* 0x000fe200078e7809 */
[----:B--2---:R4:W-:Y:S02]  /*49290*/  STL.64 [R1+0x61e8], R22 ;  /* 0x0061e81601007387 */ /* 0x0049e40000100a00 */
[----:B----4-:R-:W-:Y:S02]  /*492a0*/  HMMA.16816.F32.BF16 R20, R16, R10, R12 ;  /* 0x0000000a1014723c */ /* 0x010fe4000004180c */
[----:B------:R-:W2:-:S15]  /*492b0*/  LDL.LU R12, [R1+0xb90] ;  /* 0x000b9000010c7983 */ /* 0x000e9e0000300800 */
[----:B------:R-:W-:Y:S02]  /*492c0*/  NOP ;  /* 0x0000000000007918 */ /* 0x000fe40000000000 */
[----:B------:R-:W-:Y:S04]  /*492d0*/  STL.64 [R1+0x530], R20 ;  /* 0x0005301401007387 */ /* 0x000fe80000100a00 */
[----:B------:R0:W-:Y:S04]  /*492e0*/  STL.64 [R1+0x538], R22 ;  /* 0x0005381601007387 */ /* 0x0001e80000100a00 */
[----:B------:R-:W2:Y:S04]  /*492f0*/  LDL.LU R13, [R1+0xb94] ;  /* 0x000b9400010d7983 */ /* 0x000ea80000300800 */
[----:B------:R-:W2:Y:S04]  /*49300*/  LDL.LU R14, [R1+0xb98] ;  /* 0x000b9800010e7983 */ /* 0x000ea80000300800 */
[----:B------:R-:W2:Y:S04]  /*49310*/  LDL.LU R15, [R1+0xb9c] ;  /* 0x000b9c00010f7983 */ /* 0x000ea80000300800 */
[----:B0-----:R-:W2:Y:S04]  /*49320*/  LDL.64 R22, [R1+0x38] ;  /* 0x0000380001167983 */ /* 0x001ea80000100a00 */
[----:B------:R0:W-:Y:S04]  /*49330*/  STL.64 [R1+0x6198], R10 ;  /* 0x0061980a01007387 */ /* 0x0001e80000100a00 */
[----:B------:R-:W4:Y:S04]  /*49340*/  LDL.LU R8, [R1+0xb50] ;  /* 0x000b500001087983 */ /* 0x000f280000300800 */
[----:B------:R-:W4:Y:S04]  /*49350*/  LDL.LU R9, [R1+0xb54] ;  /* 0x000b540001097983 */ /* 0x000f280000300800 */
[----:B0-----:R-:W2:Y:S04]  /*49360*/  LDL.LU R10, [R1+0xb58] ;  /* 0x000b5800010a7983 */ /* 0x001ea80000300800 */
[----:B------:R-:W2:Y:S04]  /*49370*/  LDL.LU R11, [R1+0xb5c] ;  /* 0x000b5c00010b7983 */ /* 0x000ea80000300800 */
[----:B--2---:R-:W-:Y:S04]  /*49380*/  STL.64 [R1+0x61b0], R10 ;  /* 0x0061b00a01007387 */ /* 0x004fe80000100a00 */
[----:B----4-:R0:W-:Y:S04]  /*49390*/  STL.64 [R1+0x61a8], R8 ;  /* 0x0061a80801007387 */ /* 0x0101e80000100a00 */
[----:B0-----:R-:W2:Y:S04]  /*493a0*/  LDL.LU R8, [R1+0xb60] ;  /* 0x000b600001087983 */ /* 0x001ea80000300800 */
[----:B------:R-:W2:Y:S04]  /*493b0*/  LDL.LU R9, [R1+0xb64] ;  /* 0x000b640001097983 */ /* 0x000ea80000300800 */
[----:B------:R-:W4:Y:S04]  /*493c0*/  LDL.LU R10, [R1+0xb68] ;  /* 0x000b6800010a7983 */ /* 0x000f280000300800 */
[----:B------:R-:W4:Y:S01]  /*493d0*/  LDL.LU R11, [R1+0xb6c] ;  /* 0x000b6c00010b7983 */ /* 0x000f220000300800 */
[----:B---3--:R-:W-:Y:S03]  /*493e0*/  HMMA.16816.F32.BF16 R24, R16, R6, R24 ;  /* 0x000000061018723c */ /* 0x008fe60000041818 */
[----:B----4-:R-:W-:Y:S04]  /*493f0*/  STL.64 [R1+0x61c8], R10 ;  /* 0x0061c80a01007387 */ /* 0x010fe80000100a00 */
[----:B--2---:R0:W-:Y:S04]  /*49400*/  STL.64 [R1+0x61c0], R8 ;  /* 0x0061c00801007387 */ /* 0x0041e80000100a00 */
[----:B0-----:R-:W2:Y:S04]  /*49410*/  LDL.LU R8, [R1+0xb70] ;  /* 0x000b700001087983 */ /* 0x001ea80000300800 */
[----:B------:R-:W2:Y:S04]  /*49420*/  LDL.LU R9, [R1+0xb74] ;  /* 0x000b740001097983 */ /* 0x000ea80000300800 */
[----:B------:R-:W3:Y:S04]  /*49430*/  LDL.LU R10, [R1+0xb78] ;  /* 0x000b7800010a7983 */ /* 0x000ee80000300800 */
[----:B------:R-:W3:Y:S01]  /*49440*/  LDL.LU R11, [R1+0xb7c] ;  /* 0x000b7c00010b7983 */ /* 0x000ee20000300800 */
[----:B------:R-:W-:-:S05]  /*49450*/  IMAD.SHL.U32 R29, R29, 0x100, RZ ;  /* 0x000001001d1d7824 */ /* 0x000fca00078e00ff */
[----:B------:R-:W-:-:S04]  /*49460*/  LOP3.LUT R28, R28, 0x1000, R29, 0xf8, !PT ;  /* 0x000010001c1c7812 */ /* 0x000fc800078ef81d */
[----:B------:R-:W-:Y:S01]  /*49470*/  LOP3.LUT R28, R28, 0x20, RZ, 0x3c, !PT ;  /* 0x000000201c1c7812 */ /* 0x000fe200078e3cff */
[----:B------:R-:W-:Y:S01]  /*49480*/  HMMA.16816.F32.BF16 R12, R16, R22, R12 ;  /* 0x00000016100c723c */ /* 0x000fe2000004180c */
[----:B------:R-:W-:Y:S01]  /*49490*/  IMAD.MOV.U32 R3, RZ, RZ, R23 ;  /* 0x000000ffff037224 */ /* 0x000fe200078e0017 */
[----:B---3--:R-:W-:Y:S04]  /*494a0*/  STL.64 [R1+0x61e0], R10 ;  /* 0x0061e00a01007387 */ /* 0x008fe80000100a00 */
[----:B--2---:R0:W-:Y:S04]  /*494b0*/  STL.64 [R1+0x61d8], R8 ;  /* 0x0061d80801007387 */ /* 0x0041e80000100a00 */
[----:B0-----:R-:W2:Y:S04]  /*494c0*/  LDL.LU R8, [R1+0xb80] ;  /* 0x000b800001087983 */ /* 0x001ea80000300800 */
[----:B------:R-:W2:Y:S04]  /*494d0*/  LDL.LU R9, [R1+0xb84] ;  /* 0x000b840001097983 */ /* 0x000ea80000300800 */
[----:B------:R-:W2:Y:S04]  /*494e0*/  LDL.LU R10, [R1+0xb88] ;  /* 0x000b8800010a7983 */ /* 0x000ea80000300800 */
[----:B------:R-:W2:Y:S04]  /*494f0*/  LDL.LU R11, [R1+0xb8c] ;  /* 0x000b8c00010b7983 */ /* 0x000ea80000300800 */
[----:B------:R-:W-:Y:S04]  /*49500*/  STL.64 [R1+0x6158], R6 ;  /* 0x0061580601007387 */ /* 0x000fe80000100a00 */
[----:B------:R-:W-:Y:S04]  /*49510*/  STL.64 [R1+0x520], R24 ;  /* 0x0005201801007387 */ /* 0x000fe80000100a00 */
[----:B------:R-:W-:Y:S04]  /*49520*/  STL.64 [R1+0x528], R26 ;  /* 0x0005281a01007387 */ /* 0x000fe80000100a00 */
[----:B------:R-:W0:Y:S04]  /*49530*/  LDSM.16.MT88.4 R24, [R28+UR5+0x2000] ;  /* 0x002000051c18783b */ /* 0x000e280008004200 */
[----:B------:R-:W-:Y:S04]  /*49540*/  STL [R1+0x60b0], R28 ;  /* 0x0060b01c01007387 */ /* 0x000fe80000100800 */
[----:B0-----:R0:W-:Y:S04]  /*49550*/  STL.64 [R1+0x5fd8], R26 ;  /* 0x005fd81a01007387 */ /* 0x0011e80000100a00 */
[----:B------:R-:W-:Y:S04]  /*49560*/  STL.64 [R1+0x5fd0], R24 ;  /* 0x005fd01801007387 */ /* 0x000fe80000100a00 */
[----:B0-----:R-:W3:Y:S04]  /*49570*/  LDL.64 R26, [R1+0x118] ;  /* 0x00011800011a7983 */ /* 0x001ee80000100a00 */
[----:B------:R0:W-:Y:S04]  /*49580*/  STL.64 [R1+0xe00], R12 ;  /* 0x000e000c01007387 */ /* 0x0001e80000100a00 */
[----:B------:R1:W-:Y:S01]  /*49590*/  STL.64 [R1+0xe08], R14 ;  /* 0x000e080e01007387 */ /* 0x0003e20000100a00 */
[----:B0-----:R-:W-:-:S03]  /*495a0*/  IMAD.MOV.U32 R12, RZ, RZ, R22 ;  /* 0x000000ffff0c7224 */ /* 0x001fc600078e0016 */
[----:B-1----:R-:W4:Y:S04]  /*495b0*/  LDL.LU.64 R14, [R1+0x61f0] ;  /* 0x0061f000010e7983 */ /* 0x002f280000300a00 */
[----:B------:R-:W2:Y:S04]  /*495c0*/  LDL.LU.64 R22, [R1+0x61e8] ;  /* 0x0061e80001167983 */ /* 0x000ea80000300a00 */
[----:B------:R-:W-:Y:S04]  /*495d0*/  STL [R1+0x60b8], R3 ;  /* 0x0060b80301007387 */ /* 0x000fe80000100800 */
[----:B------:R-:W-:Y:S01]  /*495e0*/  STL [R1+0x60b4], R12 ;  /* 0x0060b40c01007387 */ /* 0x000fe20000100800 */
        /* <DEDUP_REMOVED lines=40> */
[----:B----4-:R-:W-:Y:S04]  /*49870*/  STL.64 [R1+0x60f8], R14 ;  /* 0x0060f80e01007387 */ /* 0x010fe80000100a00 */
[----:B------:R0:W-:Y:S04]  /*49880*/  STL.64 [R1+0x60f0], R12 ;  /* 0x0060f00c01007387 */ /* 0x0001e80000100a00 */
[----:B0-----:R-:W3:Y:S04]  /*49890*/  LDL.LU R12, [R1+0xb40] ;  /* 0x000b4000010c7983 */ /* 0x001ee80000300800 */
[----:B------:R-:W3:Y:S04]  /*498a0*/  LDL.LU R13, [R1+0xb44] ;  /* 0x000b4400010d7983 */ /* 0x000ee80000300800 */
[----:B------:R-:W3:Y:S04]  /*498b0*/  LDL.LU R14, [R1+0xb48] ;  /* 0x000b4800010e7983 */ /* 0x000ee80000300800 */
[----:B------:R-:W3:Y:S02]  /*498c0*/  LDL.LU R15, [R1+0xb4c] ;  /* 0x000b4c00010f7983 */ /* 0x000ee40000300800 */
[----:B---3--:R-:W-:-:S15]  /*498d0*/  HMMA.16816.F32.BF16 R12, R16, R26, R12 ;  /* 0x0000001a100c723c */ /* 0x008fde000004180c */
[----:B------:R-:W-:-:S04]  /*498e0*/  NOP ;  /* 0x0000000000007918 */ /* 0x000fc80000000000 */
[----:B------:R-:W-:Y:S04]  /*498f0*/  STL.64 [R1+0xdb0], R12 ;  /* 0x000db00c01007387 */ /* 0x000fe80000100a00 */
[----:B------:R0:W-:Y:S02]  /*49900*/  STL.64 [R1+0xdb8], R14 ;  /* 0x000db80e01007387 */ /* 0x0001e40000100a00 */
[----:B0-----:R-:W-:Y:S02]  /*49910*/  IMAD.MOV.U32 R15, RZ, RZ, R4 ;  /* 0x000000ffff0f7224 */ /* 0x001fe400078e0004 */
[----:B------:R-:W-:Y:S01]  /*49920*/  IMAD.MOV.U32 R14, RZ, RZ, R5 ;  /* 0x000000ffff0e7224 */ /* 0x000fe200078e0005 */
[----:B------:R-:W3:Y:S04]  /*49930*/  LDL.LU R4, [R1+0xb10] ;  /* 0x000b100001047983 */ /* 0x000ee80000300800 */
[----:B------:R-:W3:Y:S04]  /*49940*/  LDL.LU R5, [R1+0xb14] ;  /* 0x000b140001057983 */ /* 0x000ee80000300800 */
[----:B------:R-:W4:Y:S04]  /*49950*/  LDL.LU R6, [R1+0xb18] ;  /* 0x000b180001067983 */ /* 0x000f280000300800 */
[----:B------:R-:W4:Y:S04]  /*49960*/  LDL.LU R7, [R1+0xb1c] ;  /* 0x000b1c0001077983 */ /* 0x000f280000300800 */
[----:B----4-:R2:W-:Y:S04]  /*49970*/  STL.64 [R1+0x6168], R6 ;  /* 0x0061680601007387 */ /* 0x0105e80000100a00 */
[----:B---3--:R-:W-:Y:S01]  /*49980*/  STL.64 [R1+0x6160], R4 ;  /* 0x0061600401007387 */ /* 0x008fe20000100a00 */
[----:B--2---:R-:W-:-:S02]  /*49990*/  IMAD.MOV.U32 R6, RZ, RZ, R21 ;  /* 0x000000ffff067224 */ /* 0x004fc400078e0015 */
[----:B------:R-:W-:-:S05]  /*499a0*/  IMAD.MOV.U32 R7, RZ, RZ, R20 ;  /* 0x000000ffff077224 */ /* 0x000fca00078e0014 */
[----:B------:R-:W-:Y:S04]  /*499b0*/  STL.64 [R1+0x6178], R6 ;  /* 0x0061780601007387 */ /* 0x000fe80000100a00 */
[----:B------:R-:W2:Y:S04]  /*499c0*/  LDL.64 R22, [R1+0xe8] ;  /* 0x0000e80001167983 */ /* 0x000ea80000100a00 */
[----:B--2---:R0:W-:Y:S04]  /*499d0*/  STL.64 [R1+0x6170], R22 ;  /* 0x0061701601007387 */ /* 0x0041e80000100a00 */
[----:B------:R-:W2:Y:S04]  /*499e0*/  LDL.LU R20, [R1+0xb20] ;  /* 0x000b200001147983 */ /* 0x000ea80000300800 */
[----:B------:R-:W2:Y:S04]  /*499f0*/  LDL.LU R21, [R1+0xb24] ;  /* 0x000b240001157983 */ /* 0x000ea80000300800 */
[----:B0-----:R-:W3:Y:S04]  /*49a00*/  LDL.LU R22, [R1+0xb28] ;  /* 0x000b280001167983 */ /* 0x001ee80000300800 */
[----:B------:R-:W3:Y:S04]  /*49a10*/  LDL.LU R23, [R1+0xb2c] ;  /* 0x000b2c0001177983 */ /* 0x000ee80000300800 */
[----:B---3--:R-:W-:Y:S04]  /*49a20*/  STL.64 [R1+0x6188], R22 ;  /* 0x0061881601007387 */ /* 0x008fe80000100a00 */
[----:B--2---:R0:W-:Y:S04]  /*49a30*/  STL.64 [R1+0x6180], R20 ;  /* 0x0061801401007387 */ /* 0x0041e80000100a00 */
[----:B0-----:R-:W2:Y:S04]  /*49a40*/  LDL.LU R20, [R1+0xb30] ;  /* 0x000b300001147983 */ /* 0x001ea80000300800 */
[----:B------:R-:W2:Y:S04]  /*49a50*/  LDL.LU R21, [R1+0xb34] ;  /* 0x000b340001157983 */ /* 0x000ea80000300800 */
[----:B------:R-:W2:Y:S04]  /*49a60*/  LDL.LU R22, [R1+0xb38] ;  /* 0x000b380001167983 */ /* 0x000ea80000300800 */
[----:B------:R-:W2:Y:S04]  /*49a70*/  LDL.LU R23, [R1+0xb3c] ;  /* 0x000b3c0001177983 */ /* 0x000ea80000300800 */
[----:B------:R-:W2:Y:S04]  /*49a80*/  LDL.64 R6, [R1+0x108] ;  /* 0x0001080001067983 */ /* 0x000ea80000100a00 */
[----:B------:R0:W-:Y:S04]  /*49a90*/  STL.64 [R1+0x6110], R14 ;  /* 0x0061100e01007387 */ /* 0x0001e80000100a00 */
[----:B0-----:R-:W3:Y:S01]  /*49aa0*/  LDL.64 R14, [R1+0x18] ;  /* 0x00001800010e7983 */ /* 0x001ee20000100a00 */
[----:B------:R-:W-:-:S02]  /*49ab0*/  IMAD.MOV.U32 R9, RZ, RZ, R26 ;  /* 0x000000ffff097224 */ /* 0x000fc400078e001a */
[----:B------:R-:W-:Y:S01]  /*49ac0*/  IMAD.MOV.U32 R8, RZ, RZ, R27 ;  /* 0x000000ffff087224 */ /* 0x000fe200078e001b */
[----:B---3--:R-:W-:Y:S04]  /*49ad0*/  STL.64 [R1+0x6128], R14 ;  /* 0x0061280e01007387 */ /* 0x008fe80000100a00 */
[----:B------:R-:W-:Y:S04]  /*49ae0*/  STL.64 [R1+0x60e8], R10 ;  /* 0x0060e80a01007387 */ /* 0x000fe80000100a00 */
[----:B------:R0:W-:Y:S04]  /*49af0*/  STL.64 [R1+0x60e0], R8 ;  /* 0x0060e00801007387 */ /* 0x0001e80000100a00 */
[----:B0-----:R-:W3:Y:S04]  /*49b00*/  LDL.LU R8, [R1+0x2f0] ;  /* 0x0002f00001087983 */ /* 0x001ee80000300800 */
[----:B------:R-:W3:Y:S04]  /*49b10*/  LDL.LU R9, [R1+0x2f4] ;  /* 0x0002f40001097983 */ /* 0x000ee80000300800 */
[----:B------:R-:W4:Y:S04]  /*49b20*/  LDL.LU R10, [R1+0x2f8] ;  /* 0x0002f800010a7983 */ /* 0x000f280000300800 */
[----:B------:R-:W4:Y:S04]  /*49b30*/  LDL.LU R11, [R1+0x2fc] ;  /* 0x0002fc00010b7983 */ /* 0x000f280000300800 */
[----:B------:R-:W2:Y:S04]  /*49b40*/  LDL.LU R24, [R1+0x510] ;  /* 0x0005100001187983 */ /* 0x000ea80000300800 */
[----:B------:R-:W2:Y:S04]  /*49b50*/  LDL.LU R25, [R1+0x514] ;  /* 0x0005140001197983 */ /* 0x000ea80000300800 */
[----:B------:R-:W2:Y:S04]  /*49b60*/  LDL.LU R26, [R1+0x518] ;  /* 0x00051800011a7983 */ /* 0x000ea80000300800 */
[----:B------:R-:W2:Y:S04]  /*49b70*/  LDL.LU R27, [R1+0x51c] ;  /* 0x00051c00011b7983 */ /* 0x000ea80000300800 */
[----:B----4-:R-:W-:Y:S04]  /*49b80*/  STL.64 [R1+0x6108], R10 ;  /* 0x0061080a01007387 */ /* 0x010fe80000100a00 */
[----:B---3--:R0:W-:Y:S04]  /*49b90*/  STL.64 [R1+0x6100], R8 ;  /* 0x0061000801007387 */ /* 0x0081e80000100a00 */
[----:B0-----:R-:W3:Y:S04]  /*49ba0*/  LDL.LU R8, [R1+0x300] ;  /* 0x0003000001087983 */ /* 0x001ee80000300800 */
[----:B------:R-:W3:Y:S04]  /*49bb0*/  LDL.LU R9, [R1+0x304] ;  /* 0x0003040001097983 */ /* 0x000ee80000300800 */
[----:B------:R-:W4:Y:S04]  /*49bc0*/  LDL.LU R10, [R1+0x308] ;  /* 0x00030800010a7983 */ /* 0x000f280000300800 */
[----:B------:R-:W4:Y:S01]  /*49bd0*/  LDL.LU R11, [R1+0x30c] ;  /* 0x00030c00010b7983 */ /* 0x000f220000300800 */
[----:B--2---:R-:W-:Y:S03]  /*49be0*/  HMMA.16816.F32.BF16 R20, R16, R6, R20 ;  /* 0x000000061014723c */ /* 0x004fe60000041814 */
[----:B----4-:R-:W-:Y:S04]  /*49bf0*/  STL.64 [R1+0x6120], R10 ;  /* 0x0061200a01007387 */ /* 0x010fe80000100a00 */
[----:B---3--:R0:W-:Y:S04]  /*49c00*/  STL.64 [R1+0x6118], R8 ;  /* 0x0061180801007387 */ /* 0x0081e80000100a00 */
[----:B0-----:R-:W2:Y:S04]  /*49c10*/  LDL.LU R8, [R1+0x310] ;  /* 0x0003100001087983 */ /* 0x001ea80000300800 */
[----:B------:R-:W2:Y:S04]  /*49c20*/  LDL.LU R9, [R1+0x314] ;  /* 0x0003140001097983 */ /* 0x000ea80000300800 */
[----:B------:R-:W3:Y:S04]  /*49c30*/  LDL.LU R10, [R1+0x318] ;  /* 0x00031800010a7983 */ /* 0x000ee80000300800 */
[----:B------:R-:W3:Y:S01]  /*49c40*/  LDL.LU R11, [R1+0x31c] ;  /* 0x00031c00010b7983 */ /* 0x000ee20000300800 */
[----:B------:R-:W-:-:S02]  /*49c50*/  IMAD.MOV.U32 R29, RZ, RZ, R6 ;  /* 0x000000ffff1d7224 */ /* 0x000fc400078e0006 */
        /* <DEDUP_REMOVED lines=8> */
[----:B------:R0:W-:Y:S04]  /*49ce0*/  STL.64 [R1+0xb98], R22 ;  /* 0x000b981601007387 */ /* 0x0001e80000100a00 */
[----:B0-----:R-:W3:Y:S04]  /*49cf0*/  LDL.LU.64 R22, [R1+0x6188] ;  /* 0x0061880001167983 */ /* 0x001ee80000300a00 */
[----:B------:R-:W3:Y:S04]  /*49d00*/  LDL.LU.64 R20, [R1+0x6180] ;  /* 0x0061800001147983 */ /* 0x000ee80000300a00 */
[----:B------:R-:W3:Y:S02]  /*49d10*/  LDL.LU.64 R6, [R1+0x6178] ;  /* 0x0061780001067983 */ /* 0x000ee40000300a00 */
[----:B---3--:R-:W-:Y:S02]  /*49d20*/  HMMA.16816.F32.BF16 R4, R16, R6, R20 ;  /* 0x000000061004723c */ /* 0x008fe40000041814 */
[----:B------:R-:W3:-:S15]  /*49d30*/  LDL.LU.64 R22, [R1+0x6170] ;  /* 0x0061700001167983 */ /* 0x000ede0000300a00 */
[----:B------:R-:W-:Y:S02]  /*49d40*/  NOP ;  /* 0x0000000000007918 */ /* 0x000fe40000000000 */
        /* <DEDUP_REMOVED lines=11> */
[----:B------:R-:W4:Y:S02]  /*49e00*/  LDL.LU.64 R22, [R1+0x6150] ;  /* 0x0061500001167983 */ /* 0x000f240000300a00 */
[----:B----4-:R-:W-:Y:S02]  /*49e10*/  HMMA.16816.F32.BF16 R16, R16, R22, R24 ;  /* 0x000000161010723c */ /* 0x010fe40000041818 */
[----:B---3--:R-:W-:Y:S04]  /*49e20*/  STL.64 [R1+0x60d8], R6 ;  /* 0x0060d80601007387 */ /* 0x008fe80000100a00 */
[----:B------:R0:W-:Y:S01]  /*49e30*/  STL.64 [R1+0x60d0], R4 ;  /* 0x0060d00401007387 */ /* 0x0001e20000100a00 */
[----:B------:R-:W-:Y:S02]  /*49e40*/  IMAD.MOV.U32 R25, RZ, RZ, R22 ;  /* 0x000000ffff197224 */ /* 0x000fe400078e0016 */
[----:B------:R-:W-:Y:S01]  /*49e50*/  IMAD.MOV.U32 R24, RZ, RZ, R23 ;  /* 0x000000ffff187224 */ /* 0x000fe200078e0017 */
[----:B0-----:R-:W3:Y:S04]  /*49e60*/  LDL.LU R4, [R1+0x2e0] ;  /* 0x0002e00001047983 */ /* 0x001ee80000300800 */
[----:B------:R-:W3:Y:S04]  /*49e70*/  LDL.LU R5, [R1+0x2e4] ;  /* 0x0002e40001057983 */ /* 0x000ee80000300800 */
[----:B------:R-:W3:Y:S04]  /*49e80*/  LDL.LU R6, [R1+0x2e8] ;  /* 0x0002e80001067983 */ /* 0x000ee80000300800 */
[----:B------:R-:W3:Y:S04]  /*49e90*/  LDL.LU R7, [R1+0x2ec] ;  /* 0x0002ec0001077983 */ /* 0x000ee80000300800 */
[----:B------:R0:W-:Y:S04]  /*49ea0*/  STL.64 [R1+0x510], R16 ;  /* 0x0005101001007387 */ /* 0x0001e80000100a00 */
[----:B------:R1:W-:Y:S04]  /*49eb0*/  STL.64 [R1+0x518], R18 ;  /* 0x0005181201007387 */ /* 0x0003e80000100a00 */
[----:B------:R-:W2:Y:S04]  /*49ec0*/  LDL.LU.64 R22, [R1+0x6148] ;  /* 0x0061480001167983 */ /* 0x000ea80000300a00 */
[----:B------:R-:W2:Y:S01]  /*49ed0*/  LDL.LU.64 R20, [R1+0x6140] ;  /* 0x0061400001147983 */ /* 0x000ea20000300a00 */
[----:B------:R-:W-:-:S02]  /*49ee0*/  IMAD.MOV.U32 R14, RZ, RZ, R2 ;  /* 0x000000ffff0e7224 */ /* 0x000fc400078e0002 */
[----:B------:R-:W-:Y:S01]  /*49ef0*/  IMAD.MOV.U32 R15, RZ, RZ, R0 ;  /* 0x000000ffff0f7224 */ /* 0x000fe200078e0000 */
[----:B0-----:R-:W4:Y:S04]  /*49f00*/  LDL.LU R16, [R1+0x2d0] ;  /* 0x0002d00001107983 */ /* 0x001f280000300800 */
[----:B------:R-:W4:Y:S04]  /*49f10*/  LDL.LU R17, [R1+0x2d4] ;  /* 0x0002d40001117983 */ /* 0x000f280000300800 */
[----:B-1----:R-:W4:Y:S04]  /*49f20*/  LDL.LU R18, [R1+0x2d8] ;  /* 0x0002d80001127983 */ /* 0x002f280000300800 */
[----:B------:R-:W4:Y:S01]  /*49f30*/  LDL.LU R19, [R1+0x2dc] ;  /* 0x0002dc0001137983 */ /* 0x000f220000300800 */
[----:B--2---:R-:W-:Y:S03]  /*49f40*/  HMMA.16816.F32.BF16 R12, R20, R14, R8 ;  /* 0x0000000e140c723c */ /* 0x004fe60000041808 */
[----:B------:R-:W2:Y:S04]  /*49f50*/  LDL.LU.64 R10, [R1+0x6138] ;  /* 0x00613800010a7983 */ /* 0x000ea80000300a00 */
[----:B------:R-:W2:-:S12]  /*49f60*/  LDL.LU.64 R8, [R1+0x6130] ;  /* 0x0061300001087983 */ /* 0x000e980000300a00 */
        /* <DEDUP_REMOVED lines=15> */
[----:B------:R-:W-:Y:S04]  /*4a060*/  STL.64 [R1+0x300], R12 ;  /* 0x0003000c01007387 */ /* 0x000fe80000100a00 */
[----:B------:R0:W-:Y:S04]  /*4a070*/  STL.64 [R1+0x308], R14 ;  /* 0x0003080e01007387 */ /* 0x0001e80000100a00 */
[----:B0-----:R-:W2:Y:S04]  /*4a080*/  LDL.LU.64 R14, [R1+0x60f8] ;  /* 0x0060f800010e7983 */ /* 0x001ea80000300a00 */
[----:B------:R-:W3:Y:S01]  /*4a090*/  LDL.LU.64 R12, [R1+0x60f0] ;  /* 0x0060f000010c7983 */ /* 0x000ee20000300a00 */
[----:B--2---:R-:W-:-:S15]  /*4a0a0*/  HMMA.16816.F32.BF16 R8, R20, R14, R8 ;  /* 0x0000000e1408723c */ /* 0x004fde0000041808 */
[----:B------:R-:W-:-:S04]  /*4a0b0*/  NOP ;  /* 0x0000000000007918 */ /* 0x000fc80000000000 */
[----:B------:R-:W-:Y:S04]  /*4a0c0*/  STL.64 [R1+0x2f0], R8 ;  /* 0x0002f00801007387 */ /* 0x000fe80000100a00 */
[----:B------:R0:W-:Y:S04]  /*4a0d0*/  STL.64 [R1+0x2f8], R10 ;  /* 0x0002f80a01007387 */ /* 0x0001e80000100a00 */
[----:B0-----:R-:W3:Y:S04]  /*4a0e0*/  LDL.LU.64 R10, [R1+0x60e8] ;  /* 0x0060e800010a7983 */ /* 0x001ee80000300a00 */
[----:B------:R-:W2:Y:S04]  /*4a0f0*/  LDL.LU.64 R8, [R1+0x60e0] ;  /* 0x0060e00001087983 */ /* 0x000ea80000300a00 */
[----:B------:R-:W-:Y:S01]  /*4a100*/  STL.64 [R1+0x5fa8], R14 ;  /* 0x005fa80e01007387 */ /* 0x000fe20000100a00 */
[----:B---3--:R-:W-:-:S15]  /*4a110*/  HMMA.16816.F32.BF16 R4, R20, R10, R4 ;  /* 0x0000000a1404723c */ /* 0x008fde0000041804 */
[----:B------:R-:W-:-:S04]  /*4a120*/  NOP ;  /* 0x0000000000007918 */ /* 0x000fc80000000000 */
[----:B------:R-:W-:Y:S04]  /*4a130*/  STL.64 [R1+0x2e0], R4 ;  /* 0x0002e00401007387 */ /* 0x000fe80000100a00 */
[----:B------:R0:W-:Y:S04]  /*4a140*/  STL.64 [R1+0x2e8], R6 ;  /* 0x0002e80601007387 */ /* 0x0001e80000100a00 */
[----:B0-----:R-:W4:Y:S04]  /*4a150*/  LDL.LU.64 R6, [R1+0x60d8] ;  /* 0x0060d80001067983 */ /* 0x001f280000300a00 */
[----:B------:R-:W3:Y:S04]  /*4a160*/  LDL.LU.64 R4, [R1+0x60d0] ;  /* 0x0060d00001047983 */ /* 0x000ee80000300a00 */
[----:B------:R0:W-:Y:S02]  /*4a170*/  STL.64 [R1+0x5fa0], R10 ;  /* 0x005fa00a01007387 */ /* 0x0001e40000100a00 */
[----:B0-----:R-:W-:-:S02]  /*4a180*/  IMAD.MOV.U32 R10, RZ, RZ, R25 ;  /* 0x000000ffff0a7224 */ /* 0x001fc400078e0019 */
[----:B------:R-:W-:Y:S01]  /*4a190*/  IMAD.MOV.U32 R11, RZ, RZ, R24 ;  /* 0x000000ffff0b7224 */ /* 0x000fe200078e0018 */
[----:B----4-:R-:W-:Y:S01]  /*4a1a0*/  HMMA.16816.F32.BF16 R16, R20, R6, R16 ;  /* 0x000000061410723c */ /* 0x010fe20000041810 */
[----:B------:R-:W-:-:S15]  /*4a1b0*/  STL.64 [R1+0x6000], R6 ;  /* 0x0060000601007387 */ /* 0x000fde0000100a00 */
[----:B------:R-:W-:-:S03]  /*4a1c0*/  NOP ;  /* 0x0000000000007918 */ /* 0x000fc60000000000 */
[----:B------:R-:W-:Y:S04]  /*4a1d0*/  STL.64 [R1+0x2d0], R16 ;  /* 0x0002d01001007387 */ /* 0x000fe80000100a00 */
[----:B------:R-:W-:Y:S04]  /*4a1e0*/  STL.64 [R1+0x2d8], R18 ;  /* 0x0002d81201007387 */ /* 0x000fe80000100a00 */
[----:B------:R3:W-:Y:S04]  /*4a1f0*/  STL.64 [R1+0x5fe0], R10 ;  /* 0x005fe00a01007387 */ /* 0x0007e80000100a00 */
[----:B------:R-:W4:Y:S04]  /*4a200*/  LDL.LU R24, [R1+0x2c0] ;  /* 0x0002c00001187983 */ /* 0x000f280000300800 */
[----:B------:R-:W4:Y:S04]  /*4a210*/  LDL.LU R25, [R1+0x2c4] ;  /* 0x0002c40001197983 */ /* 0x000f280000300800 */
[----:B------:R-:W2:Y:S04]  /*4a220*/  LDL.LU R26, [R1+0x2c8] ;  /* 0x0002c800011a7983 */ /* 0x000ea80000300800 */
[----:B------:R-:W2:Y:S01]  /*4a230*/  LDL.LU R27, [R1+0x2cc] ;  /* 0x0002cc00011b7983 */ /* 0x000ea20000300800 */
[----:B---3--:R-:W-:-:S02]  /*4a240*/  IMAD.MOV.U32 R11, RZ, RZ, R4 ;  /* 0x000000ffff0b7224 */ /* 0x008fc400078e0004 */
[----:B------:R-:W-:Y:S01]  /*4a250*/  IMAD.MOV.U32 R10, RZ, RZ, R5 ;  /* 0x000000ffff0a7224 */ /* 0x000fe200078e0005 */
[----:B--2---:R-:W-:Y:S04]  /*4a260*/  STL.64 [R1+0x5ff0], R26 ;  /* 0x005ff01a01007387 */ /* 0x004fe80000100a00 */
[----:B----4-:R-:W-:Y:S04]  /*4a270*/  STL.64 [R1+0x5fe8], R24 ;  /* 0x005fe81801007387 */ /* 0x010fe80000100a00 */
[----:B------:R-:W2:Y:S04]  /*4a280*/  LDL.LU R4, [R1+0x970] ;  /* 0x0009700001047983 */ /* 0x000ea80000300800 */
[----:B------:R-:W2:Y:S04]  /*4a290*/  LDL.LU R5, [R1+0x974] ;  /* 0x0009740001057983 */ /* 0x000ea80000300800 */
[----:B------:R-:W3:Y:S04]  /*4a2a0*/  LDL.LU R6, [R1+0x978] ;  /* 0x0009780001067983 */ /* 0x000ee80000300800 */
[----:B------:R-:W3:Y:S04]  /*4a2b0*/  LDL.LU R7, [R1+0x97c] ;  /* 0x00097c0001077983 */ /* 0x000ee80000300800 */
[----:B---3--:R0:W-:Y:S04]  /*4a2c0*/  STL.64 [R1+0x6010], R6 ;  /* 0x0060100601007387 */ /* 0x0081e80000100a00 */
[----:B--2---:R-:W-:Y:S01]  /*4a2d0*/  STL.64 [R1+0x6008], R4 ;  /* 0x0060080401007387 */ /* 0x004fe20000100a00 */
[----:B0-----:R-:W-:-:S02]  /*4a2e0*/  IMAD.MOV.U32 R6, RZ, RZ, R29 ;  /* 0x000000ffff067224 */ /* 0x001fc400078e001d */
[----:B------:R-:W-:Y:S01]  /*4a2f0*/  IMAD.MOV.U32 R7, RZ, RZ, R28 ;  /* 0x000000ffff077224 */ /* 0x000fe200078e001c */
[----:B------:R-:W2:Y:S04]  /*4a300*/  LDL.LU R29, [R1+0x60cc] ;  /* 0x0060cc00011d7983 */ /* 0x000ea80000300800 */
[----:B------:R-:W3:Y:S04]  /*4a310*/  LDL.LU R28, [R1+0x60c8] ;  /* 0x0060c800011c7983 */ /* 0x000ee80000300800 */
[----:B------:R0:W-:Y:S02]  /*4a320*/  STL.64 [R1+0x6020], R6 ;  /* 0x0060200601007387 */ /* 0x0001e40000100a00 */
[----:B0-----:R-:W-:-:S02]  /*4a330*/  IMAD.MOV.U32 R6, RZ, RZ, R9 ;  /* 0x000000ffff067224 */ /* 0x001fc400078e0009 */
[----:B------:R-:W-:-:S05]  /*4a340*/  IMAD.MOV.U32 R7, RZ, RZ, R8 ;  /* 0x000000ffff077224 */ /* 0x000fca00078e0008 */
[----:B------:R-:W-:Y:S04]  /*4a350*/  STL.64 [R1+0x6038], R6 ;  /* 0x0060380601007387 */ /* 0x000fe80000100a00 */
[----:B------:R0:W-:Y:S04]  /*4a360*/  STL.64 [R1+0x5ff8], R10 ;  /* 0x005ff80a01007387 */ /* 0x0001e80000100a00 */
[----:B0-----:R-:W4:Y:S01]  /*4a370*/  LDL.64 R10, [R1+0xf8] ;  /* 0x0000f800010a7983 */ /* 0x001f220000100a00 */
[----:B------:R-:W-:Y:S02]  /*4a380*/  IMAD.MOV.U32 R6, RZ, RZ, R12 ;  /* 0x000000ffff067224 */ /* 0x000fe400078e000c */
[----:B------:R-:W-:Y:S01]  /*4a390*/  IMAD.MOV.U32 R7, RZ, RZ, R13 ;  /* 0x000000ffff077224 */ /* 0x000fe200078e000d */
[----:B----4-:R0:W-:Y:S04]  /*4a3a0*/  STL.64 [R1+0x6018], R10 ;  /* 0x0060180a01007387 */ /* 0x0101e80000100a00 */
[----:B------:R-:W4:Y:S04]  /*4a3b0*/  LDL.LU R8, [R1+0x980] ;  /* 0x0009800001087983 */ /* 0x000f280000300800 */
[----:B------:R-:W4:Y:S04]  /*4a3c0*/  LDL.LU R9, [R1+0x984] ;  /* 0x0009840001097983 */ /* 0x000f280000300800 */
[----:B0-----:R-:W2:Y:S04]  /*4a3d0*/  LDL.LU R10, [R1+0x988] ;  /* 0x00098800010a7983 */ /* 0x001ea80000300800 */
[----:B------:R-:W2:Y:S04]  /*4a3e0*/  LDL.LU R11, [R1+0x98c] ;  /* 0x00098c00010b7983 */ /* 0x000ea80000300800 */
[----:B------:R-:W3:Y:S04]  /*4a3f0*/  LDL.LU R12, [R1+0x60c4] ;  /* 0x0060c400010c7983 */ /* 0x000ee80000300800 */
[----:B------:R-:W3:Y:S04]  /*4a400*/  LDL.LU R13, [R1+0x60c0] ;  /* 0x0060c000010d7983 */ /* 0x000ee80000300800 */
[----:B------:R-:W-:Y:S04]  /*4a410*/  STL.64 [R1+0x6050], R6 ;  /* 0x0060500601007387 */ /* 0x000fe80000100a00 */
[----:B--2---:R-:W-:Y:S04]  /*4a420*/  STL.64 [R1+0x6030], R10 ;  /* 0x0060300a01007387 */ /* 0x004fe80000100a00 */
[----:B----4-:R0:W-:Y:S04]  /*4a430*/  STL.64 [R1+0x6028], R8 ;  /* 0x0060280801007387 */ /* 0x0101e80000100a00 */
[----:B0-----:R-:W2:Y:S04]  /*4a440*/  LDL.LU R8, [R1+0x990] ;  /* 0x0009900001087983 */ /* 0x001ea80000300800 */
[----:B------:R-:W2:Y:S04]  /*4a450*/  LDL.LU R9, [R1+0x994] ;  /* 0x0009940001097983 */ /* 0x000ea80000300800 */
[----:B------:R-:W4:Y:S04]  /*4a460*/  LDL.LU R10, [R1+0x998] ;  /* 0x00099800010a7983 */ /* 0x000f280000300800 */
[----:B------:R-:W4:Y:S01]  /*4a470*/  LDL.LU R11, [R1+0x99c] ;  /* 0x00099c00010b7983 */ /* 0x000f220000300800 */
[----:B------:R-:W-:-:S02]  /*4a480*/  IMAD.MOV.U32 R6, RZ, RZ, R29 ;  /* 0x000000ffff067224 */ /* 0x000fc400078e001d */
        /* <DEDUP_REMOVED lines=8> */
[----:B------:R-:W-:Y:S04]  /*4a510*/  STL.64 [R1+0x6080], R6 ;  /* 0x0060800601007387 */ /* 0x000fe80000100a00 */
[----:B----4-:R-:W-:Y:S04]  /*4a520*/  STL.64 [R1+0x6048], R10 ;  /* 0x0060480a01007387 */ /* 0x010fe80000100a00 */
[----:B--2---:R0:W-:Y:S04]  /*4a530*/  STL.64 [R1+0x6040], R8 ;  /* 0x0060400801007387 */ /* 0x0041e80000100a00 */
[----:B0-----:R-:W2:Y:S04]  /*4a540*/  LDL.LU R8, [R1+0x9a0] ;  /* 0x0009a00001087983 */ /* 0x001ea80000300800 */
[----:B------:R-:W2:Y:S04]  /*4a550*/  LDL.LU R9, [R1+0x9a4] ;  /* 0x0009a40001097983 */ /* 0x000ea80000300800 */
[----:B------:R-:W4:Y:S04]  /*4a560*/  LDL.LU R10, [R1+0x9a8] ;  /* 0x0009a800010a7983 */ /* 0x000f280000300800 */
[----:B------:R-:W4:Y:S01]  /*4a570*/  LDL.LU R11, [R1+0x9ac] ;  /* 0x0009ac00010b7983 */ /* 0x000f220000300800 */
[----:B------:R-:W-:-:S02]  /*4a580*/  IMAD.MOV.U32 R6, RZ, RZ, R29 ;  /* 0x000000ffff067224 */ /* 0x000fc400078e001d */
[----:B------:R-:W-:Y:S01]  /*4a590*/  IMAD.MOV.U32 R7, RZ, RZ, R13 ;  /* 0x000000ffff077224 */ /* 0x000fe200078e000d */
[----:B---3--:R-:W0:Y:S04]  /*4a5a0*/  LDSM.16.MT88.4 R16, [R28+UR5+0x2080] ;  /* 0x002080051c10783b */ /* 0x008e280008004200 */
[----:B------:R-:W-:Y:S04]  /*4a5b0*/  STL.64 [R1+0x6098], R6 ;  /* 0x0060980601007387 */ /* 0x000fe80000100a00 */
[----:B----4-:R-:W-:Y:S04]  /*4a5c0*/  STL.64 [R1+0x6060], R10 ;  /* 0x0060600a01007387 */ /* 0x010fe80000100a00 */
        /* <DEDUP_REMOVED lines=27> */
[----:B------:R-:W4:Y:S01]  /*4a780*/  LDL.64 R14, [R1+0x8] ;  /* 0x00000800010e7983 */ /* 0x000f220000100a00 */
[----:B------:R-:W-:-:S02]  /*4a790*/  IMAD.MOV.U32 R6, RZ, RZ, R12 ;  /* 0x000000ffff067224 */ /* 0x000fc400078e000c */
[----:B------:R-:W-:Y:S01]  /*4a7a0*/  IMAD.MOV.U32 R7, RZ, RZ, R3 ;  /* 0x000000ffff077224 */ /* 0x000fe200078e0003 */
[----:B----4-:R1:W-:Y:S04]  /*4a7b0*/  STL.64 [R1+0x5fb8], R14 ;  /* 0x005fb80e01007387 */ /* 0x0103e80000100a00 */
[----:B-1----:R-:W4:Y:S04]  /*4a7c0*/  LDL.64 R14, [R1+0x28] ;  /* 0x00002800010e7983 */ /* 0x002f280000100a00 */
[----:B0-----:R-:W-:Y:S04]  /*4a7d0*/  STL [R1+0x5eec], R18 ;  /* 0x005eec1201007387 */ /* 0x001fe80000100800 */
[----:B------:R-:W-:Y:S04]  /*4a7e0*/  STL [R1+0x5ee8], R19 ;  /* 0x005ee81301007387 */ /* 0x000fe80000100800 */
        /* <DEDUP_REMOVED lines=10> */
[----:B------:R-:W2:Y:S04]  /*4a890*/  LDL.LU R18, [R1+0x848] ;  /* 0x0008480001127983 */ /* 0x000ea80000300800 */
[----:B------:R-:W2:Y:S04]  /*4a8a0*/  LDL.LU R19, [R1+0x84c] ;  /* 0x00084c0001137983 */ /* 0x000ea80000300800 */
[----:B------:R-:W3:Y:S04]  /*4a8b0*/  LDL.LU.64 R10, [R1+0x60a8] ;  /* 0x0060a800010a7983 */ /* 0x000ee80000300a00 */
[----:B------:R-:W3:Y:S04]  /*4a8c0*/  LDL.LU.64 R8, [R1+0x60a0] ;  /* 0x0060a00001087983 */ /* 0x000ee80000300a00 */
[----:B------:R-:W-:Y:S04]  /*4a8d0*/  STL.64 [R1+0xb60], R4 ;  /* 0x000b600401007387 */ /* 0x000fe80000100a00 */
[----:B------:R0:W-:Y:S04]  /*4a8e0*/  STL.64 [R1+0xb68], R6 ;  /* 0x000b680601007387 */ /* 0x0001e80000100a00 */
[----:B0-----:R-:W3:Y:S02]  /*4a8f0*/  LDL.LU.64 R6, [R1+0x6098] ;  /* 0x0060980001067983 */ /* 0x001ee40000300a00 */
[----:B---3--:R-:W-:Y:S02]  /*4a900*/  HMMA.16816.F32.BF16 R4, R20, R6, R8 ;  /* 0x000000061404723c */ /* 0x008fe40000041808 */
[----:B------:R-:W3:Y:S04]  /*4a910*/  LDL.LU.64 R10, [R1+0x6090] ;  /* 0x00609000010a7983 */ /* 0x000ee80000300a00 */
[----:B------:R-:W3:-:S13]  /*4a920*/  LDL.LU.64 R8, [R1+0x6088] ;  /* 0x0060880001087983 */ /* 0x000eda0000300a00 */
        /* <DEDUP_REMOVED lines=42> */
[C---:B--2---:R-:W-:Y:S02]  /*4abd0*/  HMMA.16816.F32.BF16 R8, R20.reuse, R10, R24 ;  /* 0x0000000a1408723c */ /* 0x044fe40000041818 */
[----:B---3--:R-:W-:Y:S04]  /*4abe0*/  STL.64 [R1+0x5f98], R6 ;  /* 0x005f980601007387 */ /* 0x008fe80000100a00 */
[----:B------:R-:W-:Y:S04]  /*4abf0*/  STL.64 [R1+0x5f90], R4 ;  /* 0x005f900401007387 */ /* 0x000fe80000100a00 */
[----:B------:R-:W2:Y:S04]  /*4ac00*/  LDL.LU.64 R26, [R1+0x5ff0] ;  /* 0x005ff000011a7983 */ /* 0x000ea80000300a00 */
[----:B------:R-:W2:Y:S05]  /*4ac10*/  LDL.LU.64 R24, [R1+0x5fe8] ;  /* 0x005fe80001187983 */ /* 0x000eaa0000300a00 */
[----:B------:R-:W-:Y:S04]  /*4ac20*/  STL.64 [R1+0x9c0], R8 ;  /* 0x0009c00801007387 */ /* 0x000fe80000100a00 */
[----:B------:R0:W-:Y:S04]  /*4ac30*/  STL.64 [R1+0x9c8], R10 ;  /* 0x0009c80a01007387 */ /* 0x0001e80000100a00 */
[----:B0-----:R-:W2:Y:S02]  /*4ac40*/  LDL.LU.64 R10, [R1+0x5fe0] ;  /* 0x005fe000010a7983 */ /* 0x001ea40000300a00 */
[----:B--2---:R-:W-:Y:S02]  /*4ac50*/  HMMA.16816.F32.BF16 R8, R20, R10, R24 ;  /* 0x0000000a1408723c */ /* 0x004fe40000041818 */
[----:B------:R-:W2:Y:S04]  /*4ac60*/  LDL.LU.64 R26, [R1+0x5fd8] ;  /* 0x005fd800011a7983 */ /* 0x000ea80000300a00 */
[----:B------:R-:W2:Y:S04]  /*4ac70*/  LDL.LU.64 R24, [R1+0x5fd0] ;  /* 0x005fd00001187983 */ /* 0x000ea80000300a00 */
[----:B------:R-:W3:Y:S01]  /*4ac80*/  LDL.LU R20, [R1+0x830] ;  /* 0x0008300001147983 */ /* 0x000ee20000300800 */
[----:B------:R-:W-:-:S02]  /*4ac90*/  IMAD.MOV.U32 R6, RZ, RZ, R2 ;  /* 0x000000ffff067224 */ /* 0x000fc400078e0002 */
[----:B------:R-:W-:Y:S02]  /*4aca0*/  IMAD.MOV.U32 R7, RZ, RZ, R0 ;  /* 0x000000ffff077224 */ /* 0x000fe400078e0000 */
[----:B----4-:R-:W-:Y:S02]  /*4acb0*/  IMAD.MOV.U32 R2, RZ, RZ, R14 ;  /* 0x000000ffff027224 */ /* 0x010fe400078e000e */
[----:B------:R-:W-:Y:S02]  /*4acc0*/  IMAD.MOV.U32 R0, RZ, RZ, R15 ;  /* 0x000000ffff007224 */ /* 0x000fe400078e000f */
[----:B------:R0:W-:Y:S04]  /*4acd0*/  STL.64 [R1+0x2c0], R8 ;  /* 0x0002c00801007387 */ /* 0x0001e80000100a00 */
[----:B------:R1:W-:Y:S04]  /*4ace0*/  STL.64 [R1+0x2c8], R10 ;  /* 0x0002c80a01007387 */ /* 0x0003e80000100a00 */
[----:B------:R-:W3:Y:S04]  /*4acf0*/  LDL.LU R21, [R1+0x834] ;  /* 0x0008340001157983 */ /* 0x000ee80000300800 */
[----:B------:R-:W3:Y:S04]  /*4ad00*/  LDL.LU R22, [R1+0x838] ;  /* 0x0008380001167983 */ /* 0x000ee80000300800 */
[----:B------:R-:W3:Y:S04]  /*4ad10*/  LDL.LU R23, [R1+0x83c] ;  /* 0x00083c0001177983 */ /* 0x000ee80000300800 */
[----:B0-----:R-:W4:Y:S04]  /*4ad20*/  LDL.LU R8, [R1+0x810] ;  /* 0x0008100001087983 */ /* 0x001f280000300800 */
[----:B------:R-:W4:Y:S04]  /*4ad30*/  LDL.LU R9, [R1+0x814] ;  /* 0x0008140001097983 */ /* 0x000f280000300800 */
[----:B-1----:R-:W4:Y:S04]  /*4ad40*/  LDL.LU R10, [R1+0x818] ;  /* 0x00081800010a7983 */ /* 0x002f280000300800 */
[----:B------:R-:W4:Y:S01]  /*4ad50*/  LDL.LU R11, [R1+0x81c] ;  /* 0x00081c00010b7983 */ /* 0x000f220000300800 */
[----:B--2---:R-:W-:-:S15]  /*4ad60*/  HMMA.16816.F32.BF16 R16, R24, R14, R16 ;  /* 0x0000000e1810723c */ /* 0x004fde0000041810 */
[----:B------:R-:W-:-:S04]  /*4ad70*/  NOP ;  /* 0x0000000000007918 */ /* 0x000fc80000000000 */
[----:B------:R-:W-:Y:S04]  /*4ad80*/  STL.64 [R1+0x9a0], R16 ;  /* 0x0009a01001007387 */ /* 0x000fe80000100a00 */
[----:B------:R0:W-:Y:S04]  /*4ad90*/  STL.64 [R1+0x9a8], R18 ;  /* 0x0009a81201007387 */ /* 0x0001e80000100a00 */
[----:B0-----:R-:W2:Y:S04]  /*4ada0*/  LDL.LU.64 R18, [R1+0x5fc8] ;  /* 0x005fc80001127983 */ /* 0x001ea80000300a00 */
[----:B------:R-:W2:Y:S04]  /*4adb0*/  LDL.LU.64 R16, [R1+0x5fc0] ;  /* 0x005fc00001107983 */ /* 0x000ea80000300a00 */
[----:B------:R-:W2:Y:S01]  /*4adc0*/  LDL.LU.64 R14, [R1+0x5fb8] ;  /* 0x005fb800010e7983 */ /* 0x000ea20000300a00 */
[----:B---3--:R-:W-:Y:S03]  /*4add0*/  HMMA.16816.F32.BF16 R4, R24, R6, R20 ;  /* 0x000000061804723c */ /* 0x008fe60000041814 */
[----:B------:R-:W3:-:S15]  /*4ade0*/  LDL.LU R20, [R1+0x7f0] ;  /* 0x0007f00001147983 */ /* 0x000ede0000300800 */
[----:B------:R-:W-:Y:S01]  /*4adf0*/  NOP ;  /* 0x0000000000007918 */ /* 0x000fe20000000000 */
[----:B------:R0:W-:Y:S04]  /*4ae00*/  STL.64 [R1+0x990], R4 ;  /* 0x0009900401007387 */ /* 0x0001e80000100a00 */
[----:B------:R1:W-:Y:S04]  /*4ae10*/  STL.64 [R1+0x998], R6 ;  /* 0x0009980601007387 */ /* 0x0003e80000100a00 */
[----:B------:R-:W3:Y:S04]  /*4ae20*/  LDL.LU R21, [R1+0x7f4] ;  /* 0x0007f40001157983 */ /* 0x000ee80000300800 */
[----:B------:R-:W3:Y:S04]  /*4ae30*/  LDL.LU R22, [R1+0x7f8] ;  /* 0x0007f80001167983 */ /* 0x000ee80000300800 */
[----:B------:R-:W3:Y:S04]  /*4ae40*/  LDL.LU R23, [R1+0x7fc] ;  /* 0x0007fc0001177983 */ /* 0x000ee80000300800 */
[----:B0-----:R-:W3:Y:S04]  /*4ae50*/  LDL.LU R4, [R1+0x800] ;  /* 0x0008000001047983 */ /* 0x001ee80000300800 */
[----:B------:R-:W3:Y:S04]  /*4ae60*/  LDL.LU R5, [R1+0x804] ;  /* 0x0008040001057983 */ /* 0x000ee80000300800 */
[----:B-1----:R-:W3:Y:S04]  /*4ae70*/  LDL.LU R6, [R1+0x808] ;  /* 0x0008080001067983 */ /* 0x002ee80000300800 */
[----:B------:R-:W3:Y:S01]  /*4ae80*/  LDL.LU R7, [R1+0x80c] ;  /* 0x00080c0001077983 */ /* 0x000ee20000300800 */
[----:B--2---:R-:W-:-:S15]  /*4ae90*/  HMMA.16816.F32.BF16 R16, R24, R14, R16 ;  /* 0x0000000e1810723c */ /* 0x004fde0000041810 */
[----:B------:R-:W-:-:S04]  /*4aea0*/  NOP ;  /* 0x0000000000007918 */ /* 0x000fc80000000000 */
[----:B------:R0:W-:Y:S04]  /*4aeb0*/  STL.64 [R1+0x980], R16 ;  /* 0x0009801001007387 */ /* 0x0001e80000100a00 */
[----:B------:R1:W-:Y:S04]  /*4aec0*/  STL.64 [R1+0x988], R18 ;  /* 0x0009881201007387 */ /* 0x0003e80000100a00 */
[----:B0-----:R-:W2:Y:S01]  /*4aed0*/  LDL.LU.64 R16, [R1+0x5fb0] ;  /* 0x005fb00001107983 */ /* 0x001ea20000300a00 */
[----:B-1----:R-:W-:Y:S02]  /*4aee0*/  IMAD.MOV.U32 R18, RZ, RZ, R14 ;  /* 0x000000ffff127224 */ /* 0x002fe400078e000e */
[----:B------:R-:W-:-:S02]  /*4aef0*/  IMAD.MOV.U32 R19, RZ, RZ, R15 ;  /* 0x000000ffff137224 */ /* 0x000fc400078e000f */
[----:B------:R-:W4:Y:S04]  /*4af00*/  LDL.LU.64 R14, [R1+0x5fa8] ;  /* 0x005fa800010e7983 */ /* 0x000f280000300a00 */
[----:B------:R0:W-:Y:S04]  /*4af10*/  STL.64 [R1+0x5ef8], R18 ;  /* 0x005ef81201007387 */ /* 0x0001e80000100a00 */
[----:B--2---:R1:W-:Y:S04]  /*4af20*/  STL.64 [R1+0x5ef0], R16 ;  /* 0x005ef01001007387 */ /* 0x0043e80000100a00 */
[----:B0-----:R-:W2:Y:S04]  /*4af30*/  LDL.64 R18, [R1+0x128] ;  /* 0x0001280001127983 */ /* 0x001ea80000100a00 */
[----:B--2---:R0:W-:Y:S04]  /*4af40*/  STL.64 [R1+0x5f48], R18 ;  /* 0x005f481201007387 */ /* 0x0041e80000100a00 */
[----:B-1----:R-:W2:Y:S04]  /*4af50*/  LDL.LU R16, [R1+0xfa0] ;  /* 0x000fa00001107983 */ /* 0x002ea80000300800 */
[----:B------:R-:W2:Y:S04]  /*4af60*/  LDL.LU R17, [R1+0xfa4] ;  /* 0x000fa40001117983 */ /* 0x000ea80000300800 */
[----:B0-----:R-:W2:Y:S04]  /*4af70*/  LDL.LU R18, [R1+0xfa8] ;  /* 0x000fa80001127983 */ /* 0x001ea80000300800 */
[----:B------:R-:W2:Y:S04]  /*4af80*/  LDL.LU R19, [R1+0xfac] ;  /* 0x000fac0001137983 */ /* 0x000ea80000300800 */
[----:B--2---:R0:W-:Y:S04]  /*4af90*/  STL.64 [R1+0x5f58], R18 ;  /* 0x005f581201007387 */ /* 0x0041e80000100a00 */
[----:B------:R-:W-:Y:S04]  /*4afa0*/  STL.64 [R1+0x5f50], R16 ;  /* 0x005f501001007387 */ /* 0x000fe80000100a00 */
[----:B0-----:R-:W2:Y:S01]  /*4afb0*/  LDL.64 R18, [R1+0x148] ;  /* 0x0001480001127983 */ /* 0x001ea20000100a00 */
[C---:B----4-:R-:W-:Y:S03]  /*4afc0*/  HMMA.16816.F32.BF16 R8, R24.reuse, R14, R8 ;  /* 0x0000000e1808723c */ /* 0x050fe60000041808 */
[----:B--2---:R0:W-:Y:S04]  /*4afd0*/  STL.64 [R1+0x5f70], R18 ;  /* 0x005f701201007387 */ /* 0x0041e80000100a00 */
[----:B0-----:R-:W2:Y:S04]  /*4afe0*/  LDL.64 R18, [R1+0x158] ;  /* 0x0001580001127983 */ /* 0x001ea80000100a00 */
[----:B--2---:R0:W-:Y:S04]  /*4aff0*/  STL.64 [R1+0x5f78], R18 ;  /* 0x005f781201007387 */ /* 0x0041e80000100a00 */
[----:B0-----:R-:W2:Y:S04]  /*4b000*/  LDL.64 R18, [R1+0x38] ;  /* 0x0000380001127983 */ /* 0x001ea80000100a00 */
[----:B------:R-:W-:Y:S04]  /*4b010*/  STL.64 [R1+0x970], R8 ;  /* 0x0009700801007387 */ /* 0x000fe80000100a00 */
[----:B------:R0:W-:Y:S04]  /*4b020*/  STL.64 [R1+0x978], R10 ;  /* 0x0009780a01007387 */ /* 0x0001e80000100a00 */
[----:B0-----:R-:W3:Y:S04]  /*4b030*/  LDL.LU.64 R10, [R1+0x5fa0] ;  /* 0x005fa000010a7983 */ /* 0x001ee80000300a00 */
[----:B------:R0:W-:Y:S04]  /*4b040*/  STL [R1+0x5eac], R14 ;  /* 0x005eac0e01007387 */ /* 0x0001e80000100800 */
[----:B------:R1:W-:Y:S04]  /*4b050*/  STL [R1+0x5ea8], R15 ;  /* 0x005ea80f01007387 */ /* 0x0003e80000100800 */
[----:B------:R-:W4:Y:S04]  /*4b060*/  LDL.LU R12, [R1+0xfc0] ;  /* 0x000fc000010c7983 */ /* 0x000f280000300800 */
[----:B------:R-:W4:Y:S04]  /*4b070*/  LDL.LU R13, [R1+0xfc4] ;  /* 0x000fc400010d7983 */ /* 0x000f280000300800 */
[----:B0-----:R-:W2:Y:S04]  /*4b080*/  LDL.LU R14, [R1+0xfc8] ;  /* 0x000fc800010e7983 */ /* 0x001ea80000300800 */
[----:B-1----:R-:W2:Y:S01]  /*4b090*/  LDL.LU R15, [R1+0xfcc] ;  /* 0x000fcc00010f7983 */ /* 0x002ea20000300800 */
[C---:B---3--:R-:W-:Y:S03]  /*4b0a0*/  HMMA.16816.F32.BF16 R4, R24.reuse, R10, R4 ;  /* 0x0000000a1804723c */ /* 0x048fe60000041804 */
[----:B--2---:R-:W-:Y:S04]  /*4b0b0*/  STL.64 [R1+0x5f88], R14 ;  /* 0x005f880e01007387 */ /* 0x004fe80000100a00 */
[----:B----4-:R0:W-:Y:S04]  /*4b0c0*/  STL.64 [R1+0x5f80], R12 ;  /* 0x005f800c01007387 */ /* 0x0101e80000100a00 */
[----:B0-----:R-:W2:Y:S04]  /*4b0d0*/  LDL.LU R12, [R1+0xfd0] ;  /* 0x000fd000010c7983 */ /* 0x001ea80000300800 */
[----:B------:R-:W2:Y:S04]  /*4b0e0*/  LDL.LU R13, [R1+0xfd4] ;  /* 0x000fd400010d7983 */ /* 0x000ea80000300800 */
[----:B------:R-:W2:Y:S04]  /*4b0f0*/  LDL.LU R14, [R1+0xfd8] ;  /* 0x000fd800010e7983 */ /* 0x000ea80000300800 */
[----:B------:R-:W2:Y:S04]  /*4b100*/  LDL.LU R15, [R1+0xfdc] ;  /* 0x000fdc00010f7983 */ /* 0x000ea80000300800 */
[----:B------:R-:W-:Y:S04]  /*4b110*/  STL.64 [R1+0x960], R4 ;  /* 0x0009600401007387 */ /* 0x000fe80000100a00 */
[----:B------:R0:W-:Y:S04]  /*4b120*/  STL.64 [R1+0x968], R6 ;  /* 0x0009680601007387 */ /* 0x0001e80000100a00 */
[----:B0-----:R-:W3:Y:S04]  /*4b130*/  LDL.LU.64 R6, [R1+0x5f98] ;  /* 0x005f980001067983 */ /* 0x001ee80000300a00 */
[----:B------:R-:W4:Y:S01]  /*4b140*/  LDL.LU.64 R4, [R1+0x5f90] ;  /* 0x005f900001047983 */ /* 0x000f220000300a00 */
[----:B---3--:R-:W-:Y:S03]  /*4b150*/  HMMA.16816.F32.BF16 R20, R24, R6, R20 ;  /* 0x000000061814723c */ /* 0x008fe60000041814 */
[----:B------:R-:W-:Y:S04]  /*4b160*/  STL.64 [R1+0x5f68], R6 ;  /* 0x005f680601007387 */ /* 0x000fe80000100a00 */
[----:B----4-:R0:W-:-:S12]  /*4b170*/  STL.64 [R1+0x5f60], R4 ;  /* 0x005f600401007387 */ /* 0x0101d80000100a00 */
[----:B------:R-:W-:Y:S04]  /*4b180*/  STL.64 [R1+0x840], R20 ;  /* 0x0008401401007387 */ /* 0x000fe80000100a00 */
[----:B------:R-:W-:Y:S04]  /*4b190*/  STL.64 [R1+0x848], R22 ;  /* 0x0008481601007387 */ /* 0x000fe80000100a00 */
[----:B------:R-:W1:Y:S04]  /*4b1a0*/  LDSM.16.MT88.4 R20, [R28+UR5+0x2100] ;  /* 0x002100051c14783b */ /* 0x000e680008004200 */
[----:B0-----:R-:W3:Y:S04]  /*4b1b0*/  LDL.LU R4, [R1+0xfb0] ;  /* 0x000fb00001047983 */ /* 0x001ee80000300800 */
[----:B------:R-:W3:Y:S04]  /*4b1c0*/  LDL.LU R5, [R1+0xfb4] ;  /* 0x000fb40001057983 */ /* 0x000ee80000300800 */
[----:B------:R-:W3:Y:S04]  /*4b1d0*/  LDL.LU R6, [R1+0xfb8] ;  /* 0x000fb80001067983 */ /* 0x000ee80000300800 */
[----:B------:R-:W3:Y:S04]  /*4b1e0*/  LDL.LU R7, [R1+0xfbc] ;  /* 0x000fbc0001077983 */ /* 0x000ee80000300800 */
[----:B------:R-:W-:Y:S04]  /*4b1f0*/  STL [R1+0x5ee0], R28 ;  /* 0x005ee01c01007387 */ /* 0x000fe80000100800 */
[----:B-1----:R0:W-:Y:S04]  /*4b200*/  STL.64 [R1+0x5de0], R22 ;  /* 0x005de01601007387 */ /* 0x0021e80000100a00 */
[----:B------:R1:W-:Y:S04]  /*4b210*/  STL.64 [R1+0x5dd8], R20 ;  /* 0x005dd81401007387 */ /* 0x0003e80000100a00 */
[----:B0-----:R-:W4:Y:S01]  /*4b220*/  LDL.64 R22, [R1+0xd8] ;  /* 0x0000d80001167983 */ /* 0x001f220000100a00 */
[----:B--2---:R-:W-:Y:S01]  /*4b230*/  HMMA.16816.F32.BF16 R12, R24, R18, R12 ;  /* 0x00000012180c723c */ /* 0x004fe2000004180c */
[----:B------:R-:W-:-:S02]  /*4b240*/  IMAD.MOV.U32 R29, RZ, RZ, R18 ;  /* 0x000000ffff1d7224 */ /* 0x000fc400078e0012 */
[----:B------:R-:W-:Y:S01]  /*4b250*/  IMAD.MOV.U32 R9, RZ, RZ, R19 ;  /* 0x000000ffff097224 */ /* 0x000fe200078e0013 */
[----:B----4-:R0:W-:Y:S04]  /*4b260*/  STL.64 [R1+0x5f00], R22 ;  /* 0x005f001601007387 */ /* 0x0101e80000100a00 */
[----:B-1----:R-:W2:Y:S04]  /*4b270*/  LDL.LU R20, [R1+0xf90] ;  /* 0x000f900001147983 */ /* 0x002ea80000300800 */
[----:B------:R-:W2:Y:S04]  /*4b280*/  LDL.LU R21, [R1+0xf94] ;  /* 0x000f940001157983 */ /* 0x000ea80000300800 */
[----:B0-----:R-:W2:Y:S04]  /*4b290*/  LDL.LU R22, [R1+0xf98] ;  /* 0x000f980001167983 */ /* 0x001ea80000300800 */
[----:B------:R-:W2:Y:S04]  /*4b2a0*/  LDL.LU R23, [R1+0xf9c] ;  /* 0x000f9c0001177983 */ /* 0x000ea80000300800 */
[----:B------:R-:W-:Y:S04]  /*4b2b0*/  STL.64 [R1+0x1390], R12 ;  /* 0x0013900c01007387 */ /* 0x000fe80000100a00 */
[----:B------:R0:W-:Y:S04]  /*4b2c0*/  STL.64 [R1+0x1398], R14 ;  /* 0x0013980e01007387 */ /* 0x0001e80000100a00 */
[----:B0-----:R-:W4:Y:S04]  /*4b2d0*/  LDL.LU.64 R14, [R1+0x5f88] ;  /* 0x005f8800010e7983 */ /* 0x001f280000300a00 */
[----:B------:R-:W4:Y:S04]  /*4b2e0*/  LDL.LU.64 R12, [R1+0x5f80] ;  /* 0x005f8000010c7983 */ /* 0x000f280000300a00 */
[----:B------:R-:W4:Y:S04]  /*4b2f0*/  LDL.LU.64 R18, [R1+0x5f78] ;  /* 0x005f780001127983 */ /* 0x000f280000300a00 */
[----:B------:R-:W-:Y:S01]  /*4b300*/  STL [R1+0x5ee4], R29 ;  /* 0x005ee41d01007387 */ /* 0x000fe20000100800 */
[----:B----4-:R-:W-:-:S15]  /*4b310*/  HMMA.16816.F32.BF16 R12, R24, R18, R12 ;  /* 0x00000012180c723c */ /* 0x010fde000004180c */
[----:B------:R-:W-:-:S04]  /*4b320*/  NOP ;  /* 0x0000000000007918 */ /* 0x000fc80000000000 */
[----:B------:R0:W-:Y:S04]  /*4b330*/  STL.64 [R1+0x1380], R12 ;  /* 0x0013800c01007387 */ /* 0x0001e80000100a00 */
[----:B------:R1:W-:Y:S01]  /*4b340*/  STL.64 [R1+0x1388], R14 ;  /* 0x0013880e01007387 */ /* 0x0003e20000100a00 */
[----:B0-----:R-:W-:Y:S02]  /*4b350*/  IMAD.MOV.U32 R13, RZ, RZ, R18 ;  /* 0x000000ffff0d7224 */ /* 0x001fe400078e0012 */
[----:B------:R-:W-:Y:S02]  /*4b360*/  IMAD.MOV.U32 R12, RZ, RZ, R19 ;  /* 0x000000ffff0c7224 */ /* 0x000fe400078e0013 */
[----:B------:R-:W3:Y:S02]  /*4b370*/  LDL.LU.64 R18, [R1+0x5f70] ;  /* 0x005f700001127983 */ /* 0x000ee40000300a00 */
[----:B---3--:R-:W-:Y:S01]  /*4b380*/  HMMA.16816.F32.BF16 R4, R24, R18, R4 ;  /* 0x000000121804723c */ /* 0x008fe20000041804 */
[----:B-1----:R-:W-:-:S02]  /*4b390*/  IMAD.MOV.U32 R14, RZ, RZ, R18 ;  /* 0x000000ffff0e7224 */ /* 0x002fc400078e0012 */
[----:B------:R-:W-:-:S15]  /*4b3a0*/  IMAD.MOV.U32 R15, RZ, RZ, R19 ;  /* 0x000000ffff0f7224 */ /* 0x000fde00078e0013 */
[----:B------:R-:W-:Y:S01]  /*4b3b0*/  NOP ;  /* 0x0000000000007918 */ /* 0x000fe20000000000 */
[----:B------:R-:W-:Y:S04]  /*4b3c0*/  STL.64 [R1+0x1370], R4 ;  /* 0x0013700401007387 */ /* 0x000fe80000100a00 */
[----:B------:R0:W-:Y:S04]  /*4b3d0*/  STL.64 [R1+0x1378], R6 ;  /* 0x0013780601007387 */ /* 0x0001e80000100a00 */
[----:B0-----:R-:W3:Y:S04]  /*4b3e0*/  LDL.LU.64 R6, [R1+0x5f68] ;  /* 0x005f680001067983 */ /* 0x001ee80000300a00 */
[----:B------:R-:W4:Y:S04]  /*4b3f0*/  LDL.LU.64 R4, [R1+0x5f60] ;  /* 0x005f600001047983 */ /* 0x000f280000300a00 */
[----:B------:R-:W2:Y:S04]  /*4b400*/  LDL.LU.64 R18, [R1+0x5f58] ;  /* 0x005f580001127983 */ /* 0x000ea80000300a00 */
[----:B------:R-:W2:Y:S04]  /*4b410*/  LDL.LU.64 R16, [R1+0x5f50] ;  /* 0x005f500001107983 */ /* 0x000ea80000300a00 */
[----:B------:R0:W-:Y:S04]  /*4b420*/  STL.64 [R1+0x5eb8], R14 ;  /* 0x005eb80e01007387 */ /* 0x0001e80000100a00 */
[----:B------:R-:W-:Y:S04]  /*4b430*/  STL.64 [R1+0x5eb0], R12 ;  /* 0x005eb00c01007387 */ /* 0x000fe80000100a00 */
[----:B0-----:R-:W2:Y:S02]  /*4b440*/  LDL.64 R14, [R1+0x138] ;  /* 0x00013800010e7983 */ /* 0x001ea40000100a00 */
[----:B--2---:R-:W-:-:S15]  /*4b450*/  HMMA.16816.F32.BF16 R16, R24, R14, R16 ;  /* 0x0000000e1810723c */ /* 0x004fde0000041810 */
[----:B------:R-:W-:-:S04]  /*4b460*/  NOP ;  /* 0x0000000000007918 */ /* 0x000fc80000000000 */
[----:B------:R-:W-:Y:S04]  /*4b470*/  STL.64 [R1+0x1360], R16 ;  /* 0x0013601001007387 */ /* 0x000fe80000100a00 */
[----:B------:R0:W-:Y:S04]  /*4b480*/  STL.64 [R1+0x1368], R18 ;  /* 0x0013681201007387 */ /* 0x0001e80000100a00 */
[----:B0-----:R-:W2:Y:S01]  /*4b490*/  LDL.LU.64 R18, [R1+0x5f48] ;  /* 0x005f480001127983 */ /* 0x001ea20000300a00 */
[----:B------:R-:W-:Y:S02]  /*4b4a0*/  IMAD.MOV.U32 R29, RZ, RZ, R14 ;  /* 0x000000ffff1d7224 */ /* 0x000fe400078e000e */
[----:B------:R-:W-:-:S02]  /*4b4b0*/  IMAD.MOV.U32 R28, RZ, RZ, R15 ;  /* 0x000000ffff1c7224 */ /* 0x000fc400078e000f */
[----:B--2---:R-:W-:-:S15]  /*4b4c0*/  HMMA.16816.F32.BF16 R12, R24, R18, R20 ;  /* 0x00000012180c723c */ /* 0x004fde0000041814 */
[----:B------:R-:W-:-:S04]  /*4b4d0*/  NOP ;  /* 0x0000000000007918 */ /* 0x000fc80000000000 */
[----:B------:R-:W-:Y:S04]  /*4b4e0*/  STL.64 [R1+0x1350], R12 ;  /* 0x0013500c01007387 */ /* 0x000fe80000100a00 */
[----:B------:R0:W-:Y:S04]  /*4b4f0*/  STL.64 [R1+0x1358], R14 ;  /* 0x0013580e01007387 */ /* 0x0001e80000100a00 */
[----:B------:R-:W2:Y:S01]  /*4b500*/  LDL.64 R22, [R1+0xe8] ;  /* 0x0000e80001167983 */ /* 0x000ea20000100a00 */
[----:B------:R-:W-:Y:S02]  /*4b510*/  IMAD.MOV.U32 R8, RZ, RZ, R18 ;  /* 0x000000ffff087224 */ /* 0x000fe400078e0012 */
[----:B------:R-:W-:Y:S01]  /*4b520*/  IMAD.MOV.U32 R3, RZ, RZ, R19 ;  /* 0x000000ffff037224 */ /* 0x000fe200078e0013 */
[----:B0-----:R-:W3:Y:S04]  /*4b530*/  LDL.64 R14, [R1+0x118] ;  /* 0x00011800010e7983 */ /* 0x001ee80000100a00 */
[----:B--2---:R4:W-:Y:S04]  /*4b540*/  STL.64 [R1+0x5f18], R22 ;  /* 0x005f181601007387 */ /* 0x0049e80000100a00 */
[----:B------:R-:W2:Y:S04]  /*4b550*/  LDL.LU R16, [R1+0x7e0] ;  /* 0x0007e00001107983 */ /* 0x000ea80000300800 */
[----:B------:R-:W2:Y:S04]  /*4b560*/  LDL.LU R17, [R1+0x7e4] ;  /* 0x0007e40001117983 */ /* 0x000ea80000300800 */
[----:B------:R-:W2:Y:S04]  /*4b570*/  LDL.LU R18, [R1+0x7e8] ;  /* 0x0007e80001127983 */ /* 0x000ea80000300800 */
[----:B------:R-:W2:Y:S01]  /*4b580*/  LDL.LU R19, [R1+0x7ec] ;  /* 0x0007ec0001137983 */ /* 0x000ea20000300800 */
[----:B----4-:R-:W-:-:S02]  /*4b590*/  IMAD.MOV.U32 R22, RZ, RZ, R5 ;  /* 0x000000ffff167224 */ /* 0x010fc400078e0005 */
[----:B------:R-:W-:-:S05]  /*4b5a0*/  IMAD.MOV.U32 R23, RZ, RZ, R4 ;  /* 0x000000ffff177224 */ /* 0x000fca00078e0004 */
[----:B------:R0:W-:Y:S04]  /*4b5b0*/  STL.64 [R1+0x5f30], R22 ;  /* 0x005f301601007387 */ /* 0x0001e80000100a00 */
[----:B0-----:R-:W4:Y:S04]  /*4b5c0*/  LDL.64 R22, [R1+0x108] ;  /* 0x0001080001167983 */ /* 0x001f280000100a00 */
[----:B--2---:R-:W-:Y:S04]  /*4b5d0*/  STL.64 [R1+0x5f10], R18 ;  /* 0x005f101201007387 */ /* 0x004fe80000100a00 */
[----:B------:R0:W-:Y:S04]  /*4b5e0*/  STL.64 [R1+0x5f08], R16 ;  /* 0x005f081001007387 */ /* 0x0001e80000100a00 */
[----:B0-----:R-:W2:Y:S04]  /*4b5f0*/  LDL.LU R16, [R1+0xf50] ;  /* 0x000f500001107983 */ /* 0x001ea80000300800 */
[----:B------:R-:W2:Y:S04]  /*4b600*/  LDL.LU R17, [R1+0xf54] ;  /* 0x000f540001117983 */ /* 0x000ea80000300800 */
[----:B------:R-:W2:Y:S04]  /*4b610*/  LDL.LU R18, [R1+0xf58] ;  /* 0x000f580001127983 */ /* 0x000ea80000300800 */
[----:B------:R-:W2:Y:S04]  /*4b620*/  LDL.LU R19, [R1+0xf5c] ;  /* 0x000f5c0001137983 */ /* 0x000ea80000300800 */
        /* <DEDUP_REMOVED lines=8> */
[----:B0-----:R-:W4:Y:S04]  /*4b6b0*/  LDL.LU R16, [R1+0xf70] ;  /* 0x000f700001107983 */ /* 0x001f280000300800 */
[----:B------:R-:W4:Y:S04]  /*4b6c0*/  LDL.LU R17, [R1+0xf74] ;  /* 0x000f740001117983 */ /* 0x000f280000300800 */
[----:B------:R-:W4:Y:S04]  /*4b6d0*/  LDL.LU R18, [R1+0xf78] ;  /* 0x000f780001127983 */ /* 0x000f280000300800 */
[----:B------:R-:W4:Y:S04]  /*4b6e0*/  LDL.LU R19, [R1+0xf7c] ;  /* 0x000f7c0001137983 */ /* 0x000f280000300800 */
[----:B------:R-:W-:Y:S04]  /*4b6f0*/  STL.64 [R1+0x5ec8], R10 ;  /* 0x005ec80a01007387 */ /* 0x000fe80000100a00 */
[----:B------:R0:W-:Y:S04]  /*4b700*/  STL.64 [R1+0x5ec0], R8 ;  /* 0x005ec00801007387 */ /* 0x0001e80000100a00 */
[----:B0-----:R-:W2:Y:S04]  /*4b710*/  LDL.LU R8, [R1+0xf80] ;  /* 0x000f800001087983 */ /* 0x001ea80000300800 */
[----:B------:R-:W2:Y:S04]  /*4b720*/  LDL.LU R9, [R1+0xf84] ;  /* 0x000f840001097983 */ /* 0x000ea80000300800 */
[----:B------:R-:W2:Y:S04]  /*4b730*/  LDL.LU R10, [R1+0xf88] ;  /* 0x000f8800010a7983 */ /* 0x000ea80000300800 */
[----:B------:R-:W2:Y:S01]  /*4b740*/  LDL.LU R11, [R1+0xf8c] ;  /* 0x000f8c00010b7983 */ /* 0x000ea20000300800 */
[----:B---3--:R-:W-:-:S02]  /*4b750*/  IMAD.MOV.U32 R5, RZ, RZ, R14 ;  /* 0x000000ffff057224 */ /* 0x008fc400078e000e */
[----:B------:R-:W-:Y:S01]  /*4b760*/  IMAD.MOV.U32 R4, RZ, RZ, R15 ;  /* 0x000000ffff047224 */ /* 0x000fe200078e000f */
[----:B--2---:R-:W-:-:S15]  /*4b770*/  HMMA.16816.F32.BF16 R8, R24, R14, R8 ;  /* 0x0000000e1808723c */ /* 0x004fde0000041808 */
[----:B------:R-:W-:-:S04]  /*4b780*/  NOP ;  /* 0x0000000000007918 */ /* 0x000fc80000000000 */
[----:B------:R0:W-:Y:S04]  /*4b790*/  STL.64 [R1+0x1340], R8 ;  /* 0x0013400801007387 */ /* 0x0001e80000100a00 */
[----:B------:R-:W-:Y:S04]  /*4b7a0*/  STL.64 [R1+0x1348], R10 ;  /* 0x0013480a01007387 */ /* 0x000fe80000100a00 */
[----:B------:R-:W2:Y:S04]  /*4b7b0*/  LDL.LU R12, [R1+0x660] ;  /* 0x00066000010c7983 */ /* 0x000ea80000300800 */
[----:B------:R-:W2:Y:S04]  /*4b7c0*/  LDL.LU R13, [R1+0x664] ;  /* 0x00066400010d7983 */ /* 0x000ea80000300800 */
[----:B------:R-:W3:Y:S04]  /*4b7d0*/  LDL.LU R14, [R1+0x668] ;  /* 0x00066800010e7983 */ /* 0x000ee80000300800 */
[----:B------:R-:W3:Y:S01]  /*4b7e0*/  LDL.LU R15, [R1+0x66c] ;  /* 0x00066c00010f7983 */ /* 0x000ee20000300800 */
[----:B----4-:R-:W-:Y:S01]  /*4b7f0*/  HMMA.16816.F32.BF16 R16, R24, R22, R16 ;  /* 0x000000161810723c */ /* 0x010fe20000041810 */
[----:B0-----:R-:W-:-:S02]  /*4b800*/  IMAD.MOV.U32 R9, RZ, RZ, R22 ;  /* 0x000000ffff097224 */ /* 0x001fc400078e0016 */
        /* <DEDUP_REMOVED lines=9> */
[----:B0-----:R-:W3:Y:S04]  /*4b8a0*/  LDL.LU R4, [R1+0x640] ;  /* 0x0006400001047983 */ /* 0x001ee80000300800 */
[----:B------:R-:W3:Y:S04]  /*4b8b0*/  LDL.LU R5, [R1+0x644] ;  /* 0x0006440001057983 */ /* 0x000ee80000300800 */
[----:B------:R-:W3:Y:S04]  /*4b8c0*/  LDL.LU R6, [R1+0x648] ;  /* 0x0006480001067983 */ /* 0x000ee80000300800 */
[----:B------:R-:W3:Y:S04]  /*4b8d0*/  LDL.LU R7, [R1+0x64c] ;  /* 0x00064c0001077983 */ /* 0x000ee80000300800 */
[----:B------:R-:W-:Y:S04]  /*4b8e0*/  STL.64 [R1+0xfd0], R16 ;  /* 0x000fd01001007387 */ /* 0x000fe80000100a00 */
[----:B------:R0:W-:Y:S04]  /*4b8f0*/  STL.64 [R1+0xfd8], R18 ;  /* 0x000fd81201007387 */ /* 0x0001e80000100a00 */
[----:B0-----:R-:W4:Y:S04]  /*4b900*/  LDL.LU.64 R18, [R1+0x5f40] ;  /* 0x005f400001127983 */ /* 0x001f280000300a00 */
[----:B------:R-:W4:Y:S04]  /*4b910*/  LDL.LU.64 R16, [R1+0x5f38] ;  /* 0x005f380001107983 */ /* 0x000f280000300a00 */
[----:B------:R-:W4:Y:S02]  /*4b920*/  LDL.LU.64 R22, [R1+0x5f30] ;  /* 0x005f300001167983 */ /* 0x000f240000300a00 */
[----:B----4-:R-:W-:Y:S02]  /*4b930*/  HMMA.16816.F32.BF16 R20, R24, R22, R16 ;  /* 0x000000161814723c */ /* 0x010fe40000041810 */
[----:B------:R-:W4:Y:S04]  /*4b940*/  LDL.LU.64 R18, [R1+0x5f28] ;  /* 0x005f280001127983 */ /* 0x000f280000300a00 */
[----:B------:R-:W4:-:S13]  /*4b950*/  LDL.LU.64 R16, [R1+0x5f20] ;  /* 0x005f200001107983 */ /* 0x000f1a0000300a00 */
[----:B------:R-:W-:Y:S04]  /*4b960*/  STL.64 [R1+0xfc0], R20 ;  /* 0x000fc01401007387 */ /* 0x000fe80000100a00 */
[----:B------:R0:W-:Y:S04]  /*4b970*/  STL.64 [R1+0xfc8], R22 ;  /* 0x000fc81601007387 */ /* 0x0001e80000100a00 */
[----:B0-----:R-:W4:Y:S01]  /*4b980*/  LDL.LU.64 R22, [R1+0x5f18] ;  /* 0x005f180001167983 */ /* 0x001f220000300a00 */
[----:B------:R-:W-:Y:S02]  /*4b990*/  IMAD.MOV.U32 R10, RZ, RZ, R2 ;  /* 0x000000ffff0a7224 */ /* 0x000fe400078e0002 */
[----:B------:R-:W-:Y:S01]  /*4b9a0*/  IMAD.MOV.U32 R11, RZ, RZ, R0 ;  /* 0x000000ffff0b7224 */ /* 0x000fe200078e0000 */
        /* <DEDUP_REMOVED lines=10> */
[----:B------:R-:W4:Y:S04]  /*4ba50*/  LDL.LU.64 R18, [R1+0x5ef8] ;  /* 0x005ef80001127983 */ /* 0x000f280000300a00 */
[----:B------:R-:W2:-:S13]  /*4ba60*/  LDL.LU.64 R16, [R1+0x5ef0] ;  /* 0x005ef00001107983 */ /* 0x000e9a0000300a00 */
[----:B------:R-:W-:Y:S04]  /*4ba70*/  STL.64 [R1+0x830], R24 ;  /* 0x0008301801007387 */ /* 0x000fe80000100a00 */
[----:B------:R4:W-:Y:S02]  /*4ba80*/  STL.64 [R1+0x838], R26 ;  /* 0x0008381a01007387 */ /* 0x0009e40000100a00 */
[----:B----4-:R-:W-:Y:S02]  /*4ba90*/  IMAD.MOV.U32 R26, RZ, RZ, R18 ;  /* 0x000000ffff1a7224 */ /* 0x010fe400078e0012 */
[----:B------:R-:W-:Y:S01]  /*4baa0*/  IMAD.MOV.U32 R27, RZ, RZ, R19 ;  /* 0x000000ffff1b7224 */ /* 0x000fe200078e0013 */
[----:B------:R-:W2:Y:S04]  /*4bab0*/  LDL.LU R18, [R1+0x5eec] ;  /* 0x005eec0001127983 */ /* 0x000ea80000300800 */
[----:B------:R-:W2:Y:S04]  /*4bac0*/  LDL.LU R19, [R1+0x5ee8] ;  /* 0x005ee80001137983 */ /* 0x000ea80000300800 */
[----:B------:R0:W-:Y:S02]  /*4bad0*/  STL.64 [R1+0x5df8], R22 ;  /* 0x005df81601007387 */ /* 0x0001e40000100a00 */
[----:B0-----:R-:W-:-:S02]  /*4bae0*/  IMAD.MOV.U32 R22, RZ, RZ, R9 ;  /* 0x000000ffff167224 */ /* 0x001fc400078e0009 */
[----:B------:R-:W-:-:S05]  /*4baf0*/  IMAD.MOV.U32 R23, RZ, RZ, R8 ;  /* 0x000000ffff177224 */ /* 0x000fca00078e0008 */
[----:B------:R0:W-:Y:S04]  /*4bb00*/  STL.64 [R1+0x5e28], R22 ;  /* 0x005e281601007387 */ /* 0x0001e80000100a00 */
[----:B------:R-:W4:Y:S04]  /*4bb10*/  LDL.LU R20, [R1+0xd60] ;  /* 0x000d600001147983 */ /* 0x000f280000300800 */
[----:B------:R-:W4:Y:S04]  /*4bb20*/  LDL.LU R21, [R1+0xd64] ;  /* 0x000d640001157983 */ /* 0x000f280000300800 */
[----:B0-----:R-:W3:Y:S04]  /*4bb30*/  LDL.LU R22, [R1+0xd68] ;  /* 0x000d680001167983 */ /* 0x001ee80000300800 */
[----:B------:R-:W3:Y:S01]  /*4bb40*/  LDL.LU R23, [R1+0xd6c] ;  /* 0x000d6c0001177983 */ /* 0x000ee20000300800 */
[----:B--2---:R-:W-:Y:S03]  /*4bb50*/  HMMA.16816.F32.BF16 R8, R16, R10, R12 ;  /* 0x0000000a1008723c */ /* 0x004fe6000004180c */
[----:B---3--:R0:W-:Y:S04]  /*4bb60*/  STL.64 [R1+0x5e38], R22 ;  /* 0x005e381601007387 */ /* 0x0081e80000100a00 */
[----:B----4-:R-:W-:Y:S01]  /*4bb70*/  STL.64 [R1+0x5e30], R20 ;  /* 0x005e301401007387 */ /* 0x010fe20000100a00 */
[----:B0-----:R-:W-:-:S02]  /*4bb80*/  IMAD.MOV.U32 R22, RZ, RZ, R29 ;  /* 0x000000ffff167224 */ /* 0x001fc400078e001d */
[----:B------:R-:W-:Y:S01]  /*4bb90*/  IMAD.MOV.U32 R23, RZ, RZ, R28 ;  /* 0x000000ffff177224 */ /* 0x000fe200078e001c */
[----:B------:R-:W2:Y:S04]  /*4bba0*/  LDL.LU R29, [R1+0x5ee4] ;  /* 0x005ee400011d7983 */ /* 0x000ea80000300800 */
[----:B------:R-:W3:Y:S04]  /*4bbb0*/  LDL.LU R28, [R1+0x5ee0] ;  /* 0x005ee000011c7983 */ /* 0x000ee80000300800 */
[----:B------:R0:W-:Y:S04]  /*4bbc0*/  STL.64 [R1+0x5e50], R22 ;  /* 0x005e501601007387 */ /* 0x0001e80000100a00 */
[----:B0-----:R-:W4:Y:S04]  /*4bbd0*/  LDL R22, [R1+0x18] ;  /* 0x0000180001167983 */ /* 0x001f280000100800 */
[----:B------:R-:W4:Y:S04]  /*4bbe0*/  LDL R23, [R1+0x1c] ;  /* 0x00001c0001177983 */ /* 0x000f280000100800 */
[----:B------:R-:W4:Y:S04]  /*4bbf0*/  LDL.LU.64 R14, [R1+0x5ed8] ;  /* 0x005ed800010e7983 */ /* 0x000f280000300a00 */
[----:B------:R-:W4:Y:S04]  /*4bc00*/  LDL.LU.64 R12, [R1+0x5ed0] ;  /* 0x005ed000010c7983 */ /* 0x000f280000300a00 */
[----:B------:R-:W-:Y:S04]  /*4bc10*/  STL.64 [R1+0x6d0], R8 ;  /* 0x0006d00801007387 */ /* 0x000fe80000100a00 */
[----:B------:R0:W-:Y:S04]  /*4bc20*/  STL.64 [R1+0x6d8], R10 ;  /* 0x0006d80a01007387 */ /* 0x0001e80000100a00 */
[----:B0-----:R-:W2:Y:S04]  /*4bc30*/  LDL.LU.64 R10, [R1+0x5ec8] ;  /* 0x005ec800010a7983 */ /* 0x001ea80000300a00 */
[----:B------:R-:W2:Y:S01]  /*4bc40*/  LDL.LU.64 R8, [R1+0x5ec0] ;  /* 0x005ec00001087983 */ /* 0x000ea20000300a00 */
[----:B----4-:R-:W-:Y:S03]  /*4bc50*/  HMMA.16816.F32.BF16 R20, R16, R22, R12 ;  /* 0x000000161014723c */ /* 0x010fe6000004180c */
[----:B------:R-:W4:Y:S04]  /*4bc60*/  LDL.LU.64 R14, [R1+0x5eb8] ;  /* 0x005eb800010e7983 */ /* 0x000f280000300a00 */
[----:B------:R-:W2:-:S12]  /*4bc70*/  LDL.LU.64 R12, [R1+0x5eb0] ;  /* 0x005eb000010c7983 */ /* 0x000e980000300a00 */
[----:B------:R-:W-:Y:S04]  /*4bc80*/  STL.64 [R1+0x6c0], R20 ;  /* 0x0006c01401007387 */ /* 0x000fe80000100a00 */
[----:B------:R4:W-:Y:S02]  /*4bc90*/  STL.64 [R1+0x6c8], R22 ;  /* 0x0006c81601007387 */ /* 0x0009e40000100a00 */
[----:B----4-:R-:W-:Y:S02]  /*4bca0*/  IMAD.MOV.U32 R22, RZ, RZ, R14 ;  /* 0x000000ffff167224 */ /* 0x010fe400078e000e */
[----:B------:R-:W-:Y:S01]  /*4bcb0*/  IMAD.MOV.U32 R23, RZ, RZ, R15 ;  /* 0x000000ffff177224 */ /* 0x000fe200078e000f */
[----:B------:R-:W4:Y:S04]  /*4bcc0*/  LDL.LU R14, [R1+0x5eac] ;  /* 0x005eac00010e7983 */ /* 0x000f280000300800 */
[----:B------:R-:W4:Y:S04]  /*4bcd0*/  LDL.LU R15, [R1+0x5ea8] ;  /* 0x005ea800010f7983 */ /* 0x000f280000300800 */
[----:B------:R0:W-:Y:S04]  /*4bce0*/  STL.64 [R1+0x5e68], R22 ;  /* 0x005e681601007387 */ /* 0x0001e80000100a00 */
[----:B------:R-:W2:Y:S04]  /*4bcf0*/  LDL.LU R20, [R1+0x650] ;  /* 0x0006500001147983 */ /* 0x000ea80000300800 */
[----:B------:R-:W2:Y:S04]  /*4bd00*/  LDL.LU R21, [R1+0x654] ;  /* 0x0006540001157983 */ /* 0x000ea80000300800 */
[----:B0-----:R-:W2:Y:S04]  /*4bd10*/  LDL.LU R22, [R1+0x658] ;  /* 0x0006580001167983 */ /* 0x001ea80000300800 */
[----:B------:R-:W2:Y:S01]  /*4bd20*/  LDL.LU R23, [R1+0x65c] ;  /* 0x00065c0001177983 */ /* 0x000ea20000300800 */
[C---:B----4-:R-:W-:Y:S08]  /*4bd30*/  HMMA.16816.F32.BF16 R4, R16.reuse, R14, R4 ;  /* 0x0000000e1004723c */ /* 0x050ff00000041804 */
[----:B--2---:R-:W-:Y:S01]  /*4bd40*/  HMMA.16816.F32.BF16 R24, R16, R26, R20 ;  /* 0x0000001a1018723c */ /* 0x004fe20000041814 */
[----:B------:R-:W-:-:S02]  /*4bd50*/  IMAD.MOV.U32 R22, RZ, RZ, R13 ;  /* 0x000000ffff167224 */ /* 0x000fc400078e000d */
[----:B------:R-:W-:-:S15]  /*4bd60*/  IMAD.MOV.U32 R23, RZ, RZ, R12 ;  /* 0x000000ffff177224 */ /* 0x000fde00078e000c */
[----:B------:R-:W-:Y:S01]  /*4bd70*/  NOP ;  /* 0x0000000000007918 */ /* 0x000fe20000000000 */
[----:B------:R-:W-:Y:S04]  /*4bd80*/  STL.64 [R1+0x6b0], R24 ;  /* 0x0006b01801007387 */ /* 0x000fe80000100a00 */
[----:B------:R-:W-:Y:S04]  /*4bd90*/  STL.64 [R1+0x6b8], R26 ;  /* 0x0006b81a01007387 */ /* 0x000fe80000100a00 */
[----:B------:R-:W-:Y:S04]  /*4bda0*/  STL.64 [R1+0x6a0], R4 ;  /* 0x0006a00401007387 */ /* 0x000fe80000100a00 */
[----:B------:R-:W-:Y:S04]  /*4bdb0*/  STL.64 [R1+0x6a8], R6 ;  /* 0x0006a80601007387 */ /* 0x000fe80000100a00 */
[----:B------:R-:W-:Y:S04]  /*4bdc0*/  STL.64 [R1+0x5e80], R22 ;  /* 0x005e801601007387 */ /* 0x000fe80000100a00 */
[----:B------:R0:W-:Y:S04]  /*4bdd0*/  STL.64 [R1+0x5db8], R14 ;  /* 0x005db80e01007387 */ /* 0x0001e80000100a00 */
[----:B------:R-:W2:Y:S04]  /*4bde0*/  LDL.LU R12, [R1+0xd40] ;  /* 0x000d4000010c7983 */ /* 0x000ea80000300800 */
[----:B------:R-:W2:Y:S04]  /*4bdf0*/  LDL.LU R13, [R1+0xd44] ;  /* 0x000d4400010d7983 */ /* 0x000ea80000300800 */
[----:B0-----:R-:W4:Y:S04]  /*4be00*/  LDL.LU R14, [R1+0xd48] ;  /* 0x000d4800010e7983 */ /* 0x001f280000300800 */
[----:B------:R-:W4:Y:S04]  /*4be10*/  LDL.LU R15, [R1+0xd4c] ;  /* 0x000d4c00010f7983 */ /* 0x000f280000300800 */
[----:B------:R-:W2:Y:S04]  /*4be20*/  LDL.LU R4, [R1+0x620] ;  /* 0x0006200001047983 */ /* 0x000ea80000300800 */
[----:B------:R-:W3:Y:S04]  /*4be30*/  LDL.LU R5, [R1+0x624] ;  /* 0x0006240001057983 */ /* 0x000ee80000300800 */
[----:B------:R-:W3:Y:S04]  /*4be40*/  LDL.LU R6, [R1+0x628] ;  /* 0x0006280001067983 */ /* 0x000ee80000300800 */
[----:B------:R-:W3:Y:S04]  /*4be50*/  LDL.LU R7, [R1+0x62c] ;  /* 0x00062c0001077983 */ /* 0x000ee80000300800 */
[----:B------:R-:W3:Y:S04]  /*4be60*/  LDL.LU R24, [R1+0x610] ;  /* 0x0006100001187983 */ /* 0x000ee80000300800 */
[----:B------:R-:W3:Y:S04]  /*4be70*/  LDL.LU R25, [R1+0x614] ;  /* 0x0006140001197983 */ /* 0x000ee80000300800 */
[----:B------:R-:W3:Y:S04]  /*4be80*/  LDL.LU R26, [R1+0x618] ;  /* 0x00061800011a7983 */ /* 0x000ee80000300800 */
[----:B------:R-:W3:Y:S04]  /*4be90*/  LDL.LU R27, [R1+0x61c] ;  /* 0x00061c00011b7983 */ /* 0x000ee80000300800 */
[----:B----4-:R-:W-:Y:S04]  /*4bea0*/  STL.64 [R1+0x5e48], R14 ;  /* 0x005e480e01007387 */ /* 0x010fe80000100a00 */
[----:B--2---:R0:W-:Y:S04]  /*4beb0*/  STL.64 [R1+0x5e40], R12 ;  /* 0x005e400c01007387 */ /* 0x0041e80000100a00 */
[----:B0-----:R-:W2:Y:S04]  /*4bec0*/  LDL.LU R12, [R1+0xd70] ;  /* 0x000d7000010c7983 */ /* 0x001ea80000300800 */
[----:B------:R-:W2:Y:S04]  /*4bed0*/  LDL.LU R13, [R1+0xd74] ;  /* 0x000d7400010d7983 */ /* 0x000ea80000300800 */
[----:B------:R-:W4:Y:S04]  /*4bee0*/  LDL.LU R14, [R1+0xd78] ;  /* 0x000d7800010e7983 */ /* 0x000f280000300800 */
[----:B------:R-:W4:Y:S04]  /*4bef0*/  LDL.LU R15, [R1+0xd7c] ;  /* 0x000d7c00010f7983 */ /* 0x000f280000300800 */
[----:B----4-:R-:W-:Y:S04]  /*4bf00*/  STL.64 [R1+0x5e60], R14 ;  /* 0x005e600e01007387 */ /* 0x010fe80000100a00 */
[----:B--2---:R0:W-:Y:S04]  /*4bf10*/  STL.64 [R1+0x5e58], R12 ;  /* 0x005e580c01007387 */ /* 0x0041e80000100a00 */
        /* <DEDUP_REMOVED lines=20> */
[----:B------:R-:W4:Y:S04]  /*4c060*/  LDL.LU.64 R4, [R1+0x5e98] ;  /* 0x005e980001047983 */ /* 0x000f280000300a00 */
[----:B------:R4:W-:Y:S01]  /*4c070*/  STL.64 [R1+0x5d90], R10 ;  /* 0x005d900a01007387 */ /* 0x0009e20000100a00 */
[----:B------:R-:W-:-:S02]  /*4c080*/  IMAD.MOV.U32 R22, RZ, RZ, R29 ;  /* 0x000000ffff167224 */ /* 0x000fc400078e001d */
[----:B------:R-:W-:Y:S01]  /*4c090*/  IMAD.MOV.U32 R23, RZ, RZ, R9 ;  /* 0x000000ffff177224 */ /* 0x000fe200078e0009 */
[----:B---3--:R-:W-:Y:S01]  /*4c0a0*/  HMMA.16816.F32.BF16 R24, R16, R6, R24 ;  /* 0x000000061018723c */ /* 0x008fe20000041818 */
[----:B----4-:R-:W-:Y:S01]  /*4c0b0*/  IMAD.MOV.U32 R11, RZ, RZ, R4 ;  /* 0x000000ffff0b7224 */ /* 0x010fe200078e0004 */
[----:B------:R0:W-:Y:S04]  /*4c0c0*/  STL.64 [R1+0x5dc0], R6 ;  /* 0x005dc00601007387 */ /* 0x0001e80000100a00 */
[----:B------:R-:W3:-:S13]  /*4c0d0*/  LDL.LU R4, [R1+0xd50] ;  /* 0x000d500001047983 */ /* 0x000eda0000300800 */
[----:B------:R-:W-:Y:S04]  /*4c0e0*/  STL.64 [R1+0x680], R24 ;  /* 0x0006801801007387 */ /* 0x000fe80000100a00 */
[----:B------:R-:W-:Y:S04]  /*4c0f0*/  STL.64 [R1+0x688], R26 ;  /* 0x0006881a01007387 */ /* 0x000fe80000100a00 */
[----:B------:R-:W1:Y:S01]  /*4c100*/  LDSM.16.MT88.4 R24, [R28+UR5+0x2180] ;  /* 0x002180051c18783b */ /* 0x000e620008004200 */
[----:B--2---:R-:W-:Y:S01]  /*4c110*/  HMMA.16816.F32.BF16 R20, R16, R22, R12 ;  /* 0x000000161014723c */ /* 0x004fe2000004180c */
[----:B------:R-:W-:-:S02]  /*4c120*/  IMAD.MOV.U32 R10, RZ, RZ, R5 ;  /* 0x000000ffff0a7224 */ /* 0x000fc400078e0005 */
[----:B------:R-:W3:Y:S04]  /*4c130*/  LDL.LU R5, [R1+0xd54] ;  /* 0x000d540001057983 */ /* 0x000ee80000300800 */
[----:B0-----:R-:W3:Y:S04]  /*4c140*/  LDL.LU R6, [R1+0xd58] ;  /* 0x000d580001067983 */ /* 0x001ee80000300800 */
[----:B------:R-:W3:Y:S04]  /*4c150*/  LDL.LU R7, [R1+0xd5c] ;  /* 0x000d5c0001077983 */ /* 0x000ee80000300800 */
[----:B-1----:R-:W-:Y:S04]  /*4c160*/  STL.64 [R1+0x5cd8], R26 ;  /* 0x005cd81a01007387 */ /* 0x002fe80000100a00 */
[----:B------:R-:W-:Y:S04]  /*4c170*/  STL.64 [R1+0x5cd0], R24 ;  /* 0x005cd01801007387 */ /* 0x000fe80000100a00 */
        /* <DEDUP_REMOVED lines=22> */
[----:B0-----:R-:W4:Y:S04]  /*4c2e0*/  LDL.LU.64 R22, [R1+0x5e38] ;  /* 0x005e380001167983 */ /* 0x001f280000300a00 */
[----:B------:R-:W4:Y:S01]  /*4c2f0*/  LDL.LU.64 R20, [R1+0x5e30] ;  /* 0x005e300001147983 */ /* 0x000f220000300a00 */
[----:B------:R-:W-:-:S02]  /*4c300*/  IMAD.MOV.U32 R26, RZ, RZ, R8 ;  /* 0x000000ffff1a7224 */ /* 0x000fc400078e0008 */
[----:B------:R-:W-:-:S07]  /*4c310*/  IMAD.MOV.U32 R27, RZ, RZ, R3 ;  /* 0x000000ffff1b7224 */ /* 0x000fce00078e0003 */
[C---:B----4-:R-:W-:Y:S01]  /*4c320*/  HMMA.16816.F32.BF16 R24, R16.reuse, R26, R20 ;  /* 0x0000001a1018723c */ /* 0x050fe20000041814 */
[----:B------:R-:W2:Y:S07]  /*4c330*/  LDL.LU.64 R22, [R1+0x5e28] ;  /* 0x005e280001167983 */ /* 0x000eae0000300a00 */
[C---:B---3--:R-:W-:Y:S11]  /*4c340*/  HMMA.16816.F32.BF16 R8, R16.reuse, R10, R4 ;  /* 0x0000000a1008723c */ /* 0x048ff60000041804 */
[----:B------:R-:W-:Y:S04]  /*4c350*/  STL.64 [R1+0xf60], R24 ;  /* 0x000f601801007387 */ /* 0x000fe80000100a00 */
[----:B------:R-:W-:Y:S04]  /*4c360*/  STL.64 [R1+0xf68], R26 ;  /* 0x000f681a01007387 */ /* 0x000fe80000100a00 */
[----:B------:R-:W-:Y:S04]  /*4c370*/  STL.64 [R1+0xf50], R8 ;  /* 0x000f500801007387 */ /* 0x000fe80000100a00 */
[----:B------:R-:W-:Y:S01]  /*4c380*/  STL.64 [R1+0xf58], R10 ;  /* 0x000f580a01007387 */ /* 0x000fe20000100a00 */
[----:B--2---:R-:W-:Y:S01]  /*4c390*/  HMMA.16816.F32.BF16 R4, R16, R22, R12 ;  /* 0x000000161004723c */ /* 0x004fe2000004180c */
[----:B------:R-:W-:-:S02]  /*4c3a0*/  IMAD.MOV.U32 R22, RZ, RZ, R2 ;  /* 0x000000ffff167224 */ /* 0x000fc400078e0002 */
[----:B------:R-:W-:-:S15]  /*4c3b0*/  IMAD.MOV.U32 R23, RZ, RZ, R0 ;  /* 0x000000ffff177224 */ /* 0x000fde00078e0000 */
[----:B------:R-:W-:Y:S01]  /*4c3c0*/  NOP ;  /* 0x0000000000007918 */ /* 0x000fe20000000000 */
[----:B------:R-:W-:Y:S04]  /*4c3d0*/  STL.64 [R1+0xda0], R4 ;  /* 0x000da00401007387 */ /* 0x000fe80000100a00 */
[----:B------:R-:W-:Y:S04]  /*4c3e0*/  STL.64 [R1+0xda8], R6 ;  /* 0x000da80601007387 */ /* 0x000fe80000100a00 */
[----:B------:R0:W-:Y:S04]  /*4c3f0*/  STL.64 [R1+0x5e10], R22 ;  /* 0x005e101601007387 */ /* 0x0001e80000100a00 */
[----:B0-----:R-:W2:Y:S04]  /*4c400*/  LDL.64 R22, [R1+0xf8] ;  /* 0x0000f80001167983 */ /* 0x001ea80000100a00 */
[----:B------:R-:W3:Y:S04]  /*4c410*/  LDL.LU R8, [R1+0x4d0] ;  /* 0x0004d00001087983 */ /* 0x000ee80000300800 */
[----:B------:R-:W3:Y:S04]  /*4c420*/  LDL.LU R9, [R1+0x4d4] ;  /* 0x0004d40001097983 */ /* 0x000ee80000300800 */
[----:B------:R-:W4:Y:S04]  /*4c430*/  LDL.LU R10, [R1+0x4d8] ;  /* 0x0004d800010a7983 */ /* 0x000f280000300800 */
[----:B------:R-:W4:Y:S04]  /*4c440*/  LDL.LU R11, [R1+0x4dc] ;  /* 0x0004dc00010b7983 */ /* 0x000f280000300800 */
[----:B------:R-:W2:Y:S04]  /*4c450*/  LDL.LU R24, [R1+0x500] ;  /* 0x0005000001187983 */ /* 0x000ea80000300800 */
        /* <DEDUP_REMOVED lines=21> */
[----:B------:R-:W3:Y:S04]  /*4c5b0*/  LDL.LU R4, [R1+0x4f0] ;  /* 0x0004f00001047983 */ /* 0x000ee80000300800 */
[----:B------:R-:W3:Y:S04]  /*4c5c0*/  LDL.LU R5, [R1+0x4f4] ;  /* 0x0004f40001057983 */ /* 0x000ee80000300800 */
[----:B------:R-:W3:Y:S04]  /*4c5d0*/  LDL.LU R6, [R1+0x4f8] ;  /* 0x0004f80001067983 */ /* 0x000ee80000300800 */
[----:B------:R-:W3:Y:S01]  /*4c5e0*/  LDL.LU R7, [R1+0x4fc] ;  /* 0x0004fc0001077983 */ /* 0x000ee20000300800 */
[----:B------:R-:W-:-:S02]  /*4c5f0*/  IMAD.MOV.U32 R2, RZ, RZ, R22 ;  /* 0x000000ffff027224 */ /* 0x000fc400078e0016 */
[----:B------:R-:W-:Y:S01]  /*4c600*/  IMAD.MOV.U32 R0, RZ, RZ, R23 ;  /* 0x000000ffff007224 */ /* 0x000fe200078e0017 */
[C---:B--2---:R-:W-:Y:S01]  /*4c610*/  HMMA.16816.F32.BF16 R24, R16.reuse, R22, R24 ;  /* 0x000000161018723c */ /* 0x044fe20000041818 */
[----:B---3--:R0:W-:Y:S04]  /*4c620*/  STL.64 [R1+0x5dd0], R6 ;  /* 0x005dd00601007387 */ /* 0x0081e80000100a00 */
[----:B------:R-:W-:Y:S04]  /*4c630*/  STL.64 [R1+0x5dc8], R4 ;  /* 0x005dc80401007387 */ /* 0x000fe80000100a00 */
[----:B------:R-:W2:Y:S04]  /*4c640*/  LDL.64 R14, [R1+0x18] ;  /* 0x00001800010e7983 */ /* 0x000ea80000100a00 */
[----:B0-----:R-:W3:Y:S04]  /*4c650*/  LDL.64 R6, [R1+0x28] ;  /* 0x0000280001067983 */ /* 0x001ee80000100a00 */
[----:B----4-:R0:W-:Y:S04]  /*4c660*/  STL.64 [R1+0x5da0], R10 ;  /* 0x005da00a01007387 */ /* 0x0101e80000100a00 */
[----:B------:R-:W-:Y:S04]  /*4c670*/  STL.64 [R1+0x5d98], R8 ;  /* 0x005d980801007387 */ /* 0x000fe80000100a00 */
[----:B0-----:R-:W4:Y:S04]  /*4c680*/  LDL.64 R10, [R1+0x8] ;  /* 0x00000800010a7983 */ /* 0x001f280000100a00 */
[----:B------:R-:W-:Y:S04]  /*4c690*/  STL.64 [R1+0xd90], R24 ;  /* 0x000d901801007387 */ /* 0x000fe80000100a00 */
[----:B------:R0:W-:Y:S04]  /*4c6a0*/  STL.64 [R1+0xd98], R26 ;  /* 0x000d981a01007387 */ /* 0x0001e80000100a00 */
[----:B0-----:R-:W2:Y:S04]  /*4c6b0*/  LDL.LU.64 R26, [R1+0x5e20] ;  /* 0x005e2000011a7983 */ /* 0x001ea80000300a00 */
[----:B------:R-:W2:Y:S04]  /*4c6c0*/  LDL.LU.64 R24, [R1+0x5e18] ;  /* 0x005e180001187983 */ /* 0x000ea80000300a00 */
[----:B------:R-:W2:Y:S04]  /*4c6d0*/  LDL.LU.64 R22, [R1+0x5e10] ;  /* 0x005e100001167983 */ /* 0x000ea80000300a00 */
[----:B------:R-:W-:Y:S04]  /*4c6e0*/  STL [R1+0x5d88], R0 ;  /* 0x005d880001007387 */ /* 0x000fe80000100800 */
[----:B------:R-:W-:Y:S01]  /*4c6f0*/  STL [R1+0x5d30], R2 ;  /* 0x005d300201007387 */ /* 0x000fe20000100800 */
[----:B--2---:R-:W-:Y:S03]  /*4c700*/  HMMA.16816.F32.BF16 R20, R16, R22, R24 ;  /* 0x000000161014723c */ /* 0x004fe60000041818 */
[----:B------:R-:W2:Y:S04]  /*4c710*/  LDL.LU.64 R26, [R1+0x5e08] ;  /* 0x005e0800011a7983 */ /* 0x000ea80000300a00 */
[----:B------:R-:W2:-:S12]  /*4c720*/  LDL.LU.64 R24, [R1+0x5e00] ;  /* 0x005e000001187983 */ /* 0x000e980000300a00 */
[----:B------:R-:W-:Y:S04]  /*4c730*/  STL.64 [R1+0xd80], R20 ;  /* 0x000d801401007387 */ /* 0x000fe80000100a00 */
[----:B------:R0:W-:Y:S04]  /*4c740*/  STL.64 [R1+0xd88], R22 ;  /* 0x000d881601007387 */ /* 0x0001e80000100a00 */
[----:B0-----:R-:W2:Y:S02]  /*4c750*/  LDL.LU.64 R22, [R1+0x5df8] ;  /* 0x005df80001167983 */ /* 0x001ea40000300a00 */
[----:B--2---:R-:W-:Y:S02]  /*4c760*/  HMMA.16816.F32.BF16 R16, R16, R22, R24 ;  /* 0x000000161010723c */ /* 0x004fe40000041818 */
[----:B------:R-:W3:Y:S04]  /*4c770*/  LDL.LU.64 R26, [R1+0x5df0] ;  /* 0x005df000011a7983 */ /* 0x000ee80000300a00 */
[----:B------:R-:W3:Y:S01]  /*4c780*/  LDL.LU.64 R24, [R1+0x5de8] ;  /* 0x005de80001187983 */ /* 0x000ee20000300a00 */
[----:B------:R-:W-:-:S02]  /*4c790*/  IMAD.MOV.U32 R0, RZ, RZ, R22 ;  /* 0x000000ffff007224 */ /* 0x000fc400078e0016 */
[----:B------:R-:W-:-:S10]  /*4c7a0*/  IMAD.MOV.U32 R3, RZ, RZ, R23 ;  /* 0x000000ffff037224 */ /* 0x000fd400078e0017 */
[----:B------:R0:W-:Y:S04]  /*4c7b0*/  STL.64 [R1+0x670], R16 ;  /* 0x0006701001007387 */ /* 0x0001e80000100a00 */
[----:B------:R1:W-:Y:S04]  /*4c7c0*/  STL.64 [R1+0x678], R18 ;  /* 0x0006781201007387 */ /* 0x0003e80000100a00 */
[----:B------:R-:W3:Y:S04]  /*4c7d0*/  LDL.LU.64 R22, [R1+0x5de0] ;  /* 0x005de00001167983 */ /* 0x000ee80000300a00 */
[----:B------:R-:W3:Y:S04]  /*4c7e0*/  LDL.LU.64 R20, [R1+0x5dd8] ;  /* 0x005dd80001147983 */ /* 0x000ee80000300a00 */
[----:B0-----:R-:W2:Y:S04]  /*4c7f0*/  LDL.LU R16, [R1+0x4b0] ;  /* 0x0004b00001107983 */ /* 0x001ea80000300800 */
[----:B------:R-:W2:Y:S04]  /*4c800*/  LDL.LU R17, [R1+0x4b4] ;  /* 0x0004b40001117983 */ /* 0x000ea80000300800 */
[----:B-1----:R-:W2:Y:S04]  /*4c810*/  LDL.LU R18, [R1+0x4b8] ;  /* 0x0004b80001127983 */ /* 0x002ea80000300800 */
[----:B------:R-:W2:Y:S01]  /*4c820*/  LDL.LU R19, [R1+0x4bc] ;  /* 0x0004bc0001137983 */ /* 0x000ea20000300800 */
[----:B---3--:R-:W-:Y:S03]  /*4c830*/  HMMA.16816.F32.BF16 R24, R20, R6, R24 ;  /* 0x000000061418723c */ /* 0x008fe60000041818 */
[----:B--2---:R-:W-:Y:S04]  /*4c840*/  STL.64 [R1+0x5db0], R18 ;  /* 0x005db01201007387 */ /* 0x004fe80000100a00 */
[----:B------:R0:W-:Y:S04]  /*4c850*/  STL.64 [R1+0x5da8], R16 ;  /* 0x005da81001007387 */ /* 0x0001e80000100a00 */
[----:B0-----:R-:W2:Y:S04]  /*4c860*/  LDL.LU R16, [R1+0x4e0] ;  /* 0x0004e00001107983 */ /* 0x001ea80000300800 */
[----:B------:R-:W2:Y:S04]  /*4c870*/  LDL.LU R17, [R1+0x4e4] ;  /* 0x0004e40001117983 */ /* 0x000ea80000300800 */
[----:B------:R-:W2:Y:S04]  /*4c880*/  LDL.LU R18, [R1+0x4e8] ;  /* 0x0004e80001127983 */ /* 0x000ea80000300800 */
[----:B------:R-:W2:Y:S04]  /*4c890*/  LDL.LU R19, [R1+0x4ec] ;  /* 0x0004ec0001137983 */ /* 0x000ea80000300800 */
[----:B------:R0:W-:Y:S04]  /*4c8a0*/  STL.64 [R1+0x500], R24 ;  /* 0x0005001801007387 */ /* 0x0001e80000100a00 */
[----:B------:R-:W-:Y:S01]  /*4c8b0*/  STL.64 [R1+0x508], R26 ;  /* 0x0005081a01007387 */ /* 0x000fe20000100a00 */
[----:B0-----:R-:W-:-:S02]  /*4c8c0*/  IMAD.MOV.U32 R25, RZ, RZ, R6 ;  /* 0x000000ffff197224 */ /* 0x001fc400078e0006 */
[----:B------:R-:W-:Y:S02]  /*4c8d0*/  IMAD.MOV.U32 R24, RZ, RZ, R7 ;  /* 0x000000ffff187224 */ /* 0x000fe400078e0007 */
[----:B------:R-:W3:Y:S04]  /*4c8e0*/  LDL.LU.64 R6, [R1+0x5dd0] ;  /* 0x005dd00001067983 */ /* 0x000ee80000300a00 */
[----:B------:R-:W3:Y:S01]  /*4c8f0*/  LDL.LU.64 R4, [R1+0x5dc8] ;  /* 0x005dc80001047983 */ /* 0x000ee20000300a00 */
[----:B------:R-:W0:Y:S03]  /*4c900*/  S2R R29, SR_TID.X ;  /* 0x00000000001d7919 */ /* 0x000e260000002100 */
[----:B------:R1:W-:Y:S01]  /*4c910*/  STL.64 [R1+0x5d28], R24 ;  /* 0x005d281801007387 */ /* 0x0003e20000100a00 */
[----:B----4-:R-:W-:-:S03]  /*4c920*/  IMAD.MOV.U32 R2, RZ, RZ, R10 ;  /* 0x000000ffff027224 */ /* 0x010fc600078e000a */
[----:B-1----:R-:W4:Y:S04]  /*4c930*/  LDL.LU R24, [R1+0x4c0] ;  /* 0x0004c00001187983 */ /* 0x002f280000300800 */
[----:B------:R-:W4:Y:S04]  /*4c940*/  LDL.LU R25, [R1+0x4c4] ;  /* 0x0004c40001197983 */ /* 0x000f280000300800 */
[----:B------:R-:W4:Y:S04]  /*4c950*/  LDL.LU R26, [R1+0x4c8] ;  /* 0x0004c800011a7983 */ /* 0x000f280000300800 */
[----:B------:R-:W4:Y:S01]  /*4c960*/  LDL.LU R27, [R1+0x4cc] ;  /* 0x0004cc00011b7983 */ /* 0x000f220000300800 */
[C---:B0-----:R-:W-:Y:S01]  /*4c970*/  IMAD.SHL.U32 R12, R29.reuse, 0x100, RZ ;  /* 0x000001001d0c7824 */ /* 0x041fe200078e00ff */
[C---:B------:R-:W-:Y:S01]  /*4c980*/  LOP3.LUT R28, R29.reuse, 0x7, RZ, 0xc0, !PT ;  /* 0x000000071d1c7812 */ /* 0x040fe200078ec0ff */
[----:B------:R-:W-:-:S02]  /*4c990*/  IMAD.SHL.U32 R13, R29, 0x2, RZ ;  /* 0x000000021d0d7824 */ /* 0x000fc400078e00ff */
[----:B------:R-:W-:Y:S01]  /*4c9a0*/  IMAD.MOV.U32 R29, RZ, RZ, R11 ;  /* 0x000000ffff1d7224 */ /* 0x000fe200078e000b */
[C---:B--2---:R-:W-:Y:S08]  /*4c9b0*/  HMMA.16816.F32.BF16 R16, R20.reuse, R10, R16 ;  /* 0x0000000a1410723c */ /* 0x044ff00000041810 */
[----:B---3--:R-:W-:-:S15]  /*4c9c0*/  HMMA.16816.F32.BF16 R4, R20, R14, R4 ;  /* 0x0000000e1404723c */ /* 0x008fde0000041804 */
[----:B------:R-:W-:-:S04]  /*4c9d0*/  NOP ;  /* 0x0000000000007918 */ /* 0x000fc80000000000 */
[----:B------:R0:W-:Y:S04]  /*4c9e0*/  STL.64 [R1+0x4f0], R4 ;  /* 0x0004f00401007387 */ /* 0x0001e80000100a00 */
[----:B------:R1:W-:Y:S01]  /*4c9f0*/  STL.64 [R1+0x4f8], R6 ;  /* 0x0004f80601007387 */ /* 0x0003e20000100a00 */
[----:B0-----:R-:W-:-:S03]  /*4ca00*/  IMAD.MOV.U32 R5, RZ, RZ, R14 ;  /* 0x000000ffff057224 */ /* 0x001fc600078e000e */
[----:B-1----:R-:W2:Y:S01]  /*4ca10*/  LDL.LU.64 R6, [R1+0x5dc0] ;  /* 0x005dc00001067983 */ /* 0x002ea20000300a00 */
[----:B------:R-:W-:-:S03]  /*4ca20*/  IMAD.MOV.U32 R4, RZ, RZ, R15 ;  /* 0x000000ffff047224 */ /* 0x000fc600078e000f */
[----:B------:R-:W3:Y:S04]  /*4ca30*/  LDL.LU.64 R14, [R1+0x5db8] ;  /* 0x005db800010e7983 */ /* 0x000ee80000300a00 */
[----:B------:R-:W-:Y:S04]  /*4ca40*/  STL.64 [R1+0x4e0], R16 ;  /* 0x0004e01001007387 */ /* 0x000fe80000100a00 */
[----:B------:R0:W-:Y:S04]  /*4ca50*/  STL.64 [R1+0x4e8], R18 ;  /* 0x0004e81201007387 */ /* 0x0001e80000100a00 */
[----:B0-----:R-:W2:Y:S04]  /*4ca60*/  LDL.LU.64 R18, [R1+0x5db0] ;  /* 0x005db00001127983 */ /* 0x001ea80000300a00 */
[----:B------:R-:W2:Y:S04]  /*4ca70*/  LDL.LU.64 R16, [R1+0x5da8] ;  /* 0x005da80001107983 */ /* 0x000ea80000300a00 */
[----:B------:R-:W3:Y:S04]  /*4ca80*/  LDL.LU.64 R10, [R1+0x5da0] ;  /* 0x005da000010a7983 */ /* 0x000ee80000300a00 */
[----:B------:R-:W3:Y:S02]  /*4ca90*/  LDL.LU.64 R8, [R1+0x5d98] ;  /* 0x005d980001087983 */ /* 0x000ee40000300a00 */
[----:B---3--:R-:W-:-:S15]  /*4caa0*/  HMMA.16816.F32.BF16 R8, R20, R14, R8 ;  /* 0x0000000e1408723c */ /* 0x008fde0000041808 */
[----:B------:R-:W-:-:S04]  /*4cab0*/  NOP ;  /* 0x0000000000007918 */ /* 0x000fc80000000000 */
[----:B------:R-:W-:Y:S04]  /*4cac0*/  STL.64 [R1+0x4d0], R8 ;  /* 0x0004d00801007387 */ /* 0x000fe80000100a00 */
[----:B------:R0:W-:Y:S04]  /*4cad0*/  STL.64 [R1+0x4d8], R10 ;  /* 0x0004d80a01007387 */ /* 0x0001e80000100a00 */
[----:B0-----:R-:W4:Y:S01]  /*4cae0*/  LDL.LU.64 R10, [R1+0x5d90] ;  /* 0x005d9000010a7983 */ /* 0x001f220000300a00 */
[----:B------:R-:W-:-:S03]  /*4caf0*/  IMAD R28, R28, 0x210, RZ ;  /* 0x000002101c1c7824 */ /* 0x000fc600078e02ff */
[----:B------:R-:W-:Y:S02]  /*4cb00*/  STL [R1+0x5ccc], R14 ;  /* 0x005ccc0e01007387 */ /* 0x000fe40000100800 */
[----:B------:R-:W-:Y:S02]  /*4cb10*/  LOP3.LUT R28, R28, 0x10, R13, 0x78, !PT ;  /* 0x000000101c1c7812 */ /* 0x000fe400078e780d */
[----:B------:R4:W-:Y:S02]  /*4cb20*/  STL [R1+0x5cc8], R15 ;  /* 0x005cc80f01007387 */ /* 0x0009e40000100800 */
[----:B------:R-:W-:Y:S02]  /*4cb30*/  LOP3.LUT R28, R28, 0x1000, R12, 0xf8, !PT ;  /* 0x000010001c1c7812 */ /* 0x000fe400078ef80c */
[----:B----4-:R-:W-:Y:S01]  /*4cb40*/  HMMA.16816.F32.BF16 R12, R20, R10, R24 ;  /* 0x0000000a140c723c */ /* 0x010fe20000041818 */
[----:B------:R0:W-:Y:S04]  /*4cb50*/  STL.64 [R1+0x5d70], R10 ;  /* 0x005d700a01007387 */ /* 0x0001e80000100a00 */
[----:B------:R-:W3:-:S14]  /*4cb60*/  LDL.LU R8, [R1+0xaf0] ;  /* 0x000af00001087983 */ /* 0x000edc0000300800 */
[----:B------:R1:W-:Y:S04]  /*4cb70*/  STL.64 [R1+0x4c0], R12 ;  /* 0x0004c00c01007387 */ /* 0x0003e80000100a00 */
[----:B------:R4:W-:Y:S04]  /*4cb80*/  STL.64 [R1+0x4c8], R14 ;  /* 0x0004c80e01007387 */ /* 0x0009e80000100a00 */
[----:B------:R-:W3:Y:S04]  /*4cb90*/  LDL.LU R9, [R1+0xaf4] ;  /* 0x000af40001097983 */ /* 0x000ee80000300800 */
[----:B0-----:R-:W3:Y:S04]  /*4cba0*/  LDL.LU R10, [R1+0xaf8] ;  /* 0x000af800010a7983 */ /* 0x001ee80000300800 */
[----:B------:R-:W3:Y:S01]  /*4cbb0*/  LDL.LU R11, [R1+0xafc] ;  /* 0x000afc00010b7983 */ /* 0x000ee20000300800 */
[----:B--2---:R-:W-:Y:S03]  /*4cbc0*/  HMMA.16816.F32.BF16 R16, R20, R6, R16 ;  /* 0x000000061410723c */ /* 0x004fe60000041810 */
[----:B-1----:R-:W2:Y:S04]  /*4cbd0*/  LDL.LU R12, [R1+0xb00] ;  /* 0x000b0000010c7983 */ /* 0x002ea80000300800 */
[----:B------:R-:W2:Y:S04]  /*4cbe0*/  LDL.LU R13, [R1+0xb04] ;  /* 0x000b0400010d7983 */ /* 0x000ea80000300800 */
[----:B----4-:R-:W2:Y:S04]  /*4cbf0*/  LDL.LU R14, [R1+0xb08] ;  /* 0x000b0800010e7983 */ /* 0x010ea80000300800 */
[----:B------:R-:W2:Y:S04]  /*4cc00*/  LDL.LU R15, [R1+0xb0c] ;  /* 0x000b0c00010f7983 */ /* 0x000ea80000300800 */
[----:B---3--:R0:W-:Y:S04]  /*4cc10*/  STL.64 [R1+0x5d80], R10 ;  /* 0x005d800a01007387 */ /* 0x0081e80000100a00 */
[----:B------:R-:W-:Y:S04]  /*4cc20*/  STL.64 [R1+0x5d78], R8 ;  /* 0x005d780801007387 */ /* 0x000fe80000100a00 */
[----:B0-----:R-:W2:Y:S04]  /*4cc30*/  LDL.64 R10, [R1+0x38] ;  /* 0x00003800010a7983 */ /* 0x001ea80000100a00 */
[----:B------:R-:W-:Y:S04]  /*4cc40*/  STL.64 [R1+0x5d40], R6 ;  /* 0x005d400601007387 */ /* 0x000fe80000100a00 */
[----:B------:R0:W-:Y:S04]  /*4cc50*/  STL.64 [R1+0x5d38], R4 ;  /* 0x005d380401007387 */ /* 0x0001e80000100a00 */
[----:B------:R-:W-:Y:S04]  /*4cc60*/  STL.64 [R1+0x4b0], R16 ;  /* 0x0004b01001007387 */ /* 0x000fe80000100a00 */
[----:B------:R-:W-:Y:S04]  /*4cc70*/  STL.64 [R1+0x4b8], R18 ;  /* 0x0004b81201007387 */ /* 0x000fe80000100a00 */
[----:B0-----:R-:W3:Y:S04]  /*4cc80*/  LDL.LU R4, [R1+0xad0] ;  /* 0x000ad00001047983 */ /* 0x001ee80000300800 */
[----:B------:R-:W3:Y:S04]  /*4cc90*/  LDL.LU R5, [R1+0xad4] ;  /* 0x000ad40001057983 */ /* 0x000ee80000300800 */
[----:B------:R-:W4:Y:S04]  /*4cca0*/  LDL.LU R6, [R1+0xad8] ;  /* 0x000ad80001067983 */ /* 0x000f280000300800 */
[----:B------:R-:W4:Y:S04]  /*4ccb0*/  LDL.LU R7, [R1+0xadc] ;  /* 0x000adc0001077983 */ /* 0x000f280000300800 */
[----:B----4-:R0:W-:Y:S04]  /*4ccc0*/  STL.64 [R1+0x5d50], R6 ;  /* 0x005d500601007387 */ /* 0x0101e80000100a00 */
[----:B---3--:R-:W-:Y:S04]  /*4ccd0*/  STL.64 [R1+0x5d48], R4 ;  /* 0x005d480401007387 */ /* 0x008fe80000100a00 */
[----:B0-----:R-:W3:Y:S01]  /*4cce0*/  LDL.64 R6, [R1+0x148] ;  /* 0x0001480001067983 */ /* 0x001ee20000100a00 */
[----:B------:R-:W-:-:S05]  /*4ccf0*/  LOP3.LUT R28, R28, 0x40, RZ, 0x3c, !PT ;  /* 0x000000401c1c7812 */ /* 0x000fca00078e3cff */
[----:B------:R-:W0:Y:S04]  /*4cd00*/  LDSM.16.MT88.4 R16, [R28+UR5+0x2000] ;  /* 0x002000051c10783b */ /* 0x000e280008004200 */
[----:B---3--:R1:W-:Y:S04]  /*4cd10*/  STL.64 [R1+0x5d68], R6 ;  /* 0x005d680601007387 */ /* 0x0083e80000100a00 */
[----:B-1----:R-:W3:Y:S04]  /*4cd20*/  LDL.64 R6, [R1+0x158] ;  /* 0x0001580001067983 */ /* 0x002ee80000100a00 */
[----:B------:R-:W4:Y:S04]  /*4cd30*/  LDL.LU R24, [R1+0xac0] ;  /* 0x000ac00001187983 */ /* 0x000f280000300800 */
[----:B------:R-:W4:Y:S04]  /*4cd40*/  LDL.LU R25, [R1+0xac4] ;  /* 0x000ac40001197983 */ /* 0x000f280000300800 */
[----:B------:R-:W3:Y:S04]  /*4cd50*/  LDL.LU R26, [R1+0xac8] ;  /* 0x000ac800011a7983 */ /* 0x000ee80000300800 */
[----:B------:R-:W3:Y:S01]  /*4cd60*/  LDL.LU R27, [R1+0xacc] ;  /* 0x000acc00011b7983 */ /* 0x000ee20000300800 */
[----:B--2---:R-:W-:Y:S03]  /*4cd70*/  HMMA.16816.F32.BF16 R12, R20, R10, R12 ;  /* 0x0000000a140c723c */ /* 0x004fe6000004180c */
[----:B---3--:R-:W-:Y:S04]  /*4cd80*/  STL.64 [R1+0x5d60], R26 ;  /* 0x005d601a01007387 */ /* 0x008fe80000100a00 */
[----:B----4-:R1:W-:Y:S04]  /*4cd90*/  STL.64 [R1+0x5d58], R24 ;  /* 0x005d581801007387 */ /* 0x0103e80000100a00 */
[----:B-1----:R-:W2:Y:S04]  /*4cda0*/  LDL.LU R24, [R1+0xae0] ;  /* 0x000ae00001187983 */ /* 0x002ea80000300800 */
[----:B------:R-:W2:Y:S04]  /*4cdb0*/  LDL.LU R25, [R1+0xae4] ;  /* 0x000ae40001197983 */ /* 0x000ea80000300800 */
[----:B------:R-:W2:Y:S04]  /*4cdc0*/  LDL.LU R26, [R1+0xae8] ;  /* 0x000ae800011a7983 */ /* 0x000ea80000300800 */
[----:B------:R-:W2:Y:S04]  /*4cdd0*/  LDL.LU R27, [R1+0xaec] ;  /* 0x000aec00011b7983 */ /* 0x000ea80000300800 */
[----:B0-----:R0:W-:Y:S04]  /*4cde0*/  STL.64 [R1+0x5b98], R18 ;  /* 0x005b981201007387 */ /* 0x0011e80000100a00 */
[----:B------:R-:W-:Y:S01]  /*4cdf0*/  STL.64 [R1+0x5b90], R16 ;  /* 0x005b901001007387 */ /* 0x000fe20000100a00 */
[----:B0-----:R-:W-:-:S03]  /*4ce00*/  IMAD.MOV.U32 R18, RZ, RZ, R0 ;  /* 0x000000ffff127224 */ /* 0x001fc600078e0000 */
[----:B------:R-:W3:Y:S04]  /*4ce10*/  LDL.LU R0, [R1+0x5d88] ;  /* 0x005d880001007983 */ /* 0x000ee80000300800 */
[----:B------:R-:W-:Y:S04]  /*4ce20*/  STL.64 [R1+0xd70], R12 ;  /* 0x000d700c01007387 */ /* 0x000fe80000100a00 */
[----:B------:R0:W-:Y:S02]  /*4ce30*/  STL.64 [R1+0xd78], R14 ;  /* 0x000d780e01007387 */ /* 0x0001e40000100a00 */
[----:B0-----:R-:W-:-:S02]  /*4ce40*/  IMAD.MOV.U32 R14, RZ, RZ, R10 ;  /* 0x000000ffff0e7224 */ /* 0x001fc400078e000a */
[----:B------:R-:W-:Y:S02]  /*4ce50*/  IMAD.MOV.U32 R15, RZ, RZ, R11 ;  /* 0x000000ffff0f7224 */ /* 0x000fe400078e000b */
[----:B------:R-:W4:Y:S04]  /*4ce60*/  LDL.LU.64 R10, [R1+0x5d80] ;  /* 0x005d8000010a7983 */ /* 0x000f280000300a00 */
[----:B------:R-:W4:Y:S02]  /*4ce70*/  LDL.LU.64 R8, [R1+0x5d78] ;  /* 0x005d780001087983 */ /* 0x000f240000300a00 */
[----:B----4-:R-:W-:-:S15]  /*4ce80*/  HMMA.16816.F32.BF16 R8, R20, R6, R8 ;  /* 0x000000061408723c */ /* 0x010fde0000041808 */
[----:B------:R-:W-:-:S04]  /*4ce90*/  NOP ;  /* 0x0000000000007918 */ /* 0x000fc80000000000 */
[----:B------:R0:W-:Y:S04]  /*4cea0*/  STL.64 [R1+0xd60], R8 ;  /* 0x000d600801007387 */ /* 0x0001e80000100a00 */
[----:B------:R1:W-:Y:S01]  /*4ceb0*/  STL.64 [R1+0xd68], R10 ;  /* 0x000d680a01007387 */ /* 0x0003e20000100a00 */
[----:B0-----:R-:W-:-:S03]  /*4cec0*/  IMAD.MOV.U32 R9, RZ, RZ, R6 ;  /* 0x000000ffff097224 */ /* 0x001fc600078e0006 */
[----:B-1----:R-:W4:Y:S01]  /*4ced0*/  LDL.LU.64 R10, [R1+0x5d70] ;  /* 0x005d7000010a7983 */ /* 0x002f220000300a00 */
[----:B------:R-:W-:-:S03]  /*4cee0*/  IMAD.MOV.U32 R8, RZ, RZ, R7 ;  /* 0x000000ffff087224 */ /* 0x000fc600078e0007 */
[----:B------:R-:W2:Y:S01]  /*4cef0*/  LDL.LU.64 R6, [R1+0x5d68] ;  /* 0x005d680001067983 */ /* 0x000ea20000300a00 */
[----:B------:R-:W-:Y:S01]  /*4cf00*/  IMAD.MOV.U32 R19, RZ, RZ, R3 ;  /* 0x000000ffff137224 */ /* 0x000fe200078e0003 */
[C---:B--2---:R-:W-:Y:S02]  /*4cf10*/  HMMA.16816.F32.BF16 R24, R20.reuse, R6, R24 ;  /* 0x000000061418723c */ /* 0x044fe40000041818 */
[----:B----4-:R0:W-:Y:S04]  /*4cf20*/  STL.64 [R1+0x5c70], R10 ;  /* 0x005c700a01007387 */ /* 0x0101e80000100a00 */
[----:B------:R-:W-:Y:S01]  /*4cf30*/  STL.64 [R1+0x5c68], R8 ;  /* 0x005c680801007387 */ /* 0x000fe20000100a00 */
[----:B------:R-:W-:Y:S02]  /*4cf40*/  IMAD.MOV.U32 R12, RZ, RZ, R6 ;  /* 0x000000ffff0c7224 */ /* 0x000fe400078e0006 */
[----:B------:R-:W-:Y:S01]  /*4cf50*/  IMAD.MOV.U32 R3, RZ, RZ, R7 ;  /* 0x000000ffff037224 */ /* 0x000fe200078e0007 */
[----:B0-----:R-:W2:Y:S09]  /*4cf60*/  LDL.64 R10, [R1+0x138] ;  /* 0x00013800010a7983 */ /* 0x001eb20000100a00 */
[----:B------:R-:W-:Y:S04]  /*4cf70*/  STL.64 [R1+0xd50], R24 ;  /* 0x000d501801007387 */ /* 0x000fe80000100a00 */
[----:B------:R0:W-:Y:S04]  /*4cf80*/  STL.64 [R1+0xd58], R26 ;  /* 0x000d581a01007387 */ /* 0x0001e80000100a00 */
[----:B0-----:R-:W4:Y:S04]  /*4cf90*/  LDL.LU.64 R26, [R1+0x5d60] ;  /* 0x005d6000011a7983 */ /* 0x001f280000300a00 */
[----:B------:R-:W4:Y:S04]  /*4cfa0*/  LDL.LU.64 R24, [R1+0x5d58] ;  /* 0x005d580001187983 */ /* 0x000f280000300a00 */
[----:B------:R-:W3:Y:S04]  /*4cfb0*/  LDL.LU.64 R6, [R1+0x5d50] ;  /* 0x005d500001067983 */ /* 0x000ee80000300a00 */
[----:B------:R-:W3:Y:S04]  /*4cfc0*/  LDL.LU.64 R4, [R1+0x5d48] ;  /* 0x005d480001047983 */ /* 0x000ee80000300a00 */
[----:B------:R-:W-:Y:S04]  /*4cfd0*/  STL [R1+0x5c44], R3 ;  /* 0x005c440301007387 */ /* 0x000fe80000100800 */
[----:B------:R-:W-:Y:S01]  /*4cfe0*/  STL [R1+0x5c40], R12 ;  /* 0x005c400c01007387 */ /* 0x000fe20000100800 */
[----:B--2---:R-:W-:Y:S01]  /*4cff0*/  IMAD.MOV.U32 R13, RZ, RZ, R11 ;  /* 0x000000ffff0d7224 */ /* 0x004fe200078e000b */
[----:B---3--:R-:W-:Y:S01]  /*4d000*/  HMMA.16816.F32.BF16 R4, R20, R10, R4 ;  /* 0x0000000a1404723c */ /* 0x008fe20000041804 */
[----:B------:R-:W-:-:S15]  /*4d010*/  IMAD.MOV.U32 R16, RZ, RZ, R10 ;  /* 0x000000ffff107224 */ /* 0x000fde00078e000a */
[----:B------:R-:W-:-:S03]  /*4d020*/  NOP ;  /* 0x0000000000007918 */ /* 0x000fc60000000000 */
[----:B------:R-:W-:Y:S04]  /*4d030*/  STL.64 [R1+0xd40], R4 ;  /* 0x000d400401007387 */ /* 0x000fe80000100a00 */
[----:B------:R0:W-:Y:S04]  /*4d040*/  STL.64 [R1+0xd48], R6 ;  /* 0x000d480601007387 */ /* 0x0001e80000100a00 */
[----:B0-----:R-:W2:Y:S04]  /*4d050*/  LDL.LU.64 R6, [R1+0x5d40] ;  /* 0x005d400001067983 */ /* 0x001ea80000300a00 */
[----:B------:R-:W3:Y:S04]  /*4d060*/  LDL.LU.64 R4, [R1+0x5d38] ;  /* 0x005d380001047983 */ /* 0x000ee80000300a00 */
[----:B------:R0:W-:Y:S04]  /*4d070*/  STL.64 [R1+0x5d18], R14 ;  /* 0x005d180e01007387 */ /* 0x0001e80000100a00 */
[----:B------:R-:W-:Y:S04]  /*4d080*/  STL [R1+0x5d10], R13 ;  /* 0x005d100d01007387 */ /* 0x000fe80000100800 */
[----:B0-----:R-:W2:Y:S04]  /*4d090*/  LDL.64 R14, [R1+0x118] ;  /* 0x00011800010e7983 */ /* 0x001ea80000100a00 */
[----:B------:R-:W2:Y:S04]  /*4d0a0*/  LDL.LU R8, [R1+0x280] ;  /* 0x0002800001087983 */ /* 0x000ea80000300800 */
[----:B------:R-:W2:Y:S04]  /*4d0b0*/  LDL.LU R9, [R1+0x284] ;  /* 0x0002840001097983 */ /* 0x000ea80000300800 */
[----:B------:R-:W2:Y:S04]  /*4d0c0*/  LDL.LU R10, [R1+0x288] ;  /* 0x00028800010a7983 */ /* 0x000ea80000300800 */
[----:B------:R-:W2:Y:S04]  /*4d0d0*/  LDL.LU R11, [R1+0x28c] ;  /* 0x00028c00010b7983 */ /* 0x000ea80000300800 */
[----:B--2---:R0:W-:Y:S04]  /*4d0e0*/  STL.64 [R1+0x5c80], R10 ;  /* 0x005c800a01007387 */ /* 0x0041e80000100a00 */
[----:B------:R-:W-:Y:S01]  /*4d0f0*/  STL.64 [R1+0x5c78], R8 ;  /* 0x005c780801007387 */ /* 0x000fe20000100a00 */
[----:B0-----:R-:W-:-:S02]  /*4d100*/  IMAD.MOV.U32 R10, RZ, RZ, R2 ;  /* 0x000000ffff0a7224 */ /* 0x001fc400078e0002 */
[----:B------:R-:W-:Y:S01]  /*4d110*/  IMAD.MOV.U32 R11, RZ, RZ, R29 ;  /* 0x000000ffff0b7224 */ /* 0x000fe200078e001d */
[----:B------:R-:W2:Y:S04]  /*4d120*/  LDL.LU R2, [R1+0x5d30] ;  /* 0x005d300001027983 */ /* 0x000ea80000300800 */
[----:B------:R0:W-:Y:S04]  /*4d130*/  STL.64 [R1+0x5c98], R10 ;  /* 0x005c980a01007387 */ /* 0x0001e80000100a00 */
[----:B0-----:R-:W4:Y:S02]  /*4d140*/  LDL.64 R10, [R1+0x128] ;  /* 0x00012800010a7983 */ /* 0x001f240000100a00 */
[----:B----4-:R-:W-:Y:S01]  /*4d150*/  HMMA.16816.F32.BF16 R24, R20, R10, R24 ;  /* 0x0000000a1418723c */ /* 0x010fe20000041818 */
[----:B------:R-:W-:-:S15]  /*4d160*/  IMAD.MOV.U32 R17, RZ, RZ, R11 ;  /* 0x000000ffff117224 */ /* 0x000fde00078e000b */
[----:B------:R-:W-:-:S03]  /*4d170*/  NOP ;  /* 0x0000000000007918 */ /* 0x000fc60000000000 */
[----:B------:R0:W-:Y:S04]  /*4d180*/  STL.64 [R1+0xd30], R24 ;  /* 0x000d301801007387 */ /* 0x0001e80000100a00 */
[----:B------:R-:W-:Y:S04]  /*4d190*/  STL.64 [R1+0xd38], R26 ;  /* 0x000d381a01007387 */ /* 0x000fe80000100a00 */
[----:B0-----:R-:W4:Y:S04]  /*4d1a0*/  LDL.LU.64 R24, [R1+0x5d28] ;  /* 0x005d280001187983 */ /* 0x001f280000300a00 */
[----:B------:R-:W-:Y:S04]  /*4d1b0*/  STL.64 [R1+0x5ce8], R18 ;  /* 0x005ce81201007387 */ /* 0x000fe80000100a00 */
[----:B------:R0:W-:Y:S04]  /*4d1c0*/  STL.64 [R1+0x5ce0], R16 ;  /* 0x005ce01001007387 */ /* 0x0001e80000100a00 */
[----:B0-----:R-:W2:Y:S04]  /*4d1d0*/  LDL.LU R16, [R1+0xab0] ;  /* 0x000ab00001107983 */ /* 0x001ea80000300800 */
[----:B------:R-:W2:Y:S04]  /*4d1e0*/  LDL.LU R17, [R1+0xab4] ;  /* 0x000ab40001117983 */ /* 0x000ea80000300800 */
[----:B------:R-:W2:Y:S04]  /*4d1f0*/  LDL.LU R18, [R1+0xab8] ;  /* 0x000ab80001127983 */ /* 0x000ea80000300800 */
[----:B------:R-:W2:Y:S01]  /*4d200*/  LDL.LU R19, [R1+0xabc] ;  /* 0x000abc0001137983 */ /* 0x000ea20000300800 */
[----:B------:R-:W-:-:S02]  /*4d210*/  IMAD.MOV.U32 R29, RZ, RZ, R10 ;  /* 0x000000ffff1d7224 */ /* 0x000fc400078e000a */
[----:B---3--:R-:W-:Y:S02]  /*4d220*/  IMAD.MOV.U32 R10, RZ, RZ, R5 ;  /* 0x000000ffff0a7224 */ /* 0x008fe400078e0005 */
[----:B------:R-:W-:-:S05]  /*4d230*/  IMAD.MOV.U32 R11, RZ, RZ, R4 ;  /* 0x000000ffff0b7224 */ /* 0x000fca00078e0004 */
[----:B------:R2:W-:Y:S02]  /*4d240*/  STL.64 [R1+0x5cb0], R10 ;  /* 0x005cb00a01007387 */ /* 0x0005e40000100a00 */
[----:B--2---:R-:W-:-:S15]  /*4d250*/  HMMA.16816.F32.BF16 R8, R20, R14, R16 ;  /* 0x0000000e1408723c */ /* 0x004fde0000041810 */
[----:B------:R-:W-:-:S04]  /*4d260*/  NOP ;  /* 0x0000000000007918 */ /* 0x000fc80000000000 */
[----:B------:R-:W-:Y:S04]  /*4d270*/  STL.64 [R1+0xd20], R8 ;  /* 0x000d200801007387 */ /* 0x000fe80000100a00 */
[----:B------:R4:W-:Y:S02]  /*4d280*/  STL.64 [R1+0xd28], R10 ;  /* 0x000d280a01007387 */ /* 0x0009e40000100a00 */
[----:B----4-:R-:W-:Y:S02]  /*4d290*/  IMAD.MOV.U32 R10, RZ, RZ, R25 ;  /* 0x000000ffff0a7224 */ /* 0x010fe400078e0019 */
[----:B------:R-:W-:-:S05]  /*4d2a0*/  IMAD.MOV.U32 R11, RZ, RZ, R24 ;  /* 0x000000ffff0b7224 */ /* 0x000fca00078e0018 */
[----:B------:R0:W-:Y:S04]  /*4d2b0*/  STL.64 [R1+0x5cf0], R10 ;  /* 0x005cf00a01007387 */ /* 0x0001e80000100a00 */
[----:B------:R-:W2:Y:S04]  /*4d2c0*/  LDL.LU R8, [R1+0xa80] ;  /* 0x000a800001087983 */ /* 0x000ea80000300800 */
[----:B------:R-:W2:Y:S04]  /*4d2d0*/  LDL.LU R9, [R1+0xa84] ;  /* 0x000a840001097983 */ /* 0x000ea80000300800 */
[----:B0-----:R-:W3:Y:S04]  /*4d2e0*/  LDL.LU R10, [R1+0xa88] ;  /* 0x000a8800010a7983 */ /* 0x001ee80000300800 */
[----:B------:R-:W3:Y:S04]  /*4d2f0*/  LDL.LU R11, [R1+0xa8c] ;  /* 0x000a8c00010b7983 */ /* 0x000ee80000300800 */
[----:B---3--:R0:W-:Y:S04]  /*4d300*/  STL.64 [R1+0x5d00], R10 ;  /* 0x005d000a01007387 */ /* 0x0081e80000100a00 */
[----:B--2---:R1:W-:Y:S01]  /*4d310*/  STL.64 [R1+0x5cf8], R8 ;  /* 0x005cf80801007387 */ /* 0x0043e20000100a00 */
[----:B0-----:R-:W-:-:S02]  /*4d320*/  IMAD.MOV.U32 R10, RZ, RZ, R2 ;  /* 0x000000ffff0a7224 */ /* 0x001fc400078e0002 */
[----:B------:R-:W-:-:S05]  /*4d330*/  IMAD.MOV.U32 R11, RZ, RZ, R0 ;  /* 0x000000ffff0b7224 */ /* 0x000fca00078e0000 */
[----:B------:R0:W-:Y:S04]  /*4d340*/  STL.64 [R1+0x5d20], R10 ;  /* 0x005d200a01007387 */ /* 0x0001e80000100a00 */
[----:B-1----:R-:W2:Y:S04]  /*4d350*/  LDL.LU R8, [R1+0xaa0] ;  /* 0x000aa00001087983 */ /* 0x002ea80000300800 */
[----:B------:R-:W2:Y:S04]  /*4d360*/  LDL.LU R9, [R1+0xaa4] ;  /* 0x000aa40001097983 */ /* 0x000ea80000300800 */
[----:B0-----:R-:W2:Y:S04]  /*4d370*/  LDL.LU R10, [R1+0xaa8] ;  /* 0x000aa800010a7983 */ /* 0x001ea80000300800 */
[----:B------:R-:W2:Y:S04]  /*4d380*/  LDL.LU R11, [R1+0xaac] ;  /* 0x000aac00010b7983 */ /* 0x000ea80000300800 */
[----:B------:R-:W3:Y:S01]  /*4d390*/  LDL.64 R18, [R1+0xe8] ;  /* 0x0000e80001127983 */ /* 0x000ee20000100a00 */
[----:B------:R-:W-:-:S02]  /*4d3a0*/  IMAD.MOV.U32 R5, RZ, RZ, R14 ;  /* 0x000000ffff057224 */ /* 0x000fc400078e000e */
[----:B------:R-:W-:Y:S02]  /*4d3b0*/  IMAD.MOV.U32 R4, RZ, RZ, R15 ;  /* 0x000000ffff047224 */ /* 0x000fe400078e000f */
[----:B------:R-:W2:Y:S04]  /*4d3c0*/  LDL.64 R14, [R1+0x108] ;  /* 0x00010800010e7983 */ /* 0x000ea80000100a00 */
[----:B---3--:R0:W-:Y:S04]  /*4d3d0*/  STL.64 [R1+0x5d08], R18 ;  /* 0x005d081201007387 */ /* 0x0081e80000100a00 */
[----:B------:R-:W3:Y:S04]  /*4d3e0*/  LDL.LU R16, [R1+0xa90] ;  /* 0x000a900001107983 */ /* 0x000ee80000300800 */
[----:B------:R-:W3:Y:S04]  /*4d3f0*/  LDL.LU R17, [R1+0xa94] ;  /* 0x000a940001117983 */ /* 0x000ee80000300800 */
[----:B0-----:R-:W3:Y:S04]  /*4d400*/  LDL.LU R18, [R1+0xa98] ;  /* 0x000a980001127983 */ /* 0x001ee80000300800 */
[----:B------:R-:W3:Y:S04]  /*4d410*/  LDL.LU R19, [R1+0xa9c] ;  /* 0x000a9c0001137983 */ /* 0x000ee80000300800 */
[----:B------:R-:W4:Y:S04]  /*4d420*/  LDL.LU R24, [R1+0x4a0] ;  /* 0x0004a00001187983 */ /* 0x000f280000300800 */
        /* <DEDUP_REMOVED lines=14> */
[----:B------:R-:W2:Y:S01]  /*4d510*/  LDL.LU R7, [R1+0x29c] ;  /* 0x00029c0001077983 */ /* 0x000ea20000300800 */
[----:B------:R-:W-:Y:S03]  /*4d520*/  HMMA.16816.F32.BF16 R8, R20, R14, R8 ;  /* 0x0000000e1408723c */ /* 0x000fe60000041808 */
        /* <DEDUP_REMOVED lines=14> */
[----:B0-----:R-:W3:Y:S01]  /*4d610*/  LDL.LU.64 R10, [R1+0x5d20] ;  /* 0x005d2000010a7983 */ /* 0x001ee20000300a00 */
[----:B------:R-:W-:-:S02]  /*4d620*/  IMAD.MOV.U32 R3, RZ, RZ, R14 ;  /* 0x000000ffff037224 */ /* 0x000fc400078e000e */
[----:B------:R-:W-:Y:S02]  /*4d630*/  IMAD.MOV.U32 R12, RZ, RZ, R15 ;  /* 0x000000ffff0c7224 */ /* 0x000fe400078e000f */
[----:B------:R-:W2:Y:S04]  /*4d640*/  LDL.LU.64 R14, [R1+0x5d18] ;  /* 0x005d1800010e7983 */ /* 0x000ea80000300a00 */
[----:B------:R-:W2:Y:S01]  /*4d650*/  LDL.LU R13, [R1+0x5d10] ;  /* 0x005d1000010d7983 */ /* 0x000ea20000300800 */
[----:B---3--:R-:W-:Y:S03]  /*4d660*/  HMMA.16816.F32.BF16 R8, R20, R10, R16 ;  /* 0x0000000a1408723c */ /* 0x008fe60000041810 */
[----:B------:R-:W3:-:S15]  /*4d670*/  LDL.LU.64 R18, [R1+0x5d08] ;  /* 0x005d080001127983 */ /* 0x000ede0000300a00 */
[----:B------:R-:W-:Y:S01]  /*4d680*/  NOP ;  /* 0x0000000000007918 */ /* 0x000fe20000000000 */
[----:B------:R-:W-:Y:S04]  /*4d690*/  STL.64 [R1+0xaf0], R8 ;  /* 0x000af00801007387 */ /* 0x000fe80000100a00 */
[----:B------:R0:W-:Y:S04]  /*4d6a0*/  STL.64 [R1+0xaf8], R10 ;  /* 0x000af80a01007387 */ /* 0x0001e80000100a00 */
[----:B0-----:R-:W2:Y:S04]  /*4d6b0*/  LDL.LU.64 R10, [R1+0x5d00] ;  /* 0x005d0000010a7983 */ /* 0x001ea80000300a00 */
[----:B------:R-:W2:Y:S01]  /*4d6c0*/  LDL.LU.64 R8, [R1+0x5cf8] ;  /* 0x005cf80001087983 */ /* 0x000ea20000300a00 */
[----:B---3--:R-:W-:-:S02]  /*4d6d0*/  IMAD.MOV.U32 R2, RZ, RZ, R18 ;  /* 0x000000ffff027224 */ /* 0x008fc400078e0012 */
[----:B------:R-:W-:Y:S01]  /*4d6e0*/  IMAD.MOV.U32 R0, RZ, RZ, R19 ;  /* 0x000000ffff007224 */ /* 0x000fe200078e0013 */
[----:B--2---:R-:W-:-:S15]  /*4d6f0*/  HMMA.16816.F32.BF16 R8, R20, R18, R8 ;  /* 0x000000121408723c */ /* 0x004fde0000041808 */
[----:B------:R-:W-:-:S04]  /*4d700*/  NOP ;  /* 0x0000000000007918 */ /* 0x000fc80000000000 */
[----:B------:R-:W-:Y:S04]  /*4d710*/  STL.64 [R1+0xae0], R8 ;  /* 0x000ae00801007387 */ /* 0x000fe80000100a00 */
[----:B------:R0:W-:Y:S04]  /*4d720*/  STL.64 [R1+0xae8], R10 ;  /* 0x000ae80a01007387 */ /* 0x0001e80000100a00 */
[----:B0-----:R-:W2:Y:S04]  /*4d730*/  LDL.LU.64 R10, [R1+0x5cf0] ;  /* 0x005cf000010a7983 */ /* 0x001ea80000300a00 */
[----:B------:R-:W4:Y:S04]  /*4d740*/  LDL.LU.64 R18, [R1+0x5ce8] ;  /* 0x005ce80001127983 */ /* 0x000f280000300a00 */
[----:B------:R-:W3:Y:S01]  /*4d750*/  LDL.LU.64 R16, [R1+0x5ce0] ;  /* 0x005ce00001107983 */ /* 0x000ee20000300a00 */
[----:B----4-:R-:W-:Y:S03]  /*4d760*/  HMMA.16816.F32.BF16 R20, R20, R18, R24 ;  /* 0x000000121414723c */ /* 0x010fe60000041818 */
[----:B------:R-:W2:Y:S04]  /*4d770*/  LDL.LU.64 R26, [R1+0x5cd8] ;  /* 0x005cd800011a7983 */ /* 0x000ea80000300a00 */
[----:B------:R-:W2:-:S12]  /*4d780*/  LDL.LU.64 R24, [R1+0x5cd0] ;  /* 0x005cd00001187983 */ /* 0x000e980000300a00 */
[----:B------:R0:W-:Y:S04]  /*4d790*/  STL.64 [R1+0x4a0], R20 ;  /* 0x0004a01401007387 */ /* 0x0001e80000100a00 */
[----:B------:R1:W-:Y:S04]  /*4d7a0*/  STL.64 [R1+0x4a8], R22 ;  /* 0x0004a81601007387 */ /* 0x0003e80000100a00 */
[----:B0-----:R-:W4:Y:S04]  /*4d7b0*/  LDL.LU R20, [R1+0x260] ;  /* 0x0002600001147983 */ /* 0x001f280000300800 */
[----:B------:R-:W4:Y:S04]  /*4d7c0*/  LDL.LU R21, [R1+0x264] ;  /* 0x0002640001157983 */ /* 0x000f280000300800 */
[----:B-1----:R-:W4:Y:S04]  /*4d7d0*/  LDL.LU R22, [R1+0x268] ;  /* 0x0002680001167983 */ /* 0x002f280000300800 */
[----:B------:R-:W4:Y:S04]  /*4d7e0*/  LDL.LU R23, [R1+0x26c] ;  /* 0x00026c0001177983 */ /* 0x000f280000300800 */
[----:B------:R0:W-:Y:S04]  /*4d7f0*/  STL.64 [R1+0x5ba8], R18 ;  /* 0x005ba81201007387 */ /* 0x0001e80000100a00 */
[----:B---3--:R-:W-:Y:S01]  /*4d800*/  STL.64 [R1+0x5c48], R16 ;  /* 0x005c481001007387 */ /* 0x008fe20000100a00 */
[----:B0-----:R-:W-:-:S02]  /*4d810*/  IMAD.MOV.U32 R18, RZ, RZ, R14 ;  /* 0x000000ffff127224 */ /* 0x001fc400078e000e */
[----:B------:R-:W-:Y:S01]  /*4d820*/  IMAD.MOV.U32 R19, RZ, RZ, R15 ;  /* 0x000000ffff137224 */ /* 0x000fe200078e000f */
[----:B------:R-:W3:Y:S04]  /*4d830*/  LDL.LU R14, [R1+0x5ccc] ;  /* 0x005ccc00010e7983 */ /* 0x000ee80000300800 */
[----:B------:R-:W3:Y:S01]  /*4d840*/  LDL.LU R15, [R1+0x5cc8] ;  /* 0x005cc800010f7983 */ /* 0x000ee20000300800 */
[----:B--2---:R-:W-:Y:S03]  /*4d850*/  HMMA.16816.F32.BF16 R8, R24, R10, R4 ;  /* 0x0000000a1808723c */ /* 0x004fe60000041804 */
[----:B------:R-:W2:Y:S04]  /*4d860*/  LDL.LU.64 R6, [R1+0x5cc0] ;  /* 0x005cc00001067983 */ /* 0x000ea80000300a00 */
[----:B------:R-:W2:-:S12]  /*4d870*/  LDL.LU.64 R4, [R1+0x5cb8] ;  /* 0x005cb80001047983 */ /* 0x000e980000300a00 */
        /* <DEDUP_REMOVED lines=14> */
[----:B0-----:R-:W3:Y:S04]  /*4d960*/  LDL.LU.64 R10, [R1+0x5c80] ;  /* 0x005c8000010a7983 */ /* 0x001ee80000300a00 */
[----:B------:R-:W3:Y:S02]  /*4d970*/  LDL.LU.64 R8, [R1+0x5c78] ;  /* 0x005c780001087983 */ /* 0x000ee40000300a00 */
[----:B---3--:R-:W-:-:S15]  /*4d980*/  HMMA.16816.F32.BF16 R8, R24, R14, R8 ;  /* 0x0000000e1808723c */ /* 0x008fde0000041808 */
[----:B------:R-:W-:-:S04]  /*4d990*/  NOP ;  /* 0x0000000000007918 */ /* 0x000fc80000000000 */
[----:B------:R-:W-:Y:S04]  /*4d9a0*/  STL.64 [R1+0x280], R8 ;  /* 0x0002800801007387 */ /* 0x000fe80000100a00 */
[----:B------:R0:W-:Y:S04]  /*4d9b0*/  STL.64 [R1+0x288], R10 ;  /* 0x0002880a01007387 */ /* 0x0001e80000100a00 */
[----:B0-----:R-:W2:Y:S04]  /*4d9c0*/  LDL.LU.64 R10, [R1+0x5c70] ;  /* 0x005c7000010a7983 */ /* 0x001ea80000300a00 */
[----:B------:R-:W3:Y:S04]  /*4d9d0*/  LDL.LU.64 R8, [R1+0x5c68] ;  /* 0x005c680001087983 */ /* 0x000ee80000300a00 */
[----:B------:R-:W-:Y:S04]  /*4d9e0*/  STL.64 [R1+0x5b60], R14 ;  /* 0x005b600e01007387 */ /* 0x000fe80000100a00 */
[----:B------:R0:W-:Y:S04]  /*4d9f0*/  STL.64 [R1+0x5c50], R12 ;  /* 0x005c500c01007387 */ /* 0x0001e80000100a00 */
[----:B0-----:R-:W3:Y:S04]  /*4da00*/  LDL.LU R12, [R1+0x950] ;  /* 0x00095000010c7983 */ /* 0x001ee80000300800 */
[----:B------:R-:W3:Y:S04]  /*4da10*/  LDL.LU R13, [R1+0x954] ;  /* 0x00095400010d7983 */ /* 0x000ee80000300800 */
[----:B------:R-:W3:Y:S04]  /*4da20*/  LDL.LU R14, [R1+0x958] ;  /* 0x00095800010e7983 */ /* 0x000ee80000300800 */
[----:B------:R-:W3:Y:S01]  /*4da30*/  LDL.LU R15, [R1+0x95c] ;  /* 0x00095c00010f7983 */ /* 0x000ee20000300800 */
[----:B--2---:R-:W-:-:S15]  /*4da40*/  HMMA.16816.F32.BF16 R4, R24, R10, R4 ;  /* 0x0000000a1804723c */ /* 0x004fde0000041804 */
[----:B------:R-:W-:-:S04]  /*4da50*/  NOP ;  /* 0x0000000000007918 */ /* 0x000fc80000000000 */
[----:B------:R-:W-:Y:S04]  /*4da60*/  STL.64 [R1+0x270], R4 ;  /* 0x0002700401007387 */ /* 0x000fe80000100a00 */
[----:B------:R0:W-:Y:S04]  /*4da70*/  STL.64 [R1+0x278], R6 ;  /* 0x0002780601007387 */ /* 0x0001e80000100a00 */
[----:B0-----:R-:W4:Y:S04]  /*4da80*/  LDL.LU.64 R6, [R1+0x5c60] ;  /* 0x005c600001067983 */ /* 0x001f280000300a00 */
[----:B------:R-:W2:Y:S04]  /*4da90*/  LDL.LU.64 R4, [R1+0x5c58] ;  /* 0x005c580001047983 */ /* 0x000ea80000300a00 */
[----:B------:R-:W-:Y:S01]  /*4daa0*/  STL.64 [R1+0x5bc0], R10 ;  /* 0x005bc00a01007387 */ /* 0x000fe20000100a00 */
[----:B----4-:R-:W-:Y:S03]  /*4dab0*/  HMMA.16816.F32.BF16 R20, R24, R6, R20 ;  /* 0x000000061814723c */ /* 0x010fe60000041814 */
[----:B------:R-:W-:-:S15]  /*4dac0*/  STL.64 [R1+0x5b48], R6 ;  /* 0x005b480601007387 */ /* 0x000fde0000100a00 */
[----:B------:R-:W-:Y:S01]  /*4dad0*/  NOP ;  /* 0x0000000000007918 */ /* 0x000fe20000000000 */
[----:B------:R-:W-:Y:S04]  /*4dae0*/  STL.64 [R1+0x260], R20 ;  /* 0x0002601401007387 */ /* 0x000fe80000100a00 */
[----:B------:R-:W-:Y:S04]  /*4daf0*/  STL.64 [R1+0x268], R22 ;  /* 0x0002681601007387 */ /* 0x000fe80000100a00 */
[----:B------:R-:W0:Y:S04]  /*4db00*/  LDSM.16.MT88.4 R20, [R28+UR5+0x2080] ;  /* 0x002080051c14783b */ /* 0x000e280008004200 */
[----:B0-----:R-:W-:Y:S04]  /*4db10*/  STL.64 [R1+0x5a98], R22 ;  /* 0x005a981601007387 */ /* 0x001fe80000100a00 */
[----:B------:R0:W-:Y:S04]  /*4db20*/  STL.64 [R1+0x5a90], R20 ;  /* 0x005a901401007387 */ /* 0x0001e80000100a00 */
[----:B0-----:R-:W4:Y:S04]  /*4db30*/  LDL.LU R20, [R1+0x940] ;  /* 0x0009400001147983 */ /* 0x001f280000300800 */
[----:B------:R-:W4:Y:S04]  /*4db40*/  LDL.LU R21, [R1+0x944] ;  /* 0x0009440001157983 */ /* 0x000f280000300800 */
[----:B------:R-:W4:Y:S04]  /*4db50*/  LDL.LU R22, [R1+0x948] ;  /* 0x0009480001167983 */ /* 0x000f280000300800 */
[----:B------:R-:W4:Y:S01]  /*4db60*/  LDL.LU R23, [R1+0x94c] ;  /* 0x00094c0001177983 */ /* 0x000f220000300800 */
[----:B---3--:R-:W-:-:S02]  /*4db70*/  IMAD.MOV.U32 R10, RZ, RZ, R9 ;  /* 0x000000ffff0a7224 */ /* 0x008fc400078e0009 */
[----:B------:R-:W-:Y:S01]  /*4db80*/  IMAD.MOV.U32 R11, RZ, RZ, R8 ;  /* 0x000000ffff0b7224 */ /* 0x000fe200078e0008 */
[----:B------:R-:W-:Y:S01]  /*4db90*/  HMMA.16816.F32.BF16 R16, R24, R18, R12 ;  /* 0x000000121810723c */ /* 0x000fe2000004180c */
[----:B------:R-:W3:-:S15]  /*4dba0*/  LDL.LU.64 R12, [R1+0x5c50] ;  /* 0x005c5000010c7983 */ /* 0x000ede0000300a00 */
[----:B------:R-:W-:-:S03]  /*4dbb0*/  NOP ;  /* 0x0000000000007918 */ /* 0x000fc60000000000 */
[----:B------:R0:W-:Y:S04]  /*4dbc0*/  STL.64 [R1+0x9b0], R16 ;  /* 0x0009b01001007387 */ /* 0x0001e80000100a00 */
[----:B------:R-:W-:Y:S04]  /*4dbd0*/  STL.64 [R1+0x9b8], R18 ;  /* 0x0009b81201007387 */ /* 0x000fe80000100a00 */
[----:B0-----:R-:W2:Y:S04]  /*4dbe0*/  LDL.LU.64 R16, [R1+0x5c48] ;  /* 0x005c480001107983 */ /* 0x001ea80000300a00 */
[----:B------:R-:W2:Y:S01]  /*4dbf0*/  LDL.LU R8, [R1+0x8e0] ;  /* 0x0008e00001087983 */ /* 0x000ea20000300800 */
[----:B----4-:R-:W-:-:S15]  /*4dc00*/  HMMA.16816.F32.BF16 R20, R24, R10, R20 ;  /* 0x0000000a1814723c */ /* 0x010fde0000041814 */
[----:B------:R-:W-:-:S04]  /*4dc10*/  NOP ;  /* 0x0000000000007918 */ /* 0x000fc80000000000 */
[----:B------:R-:W-:Y:S04]  /*4dc20*/  STL.64 [R1+0xac0], R20 ;  /* 0x000ac01401007387 */ /* 0x000fe80000100a00 */
[----:B------:R-:W-:Y:S04]  /*4dc30*/  STL.64 [R1+0xac8], R22 ;  /* 0x000ac81601007387 */ /* 0x000fe80000100a00 */
[----:B------:R-:W2:Y:S04]  /*4dc40*/  LDL.LU R9, [R1+0x8e4] ;  /* 0x0008e40001097983 */ /* 0x000ea80000300800 */
[----:B------:R-:W4:Y:S04]  /*4dc50*/  LDL.LU R10, [R1+0x8e8] ;  /* 0x0008e800010a7983 */ /* 0x000f280000300800 */
[----:B------:R-:W4:Y:S04]  /*4dc60*/  LDL.LU R11, [R1+0x8ec] ;  /* 0x0008ec00010b7983 */ /* 0x000f280000300800 */
[----:B----4-:R0:W-:Y:S04]  /*4dc70*/  STL.64 [R1+0x5bd0], R10 ;  /* 0x005bd00a01007387 */ /* 0x0101e80000100a00 */
[----:B--2---:R-:W-:Y:S01]  /*4dc80*/  STL.64 [R1+0x5bc8], R8 ;  /* 0x005bc80801007387 */ /* 0x004fe20000100a00 */
[----:B0-----:R-:W-:-:S02]  /*4dc90*/  IMAD.MOV.U32 R10, RZ, RZ, R3 ;  /* 0x000000ffff0a7224 */ /* 0x001fc400078e0003 */
[----:B---3--:R-:W-:Y:S01]  /*4dca0*/  IMAD.MOV.U32 R11, RZ, RZ, R12 ;  /* 0x000000ffff0b7224 */ /* 0x008fe200078e000c */
[----:B------:R-:W2:Y:S04]  /*4dcb0*/  LDL.LU R3, [R1+0x5c44] ;  /* 0x005c440001037983 */ /* 0x000ea80000300800 */
[----:B------:R-:W3:Y:S04]  /*4dcc0*/  LDL.LU R12, [R1+0x5c40] ;  /* 0x005c4000010c7983 */ /* 0x000ee80000300800 */
[----:B------:R0:W-:Y:S02]  /*4dcd0*/  STL.64 [R1+0x5be0], R10 ;  /* 0x005be00a01007387 */ /* 0x0001e40000100a00 */
[----:B0-----:R-:W-:-:S02]  /*4dce0*/  IMAD.MOV.U32 R10, RZ, RZ, R5 ;  /* 0x000000ffff0a7224 */ /* 0x001fc400078e0005 */
[----:B------:R-:W-:-:S05]  /*4dcf0*/  IMAD.MOV.U32 R11, RZ, RZ, R4 ;  /* 0x000000ffff0b7224 */ /* 0x000fca00078e0004 */
[----:B------:R-:W-:Y:S04]  /*4dd00*/  STL.64 [R1+0x5bf8], R10 ;  /* 0x005bf80a01007387 */ /* 0x000fe80000100a00 */
[----:B------:R-:W4:Y:S04]  /*4dd10*/  LDL.64 R6, [R1+0xf8] ;  /* 0x0000f80001067983 */ /* 0x000f280000100a00 */
[----:B----4-:R0:W-:Y:S04]  /*4dd20*/  STL.64 [R1+0x5bd8], R6 ;  /* 0x005bd80601007387 */ /* 0x0101e80000100a00 */
[----:B------:R-:W4:Y:S04]  /*4dd30*/  LDL.LU R4, [R1+0x8f0] ;  /* 0x0008f00001047983 */ /* 0x000f280000300800 */
[----:B------:R-:W4:Y:S04]  /*4dd40*/  LDL.LU R5, [R1+0x8f4] ;  /* 0x0008f40001057983 */ /* 0x000f280000300800 */
[----:B0-----:R-:W2:Y:S04]  /*4dd50*/  LDL.LU R6, [R1+0x8f8] ;  /* 0x0008f80001067983 */ /* 0x001ea80000300800 */
[----:B------:R-:W2:Y:S01]  /*4dd60*/  LDL.LU R7, [R1+0x8fc] ;  /* 0x0008fc0001077983 */ /* 0x000ea20000300800 */
[----:B------:R-:W-:-:S02]  /*4dd70*/  IMAD.MOV.U32 R10, RZ, RZ, R29 ;  /* 0x000000ffff0a7224 */ /* 0x000fc400078e001d */
[----:B------:R-:W-:-:S05]  /*4dd80*/  IMAD.MOV.U32 R11, RZ, RZ, R17 ;  /* 0x000000ffff0b7224 */ /* 0x000fca00078e0011 */
        /* <DEDUP_REMOVED lines=8> */
[----:B------:R-:W-:-:S05]  /*4de10*/  IMAD.MOV.U32 R11, RZ, RZ, R13 ;  /* 0x000000ffff0b7224 */ /* 0x000fca00078e000d */
[----:B------:R-:W-:Y:S04]  /*4de20*/  STL.64 [R1+0x5c28], R10 ;  /* 0x005c280a01007387 */ /* 0x000fe80000100a00 */
        /* <DEDUP_REMOVED lines=16> */
[----:B------:R-:W2:Y:S04]  /*4df30*/  LDL.LU R6, [R1+0x938] ;  /* 0x0009380001067983 */ /* 0x000ea80000300800 */
[----:B------:R-:W2:Y:S04]  /*4df40*/  LDL.LU R7, [R1+0x93c] ;  /* 0x00093c0001077983 */ /* 0x000ea80000300800 */
[----:B------:R-:W4:Y:S04]  /*4df50*/  LDL.LU R20, [R1+0x7c0] ;  /* 0x0007c00001147983 */ /* 0x000f280000300800 */
[----:B------:R-:W4:Y:S04]  /*4df60*/  LDL.LU R21, [R1+0x7c4] ;  /* 0x0007c40001157983 */ /* 0x000f280000300800 */
[----:B------:R-:W2:Y:S04]  /*4df70*/  LDL.LU R22, [R1+0x7c8] ;  /* 0x0007c80001167983 */ /* 0x000ea80000300800 */
[----:B------:R-:W2:Y:S04]  /*4df80*/  LDL.LU R23, [R1+0x7cc] ;  /* 0x0007cc0001177983 */ /* 0x000ea80000300800 */
[----:B--2---:R0:W-:Y:S04]  /*4df90*/  STL.64 [R1+0x5b80], R22 ;  /* 0x005b801601007387 */ /* 0x0041e80000100a00 */
[----:B----4-:R1:W-:Y:S04]  /*4dfa0*/  STL.64 [R1+0x5b78], R20 ;  /* 0x005b781401007387 */ /* 0x0103e80000100a00 */
[----:B0-----:R-:W2:Y:S04]  /*4dfb0*/  LDL.64 R22, [R1+0x28] ;  /* 0x0000280001167983 */ /* 0x001ea80000100a00 */
[----:B--2---:R0:W-:Y:S04]  /*4dfc0*/  STL.64 [R1+0x5ba0], R22 ;  /* 0x005ba01601007387 */ /* 0x0041e80000100a00 */
[----:B-1----:R-:W2:Y:S04]  /*4dfd0*/  LDL.LU R20, [R1+0x250] ;  /* 0x0002500001147983 */ /* 0x002ea80000300800 */
[----:B------:R-:W2:Y:S04]  /*4dfe0*/  LDL.LU R21, [R1+0x254] ;  /* 0x0002540001157983 */ /* 0x000ea80000300800 */
[----:B0-----:R-:W4:Y:S04]  /*4dff0*/  LDL.LU R22, [R1+0x258] ;  /* 0x0002580001167983 */ /* 0x001f280000300800 */
[----:B------:R-:W4:Y:S01]  /*4e000*/  LDL.LU R23, [R1+0x25c] ;  /* 0x00025c0001177983 */ /* 0x000f220000300800 */
[----:B---3--:R-:W-:-:S02]  /*4e010*/  IMAD.MOV.U32 R10, RZ, RZ, R12 ;  /* 0x000000ffff0a7224 */ /* 0x008fc400078e000c */
[----:B------:R-:W-:Y:S01]  /*4e020*/  IMAD.MOV.U32 R11, RZ, RZ, R3 ;  /* 0x000000ffff0b7224 */ /* 0x000fe200078e0003 */
[----:B----4-:R-:W-:Y:S04]  /*4e030*/  STL.64 [R1+0x5bb8], R22 ;  /* 0x005bb81601007387 */ /* 0x010fe80000100a00 */
[----:B--2---:R0:W-:Y:S04]  /*4e040*/  STL.64 [R1+0x5bb0], R20 ;  /* 0x005bb01401007387 */ /* 0x0041e80000100a00 */
[----:B0-----:R-:W2:Y:S04]  /*4e050*/  LDL.LU R20, [R1+0x8d0] ;  /* 0x0008d00001147983 */ /* 0x001ea80000300800 */
[----:B------:R-:W2:Y:S04]  /*4e060*/  LDL.LU R21, [R1+0x8d4] ;  /* 0x0008d40001157983 */ /* 0x000ea80000300800 */
[----:B------:R-:W2:Y:S04]  /*4e070*/  LDL.LU R22, [R1+0x8d8] ;  /* 0x0008d80001167983 */ /* 0x000ea80000300800 */
[----:B------:R-:W2:Y:S04]  /*4e080*/  LDL.LU R23, [R1+0x8dc] ;  /* 0x0008dc0001177983 */ /* 0x000ea80000300800 */
[----:B------:R-:W3:Y:S01]  /*4e090*/  LDL.64 R14, [R1+0x8] ;  /* 0x00000800010e7983 */ /* 0x000ee20000100a00 */
[C---:B------:R-:W-:Y:S03]  /*4e0a0*/  HMMA.16816.F32.BF16 R8, R24.reuse, R10, R4 ;  /* 0x0000000a1808723c */ /* 0x040fe60000041804 */
[----:B---3--:R0:W-:Y:S04]  /*4e0b0*/  STL.64 [R1+0x5b88], R14 ;  /* 0x005b880e01007387 */ /* 0x0081e80000100a00 */
[----:B------:R-:W3:Y:S04]  /*4e0c0*/  LDL.LU R12, [R1+0x7d0] ;  /* 0x0007d000010c7983 */ /* 0x000ee80000300800 */
[----:B------:R-:W3:Y:S04]  /*4e0d0*/  LDL.LU R13, [R1+0x7d4] ;  /* 0x0007d400010d7983 */ /* 0x000ee80000300800 */
[----:B0-----:R-:W3:Y:S04]  /*4e0e0*/  LDL.LU R14, [R1+0x7d8] ;  /* 0x0007d800010e7983 */ /* 0x001ee80000300800 */
[----:B------:R-:W3:Y:S04]  /*4e0f0*/  LDL.LU R15, [R1+0x7dc] ;  /* 0x0007dc00010f7983 */ /* 0x000ee80000300800 */
[----:B------:R-:W4:Y:S04]  /*4e100*/  LDL.LU.64 R6, [R1+0x5c38] ;  /* 0x005c380001067983 */ /* 0x000f280000300a00 */
[----:B------:R-:W4:Y:S04]  /*4e110*/  LDL.LU.64 R4, [R1+0x5c30] ;  /* 0x005c300001047983 */ /* 0x000f280000300a00 */
[----:B------:R-:W-:Y:S04]  /*4e120*/  STL.64 [R1+0xab0], R8 ;  /* 0x000ab00801007387 */ /* 0x000fe80000100a00 */
[----:B------:R0:W-:Y:S04]  /*4e130*/  STL.64 [R1+0xab8], R10 ;  /* 0x000ab80a01007387 */ /* 0x0001e80000100a00 */
[----:B0-----:R-:W4:Y:S02]  /*4e140*/  LDL.LU.64 R10, [R1+0x5c28] ;  /* 0x005c2800010a7983 */ /* 0x001f240000300a00 */
[----:B----4-:R-:W-:Y:S02]  /*4e150*/  HMMA.16816.F32.BF16 R8, R24, R10, R4 ;  /* 0x0000000a1808723c */ /* 0x010fe40000041804 */
[----:B------:R-:W4:Y:S04]  /*4e160*/  LDL.LU.64 R6, [R1+0x5c20] ;  /* 0x005c200001067983 */ /* 0x000f280000300a00 */
[----:B------:R-:W4:-:S13]  /*4e170*/  LDL.LU.64 R4, [R1+0x5c18] ;  /* 0x005c180001047983 */ /* 0x000f1a0000300a00 */
        /* <DEDUP_REMOVED lines=16> */
[----:B------:R-:W4:-:S15]  /*4e280*/  LDL.LU.64 R6, [R1+0x5bd8] ;  /* 0x005bd80001067983 */ /* 0x000f1e0000300a00 */
[----:B------:R-:W-:Y:S02]  /*4e290*/  NOP ;  /* 0x0000000000007918 */ /* 0x000fe40000000000 */
[----:B------:R-:W-:Y:S04]  /*4e2a0*/  STL.64 [R1+0x950], R8 ;  /* 0x0009500801007387 */ /* 0x000fe80000100a00 */
[----:B------:R0:W-:Y:S04]  /*4e2b0*/  STL.64 [R1+0x958], R10 ;  /* 0x0009580a01007387 */ /* 0x0001e80000100a00 */
[----:B0-----:R-:W4:Y:S04]  /*4e2c0*/  LDL.LU.64 R10, [R1+0x5bd0] ;  /* 0x005bd000010a7983 */ /* 0x001f280000300a00 */
[----:B------:R-:W4:Y:S02]  /*4e2d0*/  LDL.LU.64 R8, [R1+0x5bc8] ;  /* 0x005bc80001087983 */ /* 0x000f240000300a00 */
[----:B----4-:R-:W-:-:S15]  /*4e2e0*/  HMMA.16816.F32.BF16 R8, R24, R6, R8 ;  /* 0x000000061808723c */ /* 0x010fde0000041808 */
[----:B------:R-:W-:-:S04]  /*4e2f0*/  NOP ;  /* 0x0000000000007918 */ /* 0x000fc80000000000 */
[----:B------:R-:W-:Y:S04]  /*4e300*/  STL.64 [R1+0x940], R8 ;  /* 0x0009400801007387 */ /* 0x000fe80000100a00 */
[----:B------:R0:W-:Y:S04]  /*4e310*/  STL.64 [R1+0x948], R10 ;  /* 0x0009480a01007387 */ /* 0x0001e80000100a00 */
[----:B0-----:R-:W4:Y:S01]  /*4e320*/  LDL.LU.64 R10, [R1+0x5bc0] ;  /* 0x005bc000010a7983 */ /* 0x001f220000300a00 */
[----:B------:R-:W-:Y:S02]  /*4e330*/  IMAD.MOV.U32 R9, RZ, RZ, R6 ;  /* 0x000000ffff097224 */ /* 0x000fe400078e0006 */
[----:B------:R-:W-:-:S02]  /*4e340*/  IMAD.MOV.U32 R8, RZ, RZ, R7 ;  /* 0x000000ffff087224 */ /* 0x000fc400078e0007 */
[----:B------:R-:W-:Y:S02]  /*4e350*/  IMAD.MOV.U32 R18, RZ, RZ, R2 ;  /* 0x000000ffff127224 */ /* 0x000fe400078e0002 */
[----:B------:R-:W-:Y:S01]  /*4e360*/  IMAD.MOV.U32 R19, RZ, RZ, R0 ;  /* 0x000000ffff137224 */ /* 0x000fe200078e0000 */
[----:B----4-:R-:W-:Y:S04]  /*4e370*/  STL.64 [R1+0x5b58], R10 ;  /* 0x005b580a01007387 */ /* 0x010fe80000100a00 */
[----:B------:R0:W-:Y:S04]  /*4e380*/  STL.64 [R1+0x5b50], R8 ;  /* 0x005b500801007387 */ /* 0x0001e80000100a00 */
[----:B0-----:R-:W4:Y:S04]  /*4e390*/  LDL.LU R8, [R1+0x7a0] ;  /* 0x0007a00001087983 */ /* 0x001f280000300800 */
[----:B------:R-:W4:Y:S04]  /*4e3a0*/  LDL.LU R9, [R1+0x7a4] ;  /* 0x0007a40001097983 */ /* 0x000f280000300800 */
[----:B------:R-:W3:Y:S04]  /*4e3b0*/  LDL.LU R10, [R1+0x7a8] ;  /* 0x0007a800010a7983 */ /* 0x000ee80000300800 */
[----:B------:R-:W3:Y:S01]  /*4e3c0*/  LDL.LU R11, [R1+0x7ac] ;  /* 0x0007ac00010b7983 */ /* 0x000ee20000300800 */
[C---:B--2---:R-:W-:Y:S03]  /*4e3d0*/  HMMA.16816.F32.BF16 R16, R24.reuse, R18, R20 ;  /* 0x000000121810723c */ /* 0x044fe60000041814 */
[----:B---3--:R-:W-:Y:S04]  /*4e3e0*/  STL.64 [R1+0x5b70], R10 ;  /* 0x005b700a01007387 */ /* 0x008fe80000100a00 */
[----:B----4-:R0:W-:Y:S04]  /*4e3f0*/  STL.64 [R1+0x5b68], R8 ;  /* 0x005b680801007387 */ /* 0x0101e80000100a00 */
[----:B0-----:R-:W2:Y:S04]  /*4e400*/  LDL.LU R8, [R1+0x7b0] ;  /* 0x0007b00001087983 */ /* 0x001ea80000300800 */
[----:B------:R-:W2:Y:S04]  /*4e410*/  LDL.LU R9, [R1+0x7b4] ;  /* 0x0007b40001097983 */ /* 0x000ea80000300800 */
[----:B------:R-:W2:Y:S04]  /*4e420*/  LDL.LU R10, [R1+0x7b8] ;  /* 0x0007b800010a7983 */ /* 0x000ea80000300800 */
[----:B------:R-:W2:Y:S04]  /*4e430*/  LDL.LU R11, [R1+0x7bc] ;  /* 0x0007bc00010b7983 */ /* 0x000ea80000300800 */
[----:B------:R-:W3:Y:S04]  /*4e440*/  LDL.LU R4, [R1+0x790] ;  /* 0x0007900001047983 */ /* 0x000ee80000300800 */
[----:B------:R-:W3:Y:S04]  /*4e450*/  LDL.LU R5, [R1+0x794] ;  /* 0x0007940001057983 */ /* 0x000ee80000300800 */
[----:B------:R-:W3:Y:S04]  /*4e460*/  LDL.LU R6, [R1+0x798] ;  /* 0x0007980001067983 */ /* 0x000ee80000300800 */
        /* <DEDUP_REMOVED lines=8> */
[----:B------:R-:W4:Y:S04]  /*4e4f0*/  LDL.LU.64 R18, [R1+0x5b98] ;  /* 0x005b980001127983 */ /* 0x000f280000300a00 */
[----:B------:R-:W4:Y:S09]  /*4e500*/  LDL.LU.64 R16, [R1+0x5b90] ;  /* 0x005b900001107983 */ /* 0x000f320000300a00 */
[----:B------:R-:W-:Y:S04]  /*4e510*/  STL.64 [R1+0x250], R24 ;  /* 0x0002501801007387 */ /* 0x000fe80000100a00 */
[----:B------:R0:W-:Y:S04]  /*4e520*/  STL.64 [R1+0x258], R26 ;  /* 0x0002581a01007387 */ /* 0x0001e80000100a00 */
[----:B0-----:R-:W2:Y:S01]  /*4e530*/  LDL.64 R26, [R1+0x18] ;  /* 0x00001800011a7983 */ /* 0x001ea20000100a00 */
[----:B----4-:R-:W-:Y:S01]  /*4e540*/  HMMA.16816.F32.BF16 R12, R16, R22, R12 ;  /* 0x00000016100c723c */ /* 0x010fe2000004180c */
[----:B------:R-:W-:-:S02]  /*4e550*/  IMAD.MOV.U32 R2, RZ, RZ, R22 ;  /* 0x000000ffff027224 */ /* 0x000fc400078e0016 */
[----:B------:R-:W-:-:S15]  /*4e560*/  IMAD.MOV.U32 R0, RZ, RZ, R23 ;  /* 0x000000ffff007224 */ /* 0x000fde00078e0017 */
[----:B------:R-:W-:Y:S01]  /*4e570*/  NOP ;  /* 0x0000000000007918 */ /* 0x000fe20000000000 */
[----:B------:R-:W-:Y:S04]  /*4e580*/  STL.64 [R1+0x820], R12 ;  /* 0x0008200c01007387 */ /* 0x000fe80000100a00 */
[----:B------:R0:W-:Y:S04]  /*4e590*/  STL.64 [R1+0x828], R14 ;  /* 0x0008280e01007387 */ /* 0x0001e80000100a00 */
[----:B0-----:R-:W4:Y:S04]  /*4e5a0*/  LDL.LU.64 R14, [R1+0x5b88] ;  /* 0x005b8800010e7983 */ /* 0x001f280000300a00 */
[----:B------:R-:W2:Y:S04]  /*4e5b0*/  LDL.LU.64 R22, [R1+0x5b80] ;  /* 0x005b800001167983 */ /* 0x000ea80000300a00 */
[----:B------:R-:W2:Y:S02]  /*4e5c0*/  LDL.LU.64 R20, [R1+0x5b78] ;  /* 0x005b780001147983 */ /* 0x000ea40000300a00 */
[C---:B--2---:R-:W-:Y:S08]  /*4e5d0*/  HMMA.16816.F32.BF16 R20, R16.reuse, R26, R20 ;  /* 0x0000001a1014723c */ /* 0x044ff00000041814 */
[----:B----4-:R-:W-:Y:S11]  /*4e5e0*/  HMMA.16816.F32.BF16 R8, R16, R14, R8 ;  /* 0x0000000e1008723c */ /* 0x010ff60000041808 */
[----:B------:R0:W-:Y:S04]  /*4e5f0*/  STL.64 [R1+0x810], R20 ;  /* 0x0008101401007387 */ /* 0x0001e80000100a00 */
[----:B------:R1:W-:Y:S04]  /*4e600*/  STL.64 [R1+0x818], R22 ;  /* 0x0008181601007387 */ /* 0x0003e80000100a00 */
[----:B------:R-:W2:Y:S04]  /*4e610*/  LDL.LU R24, [R1+0x780] ;  /* 0x0007800001187983 */ /* 0x000ea80000300800 */
[----:B------:R-:W2:Y:S01]  /*4e620*/  LDL.LU R25, [R1+0x784] ;  /* 0x0007840001197983 */ /* 0x000ea20000300800 */
[----:B0-----:R-:W-:-:S02]  /*4e630*/  IMAD.MOV.U32 R21, RZ, RZ, R26 ;  /* 0x000000ffff157224 */ /* 0x001fc400078e001a */
[----:B------:R-:W-:Y:S01]  /*4e640*/  IMAD.MOV.U32 R20, RZ, RZ, R27 ;  /* 0x000000ffff147224 */ /* 0x000fe200078e001b */
[----:B------:R-:W2:Y:S04]  /*4e650*/  LDL.LU R26, [R1+0x788] ;  /* 0x00078800011a7983 */ /* 0x000ea80000300800 */
[----:B------:R-:W2:Y:S04]  /*4e660*/  LDL.LU R27, [R1+0x78c] ;  /* 0x00078c00011b7983 */ /* 0x000ea80000300800 */
[----:B------:R-:W-:Y:S01]  /*4e670*/  STL.64 [R1+0x800], R8 ;  /* 0x0008000801007387 */ /* 0x000fe20000100a00 */
[----:B-1----:R-:W-:-:S02]  /*4e680*/  IMAD.MOV.U32 R23, RZ, RZ, R14 ;  /* 0x000000ffff177224 */ /* 0x002fc400078e000e */
[----:B------:R-:W-:Y:S01]  /*4e690*/  IMAD.MOV.U32 R22, RZ, RZ, R15 ;  /* 0x000000ffff167224 */ /* 0x000fe200078e000f */
[----:B------:R0:W-:Y:S04]  /*4e6a0*/  STL.64 [R1+0x808], R10 ;  /* 0x0008080a01007387 */ /* 0x0001e80000100a00 */
[----:B0-----:R-:W4:Y:S04]  /*4e6b0*/  LDL.LU.64 R10, [R1+0x5b70] ;  /* 0x005b7000010a7983 */ /* 0x001f280000300a00 */
[----:B------:R-:W4:Y:S04]  /*4e6c0*/  LDL.LU.64 R8, [R1+0x5b68] ;  /* 0x005b680001087983 */ /* 0x000f280000300a00 */
[----:B------:R-:W4:Y:S04]  /*4e6d0*/  LDL.LU.64 R14, [R1+0x5b60] ;  /* 0x005b6000010e7983 */ /* 0x000f280000300a00 */
[----:B------:R0:W-:Y:S04]  /*4e6e0*/  STL.64 [R1+0x5b08], R22 ;  /* 0x005b081601007387 */ /* 0x0001e80000100a00 */
[----:B------:R-:W-:Y:S04]  /*4e6f0*/  STL.64 [R1+0x5b00], R20 ;  /* 0x005b001401007387 */ /* 0x000fe80000100a00 */
[----:B0-----:R-:W2:Y:S04]  /*4e700*/  LDL.64 R22, [R1+0x138] ;  /* 0x0001380001167983 */ /* 0x001ea80000100a00 */
[----:B--2---:R0:W-:Y:S04]  /*4e710*/  STL.64 [R1+0x5b18], R22 ;  /* 0x005b181601007387 */ /* 0x0041e80000100a00 */
        /* <DEDUP_REMOVED lines=9> */
[----:B------:R-:W4:Y:S04]  /*4e7b0*/  LDL.LU.64 R8, [R1+0x5b50] ;  /* 0x005b500001087983 */ /* 0x000f280000300a00 */
[----:B------:R0:W-:Y:S04]  /*4e7c0*/  STL.64 [R1+0x5b40], R14 ;  /* 0x005b400e01007387 */ /* 0x0001e80000100a00 */
[----:B------:R-:W2:Y:S04]  /*4e7d0*/  LDL.LU R12, [R1+0xf40] ;  /* 0x000f4000010c7983 */ /* 0x000ea80000300800 */
[----:B------:R-:W2:Y:S04]  /*4e7e0*/  LDL.LU R13, [R1+0xf44] ;  /* 0x000f4400010d7983 */ /* 0x000ea80000300800 */
[----:B0-----:R-:W2:Y:S04]  /*4e7f0*/  LDL.LU R14, [R1+0xf48] ;  /* 0x000f4800010e7983 */ /* 0x001ea80000300800 */
[----:B------:R-:W2:Y:S01]  /*4e800*/  LDL.LU R15, [R1+0xf4c] ;  /* 0x000f4c00010f7983 */ /* 0x000ea20000300800 */
[----:B---3--:R-:W-:-:S15]  /*4e810*/  HMMA.16816.F32.BF16 R4, R16, R10, R4 ;  /* 0x0000000a1004723c */ /* 0x008fde0000041804 */
[----:B------:R-:W-:-:S04]  /*4e820*/  NOP ;  /* 0x0000000000007918 */ /* 0x000fc80000000000 */
[----:B------:R-:W-:Y:S04]  /*4e830*/  STL.64 [R1+0x7e0], R4 ;  /* 0x0007e00401007387 */ /* 0x000fe80000100a00 */
[----:B------:R0:W-:Y:S04]  /*4e840*/  STL.64 [R1+0x7e8], R6 ;  /* 0x0007e80601007387 */ /* 0x0001e80000100a00 */
[----:B0-----:R-:W3:Y:S04]  /*4e850*/  LDL.LU.64 R6, [R1+0x5b48] ;  /* 0x005b480001067983 */ /* 0x001ee80000300a00 */
[----:B------:R-:W-:Y:S04]  /*4e860*/  STL.64 [R1+0x5af0], R10 ;  /* 0x005af00a01007387 */ /* 0x000fe80000100a00 */
[----:B----4-:R0:W-:Y:S04]  /*4e870*/  STL.64 [R1+0x5b10], R8 ;  /* 0x005b100801007387 */ /* 0x0101e80000100a00 */
[----:B0-----:R-:W4:Y:S04]  /*4e880*/  LDL.LU R8, [R1+0xf10] ;  /* 0x000f100001087983 */ /* 0x001f280000300800 */
[----:B------:R-:W4:Y:S04]  /*4e890*/  LDL.LU R9, [R1+0xf14] ;  /* 0x000f140001097983 */ /* 0x000f280000300800 */
[----:B------:R-:W4:Y:S04]  /*4e8a0*/  LDL.LU R10, [R1+0xf18] ;  /* 0x000f1800010a7983 */ /* 0x000f280000300800 */
[----:B------:R-:W4:Y:S01]  /*4e8b0*/  LDL.LU R11, [R1+0xf1c] ;  /* 0x000f1c00010b7983 */ /* 0x000f220000300800 */
[----:B--2---:R-:W-:Y:S01]  /*4e8c0*/  HMMA.16816.F32.BF16 R12, R16, R22, R12 ;  /* 0x00000016100c723c */ /* 0x004fe2000004180c */
[----:B------:R-:W-:-:S07]  /*4e8d0*/  IMAD.MOV.U32 R3, RZ, RZ, R23 ;  /* 0x000000ffff037224 */ /* 0x000fce00078e0017 */
[----:B---3--:R-:W-:Y:S01]  /*4e8e0*/  HMMA.16816.F32.BF16 R24, R16, R6, R24 ;  /* 0x000000061018723c */ /* 0x008fe20000041818 */
[----:B----4-:R-:W-:Y:S04]  /*4e8f0*/  STL.64 [R1+0x5b30], R10 ;  /* 0x005b300a01007387 */ /* 0x010fe80000100a00 */
[----:B------:R0:W-:Y:S04]  /*4e900*/  STL.64 [R1+0x5b28], R8 ;  /* 0x005b280801007387 */ /* 0x0001e80000100a00 */
[----:B0-----:R-:W2:Y:S04]  /*4e910*/  LDL.LU R8, [R1+0xf30] ;  /* 0x000f300001087983 */ /* 0x001ea80000300800 */
[----:B------:R-:W2:Y:S04]  /*4e920*/  LDL.LU R9, [R1+0xf34] ;  /* 0x000f340001097983 */ /* 0x000ea80000300800 */
[----:B------:R-:W2:Y:S04]  /*4e930*/  LDL.LU R10, [R1+0xf38] ;  /* 0x000f3800010a7983 */ /* 0x000ea80000300800 */
[----:B------:R-:W2:Y:S04]  /*4e940*/  LDL.LU R11, [R1+0xf3c] ;  /* 0x000f3c00010b7983 */ /* 0x000ea80000300800 */
[----:B------:R0:W-:Y:S04]  /*4e950*/  STL [R1+0x5a1c], R6 ;  /* 0x005a1c0601007387 */ /* 0x0001e80000100800 */
[----:B------:R1:W-:Y:S04]  /*4e960*/  STL [R1+0x5a18], R7 ;  /* 0x005a180701007387 */ /* 0x0003e80000100800 */
[----:B------:R-:W-:Y:S04]  /*4e970*/  STL.64 [R1+0x7d0], R24 ;  /* 0x0007d01801007387 */ /* 0x000fe80000100a00 */
[----:B------:R-:W-:Y:S04]  /*4e980*/  STL.64 [R1+0x7d8], R26 ;  /* 0x0007d81a01007387 */ /* 0x000fe80000100a00 */
[----:B------:R-:W3:Y:S04]  /*4e990*/  LDSM.16.MT88.4 R24, [R28+UR5+0x2100] ;  /* 0x002100051c18783b */ /* 0x000ee80008004200 */
[----:B------:R-:W4:Y:S04]  /*4e9a0*/  LDL.LU R4, [R1+0xf20] ;  /* 0x000f200001047983 */ /* 0x000f280000300800 */
[----:B------:R-:W4:Y:S04]  /*4e9b0*/  LDL.LU R5, [R1+0xf24] ;  /* 0x000f240001057983 */ /* 0x000f280000300800 */
[----:B0-----:R-:W4:Y:S04]  /*4e9c0*/  LDL.LU R6, [R1+0xf28] ;  /* 0x000f280001067983 */ /* 0x001f280000300800 */
[----:B-1----:R-:W4:Y:S04]  /*4e9d0*/  LDL.LU R7, [R1+0xf2c] ;  /* 0x000f2c0001077983 */ /* 0x002f280000300800 */
[----:B------:R-:W-:Y:S04]  /*4e9e0*/  STL [R1+0x5a20], R28 ;  /* 0x005a201c01007387 */ /* 0x000fe80000100800 */
[----:B---3--:R0:W-:Y:S04]  /*4e9f0*/  STL.64 [R1+0x5980], R26 ;  /* 0x0059801a01007387 */ /* 0x0081e80000100a00 */
[----:B------:R-:W-:Y:S04]  /*4ea00*/  STL.64 [R1+0x5978], R24 ;  /* 0x0059781801007387 */ /* 0x000fe80000100a00 */
[----:B0-----:R-:W3:Y:S04]  /*4ea10*/  LDL.64 R26, [R1+0xd8] ;  /* 0x0000d800011a7983 */ /* 0x001ee80000100a00 */
[----:B------:R0:W-:Y:S04]  /*4ea20*/  STL.64 [R1+0x1330], R12 ;  /* 0x0013300c01007387 */ /* 0x0001e80000100a00 */
[----:B------:R1:W-:Y:S01]  /*4ea30*/  STL.64 [R1+0x1338], R14 ;  /* 0x0013380e01007387 */ /* 0x0003e20000100a00 */
[----:B0-----:R-:W-:-:S03]  /*4ea40*/  IMAD.MOV.U32 R12, RZ, RZ, R22 ;  /* 0x000000ffff0c7224 */ /* 0x001fc600078e0016 */
[----:B-1----:R-:W2:Y:S04]  /*4ea50*/  LDL.LU.64 R14, [R1+0x5b40] ;  /* 0x005b4000010e7983 */ /* 0x002ea80000300a00 */
        /* <DEDUP_REMOVED lines=10> */
[----:B------:R-:W4:Y:S04]  /*4eb00*/  LDL.LU.64 R22, [R1+0x5b20] ;  /* 0x005b200001167983 */ /* 0x000f280000300a00 */
[----:B------:R0:W-:Y:S04]  /*4eb10*/  STL.64 [R1+0x5ae0], R14 ;  /* 0x005ae00e01007387 */ /* 0x0001e80000100a00 */
[----:B------:R-:W-:Y:S04]  /*4eb20*/  STL [R1+0x5ad8], R13 ;  /* 0x005ad80d01007387 */ /* 0x000fe80000100800 */
[----:B0-----:R-:W2:Y:S01]  /*4eb30*/  LDL.64 R14, [R1+0x128] ;  /* 0x00012800010e7983 */ /* 0x001ea20000100a00 */
[----:B----4-:R-:W-:-:S15]  /*4eb40*/  HMMA.16816.F32.BF16 R4, R16, R22, R4 ;  /* 0x000000161004723c */ /* 0x010fde0000041804 */
[----:B------:R-:W-:-:S04]  /*4eb50*/  NOP ;  /* 0x0000000000007918 */ /* 0x000fc80000000000 */
[----:B------:R0:W-:Y:S04]  /*4eb60*/  STL.64 [R1+0x1310], R4 ;  /* 0x0013100401007387 */ /* 0x0001e80000100a00 */
[----:B------:R-:W-:Y:S01]  /*4eb70*/  STL.64 [R1+0x1318], R6 ;  /* 0x0013180601007387 */ /* 0x000fe20000100a00 */
[----:B0-----:R-:W-:Y:S02]  /*4eb80*/  IMAD.MOV.U32 R5, RZ, RZ, R22 ;  /* 0x000000ffff057224 */ /* 0x001fe400078e0016 */
[----:B------:R-:W-:Y:S02]  /*4eb90*/  IMAD.MOV.U32 R4, RZ, RZ, R23 ;  /* 0x000000ffff047224 */ /* 0x000fe400078e0017 */
        /* <DEDUP_REMOVED lines=8> */
[----:B------:R-:W4:Y:S04]  /*4ec20*/  LDL.LU.64 R22, [R1+0x5b08] ;  /* 0x005b080001167983 */ /* 0x000f280000300a00 */
[----:B------:R-:W2:Y:S04]  /*4ec30*/  LDL.LU.64 R20, [R1+0x5b00] ;  /* 0x005b000001147983 */ /* 0x000ea80000300a00 */
[----:B---3--:R-:W-:Y:S04]  /*4ec40*/  STL.64 [R1+0x5aa8], R26 ;  /* 0x005aa81a01007387 */ /* 0x008fe80000100a00 */
[----:B------:R0:W-:Y:S04]  /*4ec50*/  STL.64 [R1+0x5aa0], R24 ;  /* 0x005aa01801007387 */ /* 0x0001e80000100a00 */
[----:B0-----:R-:W3:Y:S04]  /*4ec60*/  LDL.LU R24, [R1+0xf00] ;  /* 0x000f000001187983 */ /* 0x001ee80000300800 */
[----:B------:R-:W3:Y:S04]  /*4ec70*/  LDL.LU R25, [R1+0xf04] ;  /* 0x000f040001197983 */ /* 0x000ee80000300800 */
[----:B------:R-:W3:Y:S04]  /*4ec80*/  LDL.LU R26, [R1+0xf08] ;  /* 0x000f0800011a7983 */ /* 0x000ee80000300800 */
[----:B------:R-:W3:Y:S01]  /*4ec90*/  LDL.LU R27, [R1+0xf0c] ;  /* 0x000f0c00011b7983 */ /* 0x000ee20000300800 */
[----:B------:R-:W-:-:S02]  /*4eca0*/  IMAD.MOV.U32 R6, RZ, RZ, R14 ;  /* 0x000000ffff067224 */ /* 0x000fc400078e000e */
[----:B------:R-:W-:Y:S01]  /*4ecb0*/  IMAD.MOV.U32 R7, RZ, RZ, R15 ;  /* 0x000000ffff077224 */ /* 0x000fe200078e000f */
[----:B---3--:R-:W-:-:S15]  /*4ecc0*/  HMMA.16816.F32.BF16 R24, R16, R14, R24 ;  /* 0x0000000e1018723c */ /* 0x008fde0000041818 */
[----:B------:R-:W-:-:S04]  /*4ecd0*/  NOP ;  /* 0x0000000000007918 */ /* 0x000fc80000000000 */
[----:B------:R-:W-:Y:S04]  /*4ece0*/  STL.64 [R1+0x12f0], R24 ;  /* 0x0012f01801007387 */ /* 0x000fe80000100a00 */
[----:B------:R-:W-:Y:S04]  /*4ecf0*/  STL.64 [R1+0x12f8], R26 ;  /* 0x0012f81a01007387 */ /* 0x000fe80000100a00 */
[----:B------:R-:W-:Y:S04]  /*4ed00*/  STL.64 [R1+0x5a38], R6 ;  /* 0x005a380601007387 */ /* 0x000fe80000100a00 */
[----:B------:R0:W-:Y:S04]  /*4ed10*/  STL.64 [R1+0x5a30], R4 ;  /* 0x005a300401007387 */ /* 0x0001e80000100a00 */
[----:B0-----:R-:W3:Y:S04]  /*4ed20*/  LDL.LU R4, [R1+0x5c0] ;  /* 0x0005c00001047983 */ /* 0x001ee80000300800 */
[----:B------:R-:W3:Y:S04]  /*4ed30*/  LDL.LU R5, [R1+0x5c4] ;  /* 0x0005c40001057983 */ /* 0x000ee80000300800 */
[----:B------:R-:W2:Y:S04]  /*4ed40*/  LDL.LU R6, [R1+0x5c8] ;  /* 0x0005c80001067983 */ /* 0x000ea80000300800 */
[----:B------:R-:W2:Y:S04]  /*4ed50*/  LDL.LU R7, [R1+0x5cc] ;  /* 0x0005cc0001077983 */ /* 0x000ea80000300800 */
[----:B------:R-:W2:Y:S04]  /*4ed60*/  LDL.64 R14, [R1+0x108] ;  /* 0x00010800010e7983 */ /* 0x000ea80000100a00 */
[----:B--2---:R0:W-:Y:S04]  /*4ed70*/  STL.64 [R1+0x5af8], R14 ;  /* 0x005af80e01007387 */ /* 0x0041e80000100a00 */
[----:B------:R4:W-:Y:S04]  /*4ed80*/  STL.64 [R1+0x5a48], R6 ;  /* 0x005a480601007387 */ /* 0x0009e80000100a00 */
[----:B---3--:R-:W-:Y:S04]  /*4ed90*/  STL.64 [R1+0x5a40], R4 ;  /* 0x005a400401007387 */ /* 0x008fe80000100a00 */
[----:B------:R-:W2:Y:S04]  /*4eda0*/  LDL.LU R12, [R1+0xef0] ;  /* 0x000ef000010c7983 */ /* 0x000ea80000300800 */
[----:B------:R-:W2:Y:S04]  /*4edb0*/  LDL.LU R13, [R1+0xef4] ;  /* 0x000ef400010d7983 */ /* 0x000ea80000300800 */
[----:B0-----:R-:W2:Y:S01]  /*4edc0*/  LDL.LU R14, [R1+0xef8] ;  /* 0x000ef800010e7983 */ /* 0x001ea20000300800 */
[----:B----4-:R-:W-:-:S02]  /*4edd0*/  IMAD.MOV.U32 R6, RZ, RZ, R23 ;  /* 0x000000ffff067224 */ /* 0x010fc400078e0017 */
[----:B------:R-:W-:Y:S01]  /*4ede0*/  IMAD.MOV.U32 R7, RZ, RZ, R22 ;  /* 0x000000ffff077224 */ /* 0x000fe200078e0016 */
[----:B------:R-:W2:Y:S04]  /*4edf0*/  LDL.LU R15, [R1+0xefc] ;  /* 0x000efc00010f7983 */ /* 0x000ea80000300800 */
[----:B------:R-:W2:Y:S04]  /*4ee00*/  LDL.64 R10, [R1+0x118] ;  /* 0x00011800010a7983 */ /* 0x000ea80000100a00 */
[----:B------:R0:W-:Y:S04]  /*4ee10*/  STL.64 [R1+0x5a60], R6 ;  /* 0x005a600601007387 */ /* 0x0001e80000100a00 */
[----:B------:R-:W3:Y:S01]  /*4ee20*/  LDL.64 R26, [R1+0xe8] ;  /* 0x0000e800011a7983 */ /* 0x000ee20000100a00 */
[----:B0-----:R-:W-:-:S02]  /*4ee30*/  IMAD.MOV.U32 R7, RZ, RZ, R20 ;  /* 0x000000ffff077224 */ /* 0x001fc400078e0014 */
[----:B------:R-:W-:Y:S01]  /*4ee40*/  IMAD.MOV.U32 R6, RZ, RZ, R21 ;  /* 0x000000ffff067224 */ /* 0x000fe200078e0015 */
[----:B---3--:R0:W-:Y:S04]  /*4ee50*/  STL.64 [R1+0x5ac0], R26 ;  /* 0x005ac01a01007387 */ /* 0x0081e80000100a00 */
[----:B------:R-:W3:Y:S04]  /*4ee60*/  LDL.LU R20, [R1+0x770] ;  /* 0x0007700001147983 */ /* 0x000ee80000300800 */
[----:B------:R-:W3:Y:S04]  /*4ee70*/  LDL.LU R21, [R1+0x774] ;  /* 0x0007740001157983 */ /* 0x000ee80000300800 */
[----:B------:R-:W4:Y:S04]  /*4ee80*/  LDL.LU R22, [R1+0x778] ;  /* 0x0007780001167983 */ /* 0x000f280000300800 */
[----:B------:R-:W4:Y:S01]  /*4ee90*/  LDL.LU R23, [R1+0x77c] ;  /* 0x00077c0001177983 */ /* 0x000f220000300800 */
[----:B0-----:R-:W-:-:S02]  /*4eea0*/  IMAD.MOV.U32 R26, RZ, RZ, R9 ;  /* 0x000000ffff1a7224 */ /* 0x001fc400078e0009 */
[----:B------:R-:W-:-:S05]  /*4eeb0*/  IMAD.MOV.U32 R27, RZ, RZ, R8 ;  /* 0x000000ffff1b7224 */ /* 0x000fca00078e0008 */
[----:B------:R0:W-:Y:S04]  /*4eec0*/  STL.64 [R1+0x5ae8], R26 ;  /* 0x005ae81a01007387 */ /* 0x0001e80000100a00 */
[----:B------:R-:W2:Y:S04]  /*4eed0*/  LDL.LU R24, [R1+0xee0] ;  /* 0x000ee00001187983 */ /* 0x000ea80000300800 */
[----:B------:R-:W2:Y:S04]  /*4eee0*/  LDL.LU R25, [R1+0xee4] ;  /* 0x000ee40001197983 */ /* 0x000ea80000300800 */
[----:B0-----:R-:W2:Y:S04]  /*4eef0*/  LDL.LU R26, [R1+0xee8] ;  /* 0x000ee800011a7983 */ /* 0x001ea80000300800 */
        /* <DEDUP_REMOVED lines=12> */
[----:B------:R-:W2:Y:S04]  /*4efc0*/  LDL.LU R22, [R1+0xed8] ;  /* 0x000ed80001167983 */ /* 0x000ea80000300800 */
[----:B------:R-:W2:Y:S04]  /*4efd0*/  LDL.LU R23, [R1+0xedc] ;  /* 0x000edc0001177983 */ /* 0x000ea80000300800 */
[----:B------:R-:W-:Y:S04]  /*4efe0*/  STL.64 [R1+0x5a78], R6 ;  /* 0x005a780601007387 */ /* 0x000fe80000100a00 */
[----:B------:R-:W-:Y:S04]  /*4eff0*/  STL.64 [R1+0x12e0], R12 ;  /* 0x0012e00c01007387 */ /* 0x000fe80000100a00 */
[----:B------:R0:W-:Y:S04]  /*4f000*/  STL.64 [R1+0x12e8], R14 ;  /* 0x0012e80e01007387 */ /* 0x0001e80000100a00 */
[----:B0-----:R-:W3:Y:S01]  /*4f010*/  LDL.LU.64 R14, [R1+0x5af8] ;  /* 0x005af800010e7983 */ /* 0x001ee20000300a00 */
[----:B------:R-:W-:-:S02]  /*4f020*/  IMAD.MOV.U32 R28, RZ, RZ, R10 ;  /* 0x000000ffff1c7224 */ /* 0x000fc400078e000a */
[----:B------:R-:W-:Y:S02]  /*4f030*/  IMAD.MOV.U32 R9, RZ, RZ, R11 ;  /* 0x000000ffff097224 */ /* 0x000fe400078e000b */
[----:B------:R-:W4:Y:S01]  /*4f040*/  LDL.LU.64 R10, [R1+0x5af0] ;  /* 0x005af000010a7983 */ /* 0x000f220000300a00 */
[----:B---3--:R-:W-:Y:S01]  /*4f050*/  HMMA.16816.F32.BF16 R24, R16, R14, R24 ;  /* 0x0000000e1018723c */ /* 0x008fe20000041818 */
[----:B------:R-:W-:Y:S02]  /*4f060*/  IMAD.MOV.U32 R8, RZ, RZ, R14 ;  /* 0x000000ffff087224 */ /* 0x000fe400078e000e */
[----:B------:R-:W-:-:S15]  /*4f070*/  IMAD.MOV.U32 R12, RZ, RZ, R15 ;  /* 0x000000ffff0c7224 */ /* 0x000fde00078e000f */
[----:B------:R-:W-:Y:S01]  /*4f080*/  NOP ;  /* 0x0000000000007918 */ /* 0x000fe20000000000 */
[----:B------:R-:W-:Y:S04]  /*4f090*/  STL.64 [R1+0xf40], R24 ;  /* 0x000f401801007387 */ /* 0x000fe80000100a00 */
[----:B------:R0:W-:Y:S04]  /*4f0a0*/  STL.64 [R1+0xf48], R26 ;  /* 0x000f481a01007387 */ /* 0x0001e80000100a00 */
[----:B0-----:R-:W2:Y:S04]  /*4f0b0*/  LDL.LU.64 R26, [R1+0x5ae8] ;  /* 0x005ae800011a7983 */ /* 0x001ea80000300a00 */
[----:B------:R-:W3:Y:S04]  /*4f0c0*/  LDL.LU.64 R14, [R1+0x5ae0] ;  /* 0x005ae000010e7983 */ /* 0x000ee80000300a00 */
[----:B------:R-:W2:Y:S04]  /*4f0d0*/  LDL.LU R13, [R1+0x5ad8] ;  /* 0x005ad800010d7983 */ /* 0x000ea80000300800 */
[----:B---3--:R-:W-:Y:S04]  /*4f0e0*/  STL.64 [R1+0x5a70], R14 ;  /* 0x005a700e01007387 */ /* 0x008fe80000100a00 */
[----:B--2---:R0:W-:Y:S04]  /*4f0f0*/  STL.64 [R1+0x5a68], R12 ;  /* 0x005a680c01007387 */ /* 0x0041e80000100a00 */
[----:B0-----:R-:W2:Y:S04]  /*4f100*/  LDL.LU R12, [R1+0x5e0] ;  /* 0x0005e000010c7983 */ /* 0x001ea80000300800 */
[----:B------:R-:W2:Y:S04]  /*4f110*/  LDL.LU R13, [R1+0x5e4] ;  /* 0x0005e400010d7983 */ /* 0x000ea80000300800 */
[----:B------:R-:W3:Y:S04]  /*4f120*/  LDL.LU R14, [R1+0x5e8] ;  /* 0x0005e800010e7983 */ /* 0x000ee80000300800 */
[----:B------:R-:W3:Y:S01]  /*4f130*/  LDL.LU R15, [R1+0x5ec] ;  /* 0x0005ec00010f7983 */ /* 0x000ee20000300800 */
[----:B------:R-:W-:Y:S03]  /*4f140*/  HMMA.16816.F32.BF16 R24, R16, R26, R20 ;  /* 0x0000001a1018723c */ /* 0x000fe60000041814 */
[----:B---3--:R-:W-:Y:S04]  /*4f150*/  STL.64 [R1+0x5a88], R14 ;  /* 0x005a880e01007387 */ /* 0x008fe80000100a00 */
[----:B--2---:R0:W-:Y:S04]  /*4f160*/  STL.64 [R1+0x5a80], R12 ;  /* 0x005a800c01007387 */ /* 0x0041e80000100a00 */
[----:B0-----:R-:W2:Y:S04]  /*4f170*/  LDL.LU R12, [R1+0x5f0] ;  /* 0x0005f000010c7983 */ /* 0x001ea80000300800 */
[----:B------:R-:W2:Y:S04]  /*4f180*/  LDL.LU R13, [R1+0x5f4] ;  /* 0x0005f400010d7983 */ /* 0x000ea80000300800 */
[----:B------:R-:W2:Y:S04]  /*4f190*/  LDL.LU R14, [R1+0x5f8] ;  /* 0x0005f800010e7983 */ /* 0x000ea80000300800 */
[----:B------:R-:W2:Y:S04]  /*4f1a0*/  LDL.LU R15, [R1+0x5fc] ;  /* 0x0005fc00010f7983 */ /* 0x000ea80000300800 */
[----:B----4-:R-:W-:Y:S04]  /*4f1b0*/  STL.64 [R1+0x5a58], R10 ;  /* 0x005a580a01007387 */ /* 0x010fe80000100a00 */
[----:B------:R0:W-:Y:S04]  /*4f1c0*/  STL.64 [R1+0x5a50], R8 ;  /* 0x005a500801007387 */ /* 0x0001e80000100a00 */
[----:B0-----:R-:W3:Y:S04]  /*4f1d0*/  LDL.LU R8, [R1+0x5d0] ;  /* 0x0005d00001087983 */ /* 0x001ee80000300800 */
[----:B------:R-:W3:Y:S04]  /*4f1e0*/  LDL.LU R9, [R1+0x5d4] ;  /* 0x0005d40001097983 */ /* 0x000ee80000300800 */
[----:B------:R-:W3:Y:S04]  /*4f1f0*/  LDL.LU R10, [R1+0x5d8] ;  /* 0x0005d800010a7983 */ /* 0x000ee80000300800 */
[----:B------:R-:W3:Y:S04]  /*4f200*/  LDL.LU R11, [R1+0x5dc] ;  /* 0x0005dc00010b7983 */ /* 0x000ee80000300800 */
[----:B------:R-:W4:Y:S04]  /*4f210*/  LDL.LU.64 R22, [R1+0x5ad0] ;  /* 0x005ad00001167983 */ /* 0x000f280000300a00 */
[----:B------:R-:W4:Y:S04]  /*4f220*/  LDL.LU.64 R20, [R1+0x5ac8] ;  /* 0x005ac80001147983 */ /* 0x000f280000300a00 */
[----:B------:R-:W-:Y:S04]  /*4f230*/  STL.64 [R1+0xf30], R24 ;  /* 0x000f301801007387 */ /* 0x000fe80000100a00 */
[----:B------:R0:W-:Y:S04]  /*4f240*/  STL.64 [R1+0xf38], R26 ;  /* 0x000f381a01007387 */ /* 0x0001e80000100a00 */
[----:B0-----:R-:W4:Y:S01]  /*4f250*/  LDL.LU.64 R26, [R1+0x5ac0] ;  /* 0x005ac000011a7983 */ /* 0x001f220000300a00 */
[----:B------:R-:W-:-:S02]  /*4f260*/  IMAD.MOV.U32 R6, RZ, RZ, R2 ;  /* 0x000000ffff067224 */ /* 0x000fc400078e0002 */
[----:B------:R-:W-:Y:S01]  /*4f270*/  IMAD.MOV.U32 R7, RZ, RZ, R0 ;  /* 0x000000ffff077224 */ /* 0x000fe200078e0000 */
        /* <DEDUP_REMOVED lines=8> */
[----:B------:R-:W4:Y:S04]  /*4f300*/  LDL.LU.64 R26, [R1+0x5aa8] ;  /* 0x005aa800011a7983 */ /* 0x000f280000300a00 */
[----:B------:R-:W2:Y:S01]  /*4f310*/  LDL.LU.64 R24, [R1+0x5aa0] ;  /* 0x005aa00001187983 */ /* 0x000ea20000300a00 */
        /* <DEDUP_REMOVED lines=9> */
[----:B------:R-:W-:Y:S01]  /*4f3b0*/  STL.64 [R1+0x5988], R26 ;  /* 0x0059881a01007387 */ /* 0x000fe20000100a00 */
        /* <DEDUP_REMOVED lines=11> */
[----:B0-----:R-:W3:Y:S02]  /*4f470*/  LDL.LU.64 R6, [R1+0x5a60] ;  /* 0x005a600001067983 */ /* 0x001ee40000300a00 */
[----:B---3--:R-:W-:Y:S02]  /*4f480*/  HMMA.16816.F32.BF16 R4, R20, R6, R8 ;  /* 0x000000061404723c */ /* 0x008fe40000041808 */
[----:B------:R-:W4:Y:S04]  /*4f490*/  LDL.LU.64 R10, [R1+0x5a58] ;  /* 0x005a5800010a7983 */ /* 0x000f280000300a00 */
[----:B------:R-:W3:-:S13]  /*4f4a0*/  LDL.LU.64 R8, [R1+0x5a50] ;  /* 0x005a500001087983 */ /* 0x000eda0000300a00 */
        /* <DEDUP_REMOVED lines=10> */
[----:B------:R0:W-:Y:S04]  /*4f550*/  STL.64 [R1+0x5958], R14 ;  /* 0x0059580e01007387 */ /* 0x0001e80000100a00 */
[----:B0-----:R-:W2:Y:S01]  /*4f560*/  LDL.64 R14, [R1+0xf8] ;  /* 0x0000f800010e7983 */ /* 0x001ea20000100a00 */
[----:B----4-:R-:W-:Y:S03]  /*4f570*/  HMMA.16816.F32.BF16 R16, R20, R10, R16 ;  /* 0x0000000a1410723c */ /* 0x010fe60000041810 */
[----:B--2---:R3:W-:Y:S02]  /*4f580*/  STL.64 [R1+0x5998], R14 ;  /* 0x0059980e01007387 */ /* 0x0047e40000100a00 */
[----:B---3--:R-:W-:-:S02]  /*4f590*/  IMAD.MOV.U32 R14, RZ, RZ, R8 ;  /* 0x000000ffff0e7224 */ /* 0x008fc400078e0008 */
[----:B------:R-:W2:Y:S01]  /*4f5a0*/  LDL.LU R8, [R1+0x5a28] ;  /* 0x005a280001087983 */ /* 0x000ea20000300800 */
[----:B------:R-:W-:-:S03]  /*4f5b0*/  IMAD.MOV.U32 R15, RZ, RZ, R12 ;  /* 0x000000ffff0f7224 */ /* 0x000fc600078e000c */
[----:B------:R-:W3:Y:S04]  /*4f5c0*/  LDL.LU R12, [R1+0x5a24] ;  /* 0x005a2400010c7983 */ /* 0x000ee80000300800 */
[----:B------:R0:W-:Y:S02]  /*4f5d0*/  STL.64 [R1+0x59b0], R14 ;  /* 0x0059b00e01007387 */ /* 0x0001e40000100a00 */
[----:B0-----:R-:W-:Y:S02]  /*4f5e0*/  IMAD.MOV.U32 R14, RZ, RZ, R28 ;  /* 0x000000ffff0e7224 */ /* 0x001fe400078e001c */
[----:B------:R-:W-:Y:S01]  /*4f5f0*/  IMAD.MOV.U32 R15, RZ, RZ, R9 ;  /* 0x000000ffff0f7224 */ /* 0x000fe200078e0009 */
[----:B------:R-:W4:Y:S04]  /*4f600*/  LDL.LU R28, [R1+0x5a20] ;  /* 0x005a2000011c7983 */ /* 0x000f280000300800 */
[----:B------:R-:W-:Y:S04]  /*4f610*/  STL.64 [R1+0x620], R16 ;  /* 0x0006201001007387 */ /* 0x000fe80000100a00 */
[----:B------:R-:W-:Y:S04]  /*4f620*/  STL.64 [R1+0x628], R18 ;  /* 0x0006281201007387 */ /* 0x000fe80000100a00 */
[----:B------:R-:W-:Y:S04]  /*4f630*/  STL.64 [R1+0x59c8], R14 ;  /* 0x0059c80e01007387 */ /* 0x000fe80000100a00 */
[----:B------:R-:W-:Y:S04]  /*4f640*/  STL.64 [R1+0x5928], R10 ;  /* 0x0059280a01007387 */ /* 0x000fe80000100a00 */
[----:B--2---:R0:W-:Y:S04]  /*4f650*/  STL [R1+0x5920], R8 ;  /* 0x0059200801007387 */ /* 0x0041e80000100800 */
[----:B0-----:R-:W2:Y:S04]  /*4f660*/  LDL.LU R8, [R1+0xca0] ;  /* 0x000ca00001087983 */ /* 0x001ea80000300800 */
[----:B------:R-:W2:Y:S04]  /*4f670*/  LDL.LU R9, [R1+0xca4] ;  /* 0x000ca40001097983 */ /* 0x000ea80000300800 */
[----:B------:R-:W2:Y:S04]  /*4f680*/  LDL.LU R10, [R1+0xca8] ;  /* 0x000ca800010a7983 */ /* 0x000ea80000300800 */
[----:B------:R-:W2:Y:S01]  /*4f690*/  LDL.LU R11, [R1+0xcac] ;  /* 0x000cac00010b7983 */ /* 0x000ea20000300800 */
[----:B------:R-:W-:-:S02]  /*4f6a0*/  IMAD.MOV.U32 R14, RZ, RZ, R6 ;  /* 0x000000ffff0e7224 */ /* 0x000fc400078e0006 */
[----:B------:R-:W-:Y:S01]  /*4f6b0*/  IMAD.MOV.U32 R15, RZ, RZ, R7 ;  /* 0x000000ffff0f7224 */ /* 0x000fe200078e0007 */
[----:B------:R-:W3:Y:S04]  /*4f6c0*/  LDL.LU R6, [R1+0x5a1c] ;  /* 0x005a1c0001067983 */ /* 0x000ee80000300800 */
[----:B------:R-:W3:Y:S04]  /*4f6d0*/  LDL.LU R7, [R1+0x5a18] ;  /* 0x005a180001077983 */ /* 0x000ee80000300800 */
[----:B------:R-:W-:Y:S04]  /*4f6e0*/  STL.64 [R1+0x59e0], R14 ;  /* 0x0059e00e01007387 */ /* 0x000fe80000100a00 */
[----:B--2---:R-:W-:Y:S04]  /*4f6f0*/  STL.64 [R1+0x59a8], R10 ;  /* 0x0059a80a01007387 */ /* 0x004fe80000100a00 */
[----:B------:R0:W-:Y:S04]  /*4f700*/  STL.64 [R1+0x59a0], R8 ;  /* 0x0059a00801007387 */ /* 0x0001e80000100a00 */
[----:B0-----:R-:W2:Y:S04]  /*4f710*/  LDL.LU R8, [R1+0xcb0] ;  /* 0x000cb00001087983 */ /* 0x001ea80000300800 */
[----:B------:R-:W2:Y:S04]  /*4f720*/  LDL.LU R9, [R1+0xcb4] ;  /* 0x000cb40001097983 */ /* 0x000ea80000300800 */
[----:B------:R-:W2:Y:S04]  /*4f730*/  LDL.LU R10, [R1+0xcb8] ;  /* 0x000cb800010a7983 */ /* 0x000ea80000300800 */
[----:B------:R-:W2:Y:S01]  /*4f740*/  LDL.LU R11, [R1+0xcbc] ;  /* 0x000cbc00010b7983 */ /* 0x000ea20000300800 */
[----:B------:R-:W-:-:S02]  /*4f750*/  IMAD.MOV.U32 R26, RZ, RZ, R24 ;  /* 0x000000ffff1a7224 */ /* 0x000fc400078e0018 */
[----:B------:R-:W-:Y:S02]  /*4f760*/  IMAD.MOV.U32 R27, RZ, RZ, R13 ;  /* 0x000000ffff1b7224 */ /* 0x000fe400078e000d */
[----:B------:R-:W-:Y:S02]  /*4f770*/  IMAD.MOV.U32 R14, RZ, RZ, R29 ;  /* 0x000000ffff0e7224 */ /* 0x000fe400078e001d */
[----:B------:R-:W-:Y:S01]  /*4f780*/  IMAD.MOV.U32 R15, RZ, RZ, R25 ;  /* 0x000000ffff0f7224 */ /* 0x000fe200078e0019 */
[----:B------:R-:W3:Y:S04]  /*4f790*/  LDL.LU R16, [R1+0x5a0] ;  /* 0x0005a00001107983 */ /* 0x000ee80000300800 */
[----:B------:R-:W3:Y:S04]  /*4f7a0*/  LDL.LU R17, [R1+0x5a4] ;  /* 0x0005a40001117983 */ /* 0x000ee80000300800 */
[----:B------:R-:W3:Y:S04]  /*4f7b0*/  LDL.LU R18, [R1+0x5a8] ;  /* 0x0005a80001127983 */ /* 0x000ee80000300800 */
[----:B------:R-:W3:Y:S04]  /*4f7c0*/  LDL.LU R19, [R1+0x5ac] ;  /* 0x0005ac0001137983 */ /* 0x000ee80000300800 */
[----:B------:R-:W-:Y:S04]  /*4f7d0*/  STL.64 [R1+0x5a10], R26 ;  /* 0x005a101a01007387 */ /* 0x000fe80000100a00 */
[----:B------:R-:W-:Y:S04]  /*4f7e0*/  STL.64 [R1+0x59f8], R14 ;  /* 0x0059f80e01007387 */ /* 0x000fe80000100a00 */
        /* <DEDUP_REMOVED lines=10> */
[----:B--2---:R-:W-:Y:S04]  /*4f890*/  STL.64 [R1+0x59d8], R10 ;  /* 0x0059d80a01007387 */ /* 0x004fe80000100a00 */
[----:B------:R0:W-:Y:S04]  /*4f8a0*/  STL.64 [R1+0x59d0], R8 ;  /* 0x0059d00801007387 */ /* 0x0001e80000100a00 */
[----:B0-----:R-:W2:Y:S04]  /*4f8b0*/  LDL.LU R8, [R1+0xcd0] ;  /* 0x000cd00001087983 */ /* 0x001ea80000300800 */
[----:B------:R-:W2:Y:S04]  /*4f8c0*/  LDL.LU R9, [R1+0xcd4] ;  /* 0x000cd40001097983 */ /* 0x000ea80000300800 */
[----:B------:R-:W2:Y:S04]  /*4f8d0*/  LDL.LU R10, [R1+0xcd8] ;  /* 0x000cd800010a7983 */ /* 0x000ea80000300800 */
[----:B------:R-:W2:Y:S01]  /*4f8e0*/  LDL.LU R11, [R1+0xcdc] ;  /* 0x000cdc00010b7983 */ /* 0x000ea20000300800 */
[----:B---3--:R-:W-:Y:S03]  /*4f8f0*/  HMMA.16816.F32.BF16 R16, R20, R6, R16 ;  /* 0x000000061410723c */ /* 0x008fe60000041810 */
[----:B--2---:R-:W-:Y:S04]  /*4f900*/  STL.64 [R1+0x59f0], R10 ;  /* 0x0059f00a01007387 */ /* 0x004fe80000100a00 */
[----:B------:R0:W-:Y:S04]  /*4f910*/  STL.64 [R1+0x59e8], R8 ;  /* 0x0059e80801007387 */ /* 0x0001e80000100a00 */
        /* <DEDUP_REMOVED lines=12> */
[----:B------:R0:W-:Y:S04]  /*4f9e0*/  STL.64 [R1+0x5990], R6 ;  /* 0x0059900601007387 */ /* 0x0001e80000100a00 */
[----:B------:R-:W3:Y:S04]  /*4f9f0*/  LDL.LU R4, [R1+0xd00] ;  /* 0x000d000001047983 */ /* 0x000ee80000300800 */
[----:B------:R-:W-:Y:S04]  /*4fa00*/  STL.64 [R1+0x610], R16 ;  /* 0x0006101001007387 */ /* 0x000fe80000100a00 */
[----:B------:R-:W-:Y:S04]  /*4fa10*/  STL.64 [R1+0x618], R18 ;  /* 0x0006181201007387 */ /* 0x000fe80000100a00 */
[----:B----4-:R-:W1:Y:S04]  /*4fa20*/  LDSM.16.MT88.4 R16, [R28+UR5+0x2180] ;  /* 0x002180051c10783b */ /* 0x010e680008004200 */
[----:B------:R-:W3:Y:S04]  /*4fa30*/  LDL.LU R5, [R1+0xd04] ;  /* 0x000d040001057983 */ /* 0x000ee80000300800 */
[----:B0-----:R-:W3:Y:S04]  /*4fa40*/  LDL.LU R6, [R1+0xd08] ;  /* 0x000d080001067983 */ /* 0x001ee80000300800 */
[----:B------:R-:W3:Y:S04]  /*4fa50*/  LDL.LU R7, [R1+0xd0c] ;  /* 0x000d0c0001077983 */ /* 0x000ee80000300800 */
[----:B-1----:R-:W-:Y:S04]  /*4fa60*/  STL [R1+0x5854], R16 ;  /* 0x0058541001007387 */ /* 0x002fe80000100800 */
[----:B------:R-:W-:Y:S04]  /*4fa70*/  STL [R1+0x5850], R17 ;  /* 0x0058501101007387 */ /* 0x000fe80000100800 */
[----:B------:R0:W-:Y:S04]  /*4fa80*/  STL [R1+0x584c], R18 ;  /* 0x00584c1201007387 */ /* 0x0001e80000100800 */
[----:B------:R1:W-:Y:S01]  /*4fa90*/  STL [R1+0x5848], R19 ;  /* 0x0058481301007387 */ /* 0x0003e20000100800 */
[----:B0-----:R-:W-:-:S02]  /*4faa0*/  IMAD.MOV.U32 R18, RZ, RZ, R12 ;  /* 0x000000ffff127224 */ /* 0x001fc400078e000c */
[----:B-1----:R-:W-:-:S07]  /*4fab0*/  IMAD.MOV.U32 R19, RZ, RZ, R3 ;  /* 0x000000ffff137224 */ /* 0x002fce00078e0003 */
[----:B------:R-:W-:Y:S01]  /*4fac0*/  HMMA.16816.F32.BF16 R16, R20, R18, R24 ;  /* 0x000000121410723c */ /* 0x000fe20000041818 */
[----:B------:R-:W3:-:S15]  /*4fad0*/  LDL.LU.64 R26, [R1+0x5a10] ;  /* 0x005a1000011a7983 */ /* 0x000ede0000300a00 */
[----:B------:R-:W-:-:S03]  /*4fae0*/  NOP ;  /* 0x0000000000007918 */ /* 0x000fc60000000000 */
[----:B------:R-:W-:Y:S04]  /*4faf0*/  STL.64 [R1+0x1260], R16 ;  /* 0x0012601001007387 */ /* 0x000fe80000100a00 */
[----:B------:R-:W-:Y:S01]  /*4fb00*/  STL.64 [R1+0x1268], R18 ;  /* 0x0012681201007387 */ /* 0x000fe20000100a00 */
[C---:B--2---:R-:W-:Y:S08]  /*4fb10*/  HMMA.16816.F32.BF16 R12, R20.reuse, R14, R8 ;  /* 0x0000000e140c723c */ /* 0x044ff00000041808 */
[----:B---3--:R-:W-:-:S15]  /*4fb20*/  HMMA.16816.F32.BF16 R4, R20, R26, R4 ;  /* 0x0000001a1404723c */ /* 0x008fde0000041804 */
[----:B------:R-:W-:-:S04]  /*4fb30*/  NOP ;  /* 0x0000000000007918 */ /* 0x000fc80000000000 */
[----:B------:R0:W-:Y:S04]  /*4fb40*/  STL.64 [R1+0x1250], R4 ;  /* 0x0012500401007387 */ /* 0x0001e80000100a00 */
[----:B------:R1:W-:Y:S04]  /*4fb50*/  STL.64 [R1+0x1258], R6 ;  /* 0x0012580601007387 */ /* 0x0003e80000100a00 */
        /* <DEDUP_REMOVED lines=36> */
[----:B0-----:R-:W4:Y:S01]  /*4fda0*/  LDL.LU.64 R14, [R1+0x5998] ;  /* 0x00599800010e7983 */ /* 0x001f220000300a00 */
[----:B------:R-:W-:Y:S01]  /*4fdb0*/  IMAD.MOV.U32 R26, RZ, RZ, R2 ;  /* 0x000000ffff1a7224 */ /* 0x000fe200078e0002 */
[----:B----4-:R-:W-:Y:S01]  /*4fdc0*/  HMMA.16816.F32.BF16 R8, R20, R14, R8 ;  /* 0x0000000e1408723c */ /* 0x010fe20000041808 */
[----:B------:R-:W-:-:S02]  /*4fdd0*/  IMAD.MOV.U32 R3, RZ, RZ, R14 ;  /* 0x000000ffff037224 */ /* 0x000fc400078e000e */
[----:B------:R-:W-:-:S15]  /*4fde0*/  IMAD.MOV.U32 R2, RZ, RZ, R15 ;  /* 0x000000ffff027224 */ /* 0x000fde00078e000f */
[----:B------:R-:W-:Y:S01]  /*4fdf0*/  NOP ;  /* 0x0000000000007918 */ /* 0x000fe20000000000 */
[----:B------:R0:W-:Y:S04]  /*4fe00*/  STL.64 [R1+0xd00], R8 ;  /* 0x000d000801007387 */ /* 0x0001e80000100a00 */
[----:B------:R1:W-:Y:S04]  /*4fe10*/  STL.64 [R1+0xd08], R10 ;  /* 0x000d080a01007387 */ /* 0x0003e80000100a00 */
[----:B0-----:R-:W4:Y:S04]  /*4fe20*/  LDL.LU R8, [R1+0x460] ;  /* 0x0004600001087983 */ /* 0x001f280000300800 */
[----:B------:R-:W4:Y:S04]  /*4fe30*/  LDL.LU R9, [R1+0x464] ;  /* 0x0004640001097983 */ /* 0x000f280000300800 */
[----:B-1----:R-:W2:Y:S04]  /*4fe40*/  LDL.LU R10, [R1+0x468] ;  /* 0x00046800010a7983 */ /* 0x002ea80000300800 */
[----:B------:R-:W2:Y:S04]  /*4fe50*/  LDL.LU R11, [R1+0x46c] ;  /* 0x00046c00010b7983 */ /* 0x000ea80000300800 */
[----:B------:R-:W2:Y:S04]  /*4fe60*/  LDL.LU R12, [R1+0x480] ;  /* 0x00048000010c7983 */ /* 0x000ea80000300800 */
[----:B------:R-:W2:Y:S04]  /*4fe70*/  LDL.LU R13, [R1+0x484] ;  /* 0x00048400010d7983 */ /* 0x000ea80000300800 */
[----:B------:R-:W2:Y:S04]  /*4fe80*/  LDL.LU R14, [R1+0x488] ;  /* 0x00048800010e7983 */ /* 0x000ea80000300800 */
[----:B------:R-:W2:Y:S04]  /*4fe90*/  LDL.LU R15, [R1+0x48c] ;  /* 0x00048c00010f7983 */ /* 0x000ea80000300800 */
[----:B--2---:R0:W-:Y:S04]  /*4fea0*/  STL.64 [R1+0x5968], R14 ;  /* 0x0059680e01007387 */ /* 0x0041e80000100a00 */
[----:B------:R-:W-:Y:S04]  /*4feb0*/  STL.64 [R1+0x5960], R12 ;  /* 0x0059600c01007387 */ /* 0x000fe80000100a00 */
[----:B0-----:R-:W2:Y:S04]  /*4fec0*/  LDL.64 R14, [R1+0x28] ;  /* 0x00002800010e7983 */ /* 0x001ea80000100a00 */
[----:B------:R0:W-:Y:S04]  /*4fed0*/  STL.64 [R1+0x5938], R10 ;  /* 0x0059380a01007387 */ /* 0x0001e80000100a00 */
[----:B----4-:R-:W-:Y:S04]  /*4fee0*/  STL.64 [R1+0x5930], R8 ;  /* 0x0059300801007387 */ /* 0x010fe80000100a00 */
[----:B0-----:R-:W4:Y:S01]  /*4fef0*/  LDL.64 R10, [R1+0x8] ;  /* 0x00000800010a7983 */ /* 0x001f220000100a00 */
[----:B------:R-:W-:-:S07]  /*4ff00*/  IMAD.MOV.U32 R27, RZ, RZ, R0 ;  /* 0x000000ffff1b7224 */ /* 0x000fce00078e0000 */
[C---:B------:R-:W-:Y:S01]  /*4ff10*/  HMMA.16816.F32.BF16 R24, R20.reuse, R26, R4 ;  /* 0x0000001a1418723c */ /* 0x040fe20000041804 */
[----:B----4-:R0:W-:Y:S04]  /*4ff20*/  STL.64 [R1+0x5950], R10 ;  /* 0x0059500a01007387 */ /* 0x0101e80000100a00 */
[----:B0-----:R-:W4:Y:S04]  /*4ff30*/  LDL.64 R10, [R1+0x18] ;  /* 0x00001800010a7983 */ /* 0x001f280000100a00 */
[----:B----4-:R0:W-:Y:S04]  /*4ff40*/  STL.64 [R1+0x5970], R10 ;  /* 0x0059700a01007387 */ /* 0x0101e80000100a00 */
[----:B------:R-:W2:Y:S04]  /*4ff50*/  LDL.LU R8, [R1+0x490] ;  /* 0x0004900001087983 */ /* 0x000ea80000300800 */
[----:B------:R-:W2:Y:S04]  /*4ff60*/  LDL.LU R9, [R1+0x494] ;  /* 0x0004940001097983 */ /* 0x000ea80000300800 */
[----:B0-----:R-:W2:Y:S04]  /*4ff70*/  LDL.LU R10, [R1+0x498] ;  /* 0x00049800010a7983 */ /* 0x001ea80000300800 */
[----:B------:R-:W2:Y:S04]  /*4ff80*/  LDL.LU R11, [R1+0x49c] ;  /* 0x00049c00010b7983 */ /* 0x000ea80000300800 */
[----:B------:R-:W4:Y:S04]  /*4ff90*/  LDL.LU.64 R6, [R1+0x5990] ;  /* 0x0059900001067983 */ /* 0x000f280000300a00 */
[----:B------:R-:W-:Y:S04]  /*4ffa0*/  STL.64 [R1+0xcf0], R24 ;  /* 0x000cf01801007387 */ /* 0x000fe80000100a00 */
[----:B------:R0:W-:Y:S04]  /*4ffb0*/  STL.64 [R1+0xcf8], R26 ;  /* 0x000cf81a01007387 */ /* 0x0001e80000100a00 */
[----:B0-----:R-:W3:Y:S02]  /*4ffc0*/  LDL.LU.64 R26, [R1+0x5988] ;  /* 0x00598800011a7983 */ /* 0x001ee40000300a00 */
[----:B---3--:R-:W-:Y:S01]  /*4ffd0*/  HMMA.16816.F32.BF16 R20, R20, R26, R16 ;  /* 0x0000001a1414723c */ /* 0x008fe20000041810 */
[----:B------:R-:W-:-:S02]  /*4ffe0*/  IMAD.MOV.U32 R16, RZ, RZ, R26 ;  /* 0x000000ffff107224 */ /* 0x000fc400078e001a */
[----:B------:R-:W-:-:S15]  /*4fff0*/  IMAD.MOV.U32 R4, RZ, RZ, R27 ;  /* 0x000000ffff047224 */ /* 0x000fde00078e001b */
[----:B------:R-:W-:Y:S01]  /*50000*/  NOP ;  /* 0x0000000000007918 */ /* 0x000fe20000000000 */
[----:B------:R0:W-:Y:S04]  /*50010*/  STL.64 [R1+0x600], R20 ;  /* 0x0006001401007387 */ /* 0x0001e80000100a00 */
[----:B------:R1:W-:Y:S04]  /*50020*/  STL.64 [R1+0x608], R22 ;  /* 0x0006081601007387 */ /* 0x0003e80000100a00 */
[----:B------:R-:W2:Y:S04]  /*50030*/  LDL.LU.64 R26, [R1+0x5980] ;  /* 0x00598000011a7983 */ /* 0x000ea80000300a00 */
[----:B------:R-:W2:Y:S04]  /*50040*/  LDL.LU.64 R24, [R1+0x5978] ;  /* 0x0059780001187983 */ /* 0x000ea80000300a00 */
[----:B0-----:R-:W3:Y:S04]  /*50050*/  LDL.LU R20, [R1+0x440] ;  /* 0x0004400001147983 */ /* 0x001ee80000300800 */
[----:B------:R-:W3:Y:S04]  /*50060*/  LDL.LU R21, [R1+0x444] ;  /* 0x0004440001157983 */ /* 0x000ee80000300800 */
[----:B-1----:R-:W2:Y:S04]  /*50070*/  LDL.LU R22, [R1+0x448] ;  /* 0x0004480001167983 */ /* 0x002ea80000300800 */
[----:B------:R-:W2:Y:S04]  /*50080*/  LDL.LU R23, [R1+0x44c] ;  /* 0x00044c0001177983 */ /* 0x000ea80000300800 */
[----:B--2---:R-:W-:Y:S04]  /*50090*/  STL.64 [R1+0x5918], R22 ;  /* 0x0059181601007387 */ /* 0x004fe80000100a00 */
[----:B---3--:R0:W-:Y:S04]  /*500a0*/  STL.64 [R1+0x5910], R20 ;  /* 0x0059101401007387 */ /* 0x0081e80000100a00 */
[----:B0-----:R-:W2:Y:S04]  /*500b0*/  LDL.LU R20, [R1+0x450] ;  /* 0x0004500001147983 */ /* 0x001ea80000300800 */
[----:B------:R-:W2:Y:S04]  /*500c0*/  LDL.LU R21, [R1+0x454] ;  /* 0x0004540001157983 */ /* 0x000ea80000300800 */
[----:B------:R-:W3:Y:S04]  /*500d0*/  LDL.LU R22, [R1+0x458] ;  /* 0x0004580001167983 */ /* 0x000ee80000300800 */
[----:B------:R-:W3:Y:S01]  /*500e0*/  LDL.LU R23, [R1+0x45c] ;  /* 0x00045c0001177983 */ /* 0x000ee20000300800 */
[----:B------:R-:W-:Y:S01]  /*500f0*/  HMMA.16816.F32.BF16 R8, R24, R14, R8 ;  /* 0x0000000e1808723c */ /* 0x000fe20000041808 */
        /* <DEDUP_REMOVED lines=12> */
[----:B------:R-:W3:Y:S04]  /*501c0*/  LDL.LU.64 R12, [R1+0x5960] ;  /* 0x00596000010c7983 */ /* 0x000ee80000300a00 */
[----:B------:R-:W-:Y:S04]  /*501d0*/  STL [R1+0x585c], R5 ;  /* 0x00585c0501007387 */ /* 0x000fe80000100800 */
[----:B------:R-:W-:Y:S01]  /*501e0*/  STL [R1+0x5858], R28 ;  /* 0x0058581c01007387 */ /* 0x000fe20000100800 */
        /* <DEDUP_REMOVED lines=16> */
[----:B------:R-:W3:Y:S04]  /*502f0*/  LDL.LU.64 R10, [R1+0x5938] ;  /* 0x00593800010a7983 */ /* 0x000ee80000300a00 */
[----:B------:R-:W3:Y:S04]  /*50300*/  LDL.LU.64 R8, [R1+0x5930] ;  /* 0x0059300001087983 */ /* 0x000ee80000300a00 */
[----:B------:R0:W-:Y:S04]  /*50310*/  STL [R1+0x58f0], R19 ;  /* 0x0058f01301007387 */ /* 0x0001e80000100800 */
[----:B0-----:R-:W2:Y:S01]  /*50320*/  LDL.64 R18, [R1+0x158] ;  /* 0x0001580001127983 */ /* 0x001ea20000100a00 */
[----:B---3--:R-:W-:-:S15]  /*50330*/  HMMA.16816.F32.BF16 R8, R24, R14, R8 ;  /* 0x0000000e1808723c */ /* 0x008fde0000041808 */
[----:B------:R-:W-:-:S04]  /*50340*/  NOP ;  /* 0x0000000000007918 */ /* 0x000fc80000000000 */
[----:B------:R-:W-:Y:S04]  /*50350*/  STL.64 [R1+0x460], R8 ;  /* 0x0004600801007387 */ /* 0x000fe80000100a00 */
[----:B------:R0:W-:Y:S04]  /*50360*/  STL.64 [R1+0x468], R10 ;  /* 0x0004680a01007387 */ /* 0x0001e80000100a00 */
[----:B0-----:R-:W2:Y:S04]  /*50370*/  LDL.LU.64 R10, [R1+0x5928] ;  /* 0x00592800010a7983 */ /* 0x001ea80000300a00 */
[----:B------:R-:W3:Y:S04]  /*50380*/  LDL.LU R8, [R1+0x5920] ;  /* 0x0059200001087983 */ /* 0x000ee80000300800 */
        /* <DEDUP_REMOVED lines=10> */
[----:B0-----:R-:W2:Y:S04]  /*50430*/  LDL.LU.64 R22, [R1+0x5918] ;  /* 0x0059180001167983 */ /* 0x001ea80000300a00 */
[----:B------:R-:W2:Y:S04]  /*50440*/  LDL.LU.64 R20, [R1+0x5910] ;  /* 0x0059100001147983 */ /* 0x000ea80000300a00 */
[----:B------:R-:W-:Y:S04]  /*50450*/  STL.64 [R1+0x57f8], R10 ;  /* 0x0057f80a01007387 */ /* 0x000fe80000100a00 */
[----:B---3--:R0:W-:Y:S04]  /*50460*/  STL [R1+0x57f0], R8 ;  /* 0x0057f00801007387 */ /* 0x0081e80000100800 */
[----:B0-----:R-:W3:Y:S04]  /*50470*/  LDL.LU R8, [R1+0xa70] ;  /* 0x000a700001087983 */ /* 0x001ee80000300800 */
[----:B------:R-:W3:Y:S04]  /*50480*/  LDL.LU R9, [R1+0xa74] ;  /* 0x000a740001097983 */ /* 0x000ee80000300800 */
[----:B------:R-:W3:Y:S04]  /*50490*/  LDL.LU R10, [R1+0xa78] ;  /* 0x000a7800010a7983 */ /* 0x000ee80000300800 */
[----:B------:R-:W3:Y:S04]  /*504a0*/  LDL.LU R11, [R1+0xa7c] ;  /* 0x000a7c00010b7983 */ /* 0x000ee80000300800 */
[----:B----4-:R0:W-:Y:S01]  /*504b0*/  STL.64 [R1+0x58c8], R6 ;  /* 0x0058c80601007387 */ /* 0x0101e20000100a00 */
[----:B------:R-:W1:Y:S02]  /*504c0*/  S2R R17, SR_TID.X ;  /* 0x0000000000117919 */ /* 0x000e640000002100 */
[C---:B-1----:R-:W-:Y:S01]  /*504d0*/  LOP3.LUT R0, R17.reuse, 0x7, RZ, 0xc0, !PT ;  /* 0x0000000711007812 */ /* 0x042fe200078ec0ff */
[----:B------:R-:W-:-:S04]  /*504e0*/  IMAD.SHL.U32 R5, R17, 0x2, RZ ;  /* 0x0000000211057824 */ /* 0x000fc800078e00ff */
[----:B------:R-:W-:Y:S02]  /*504f0*/  IMAD R0, R0, 0x210, RZ ;  /* 0x0000021000007824 */ /* 0x000fe400078e02ff */
[----:B------:R-:W-:-:S03]  /*50500*/  IMAD.SHL.U32 R17, R17, 0x100, RZ ;  /* 0x0000010011117824 */ /* 0x000fc600078e00ff */
[----:B------:R-:W-:Y:S01]  /*50510*/  LOP3.LUT R0, R0, 0x10, R5, 0x78, !PT ;  /* 0x0000001000007812 */ /* 0x000fe200078e7805 */
[----:B--2---:R-:W-:Y:S01]  /*50520*/  HMMA.16816.F32.BF16 R20, R24, R6, R20 ;  /* 0x000000061814723c */ /* 0x004fe20000041814 */
[----:B0-----:R-:W3:Y:S02]  /*50530*/  LDL.64 R6, [R1+0x38] ;  /* 0x0000380001067983 */ /* 0x001ee40000100a00 */
[----:B------:R-:W-:-:S04]  /*50540*/  LOP3.LUT R0, R0, 0x1000, R17, 0xf8, !PT ;  /* 0x0000100000007812 */ /* 0x000fc800078ef811 */
[----:B------:R-:W-:-:S12]  /*50550*/  LOP3.LUT R0, R0, 0x60, RZ, 0x3c, !PT ;  /* 0x0000006000007812 */ /* 0x000fd800078e3cff */
[----:B------:R-:W-:Y:S04]  /*50560*/  STL.64 [R1+0x430], R20 ;  /* 0x0004301401007387 */ /* 0x000fe80000100a00 */
[----:B------:R-:W-:Y:S04]  /*50570*/  STL.64 [R1+0x438], R22 ;  /* 0x0004381601007387 */ /* 0x000fe80000100a00 */
[----:B------:R-:W0:Y:S04]  /*50580*/  LDSM.16.MT88.4 R20, [R0+UR5+0x2000] ;  /* 0x002000050014783b */ /* 0x000e280008004200 */
[----:B0-----:R0:W-:Y:S04]  /*50590*/  STL.64 [R1+0x5710], R22 ;  /* 0x0057101601007387 */ /* 0x0011e80000100a00 */
[----:B------:R-:W-:Y:S01]  /*505a0*/  STL.64 [R1+0x5708], R20 ;  /* 0x0057081401007387 */ /* 0x000fe20000100a00 */
[----:B0-----:R-:W-:-:S02]  /*505b0*/  IMAD.MOV.U32 R22, RZ, RZ, R16 ;  /* 0x000000ffff167224 */ /* 0x001fc400078e0010 */
[----:B------:R-:W-:-:S05]  /*505c0*/  IMAD.MOV.U32 R23, RZ, RZ, R4 ;  /* 0x000000ffff177224 */ /* 0x000fca00078e0004 */
[----:B------:R3:W-:Y:S02]  /*505d0*/  STL.64 [R1+0x58e8], R22 ;  /* 0x0058e81601007387 */ /* 0x0007e40000100a00 */
[----:B---3--:R-:W-:Y:S01]  /*505e0*/  HMMA.16816.F32.BF16 R20, R24, R6, R8 ;  /* 0x000000061814723c */ /* 0x008fe20000041808 */
[----:B------:R-:W-:Y:S02]  /*505f0*/  IMAD.MOV.U32 R9, RZ, RZ, R6 ;  /* 0x000000ffff097224 */ /* 0x000fe400078e0006 */
[----:B------:R-:W-:-:S05]  /*50600*/  IMAD.MOV.U32 R8, RZ, RZ, R7 ;  /* 0x000000ffff087224 */ /* 0x000fca00078e0007 */
[----:B------:R-:W-:Y:S01]  /*50610*/  HMMA.16816.F32.BF16 R4, R24, R18, R12 ;  /* 0x000000121804723c */ /* 0x000fe2000004180c */
[----:B------:R-:W-:Y:S02]  /*50620*/  IMAD.MOV.U32 R11, RZ, RZ, R18 ;  /* 0x000000ffff0b7224 */ /* 0x000fe400078e0012 */
[----:B------:R-:W-:-:S08]  /*50630*/  IMAD.MOV.U32 R10, RZ, RZ, R19 ;  /* 0x000000ffff0a7224 */ /* 0x000fd000078e0013 */
[----:B------:R-:W-:Y:S04]  /*50640*/  STL.64 [R1+0xad0], R20 ;  /* 0x000ad01401007387 */ /* 0x000fe80000100a00 */
[----:B------:R-:W-:Y:S04]  /*50650*/  STL.64 [R1+0xad8], R22 ;  /* 0x000ad81601007387 */ /* 0x000fe80000100a00 */
[----:B------:R-:W-:Y:S04]  /*50660*/  STL.64 [R1+0xf10], R4 ;  /* 0x000f100401007387 */ /* 0x000fe80000100a00 */
[----:B------:R-:W-:Y:S04]  /*50670*/  STL.64 [R1+0xf18], R6 ;  /* 0x000f180601007387 */ /* 0x000fe80000100a00 */
[----:B------:R-:W-:Y:S04]  /*50680*/  STL.64 [R1+0x5868], R10 ;  /* 0x0058680a01007387 */ /* 0x000fe80000100a00 */
[----:B------:R0:W-:Y:S04]  /*50690*/  STL.64 [R1+0x5860], R8 ;  /* 0x0058600801007387 */ /* 0x0001e80000100a00 */
[----:B0-----:R-:W2:Y:S04]  /*506a0*/  LDL.LU R8, [R1+0x420] ;  /* 0x0004200001087983 */ /* 0x001ea80000300800 */
[----:B------:R-:W2:Y:S04]  /*506b0*/  LDL.LU R9, [R1+0x424] ;  /* 0x0004240001097983 */ /* 0x000ea80000300800 */
[----:B------:R-:W3:Y:S04]  /*506c0*/  LDL.LU R10, [R1+0x428] ;  /* 0x00042800010a7983 */ /* 0x000ee80000300800 */
[----:B------:R-:W3:Y:S04]  /*506d0*/  LDL.LU R11, [R1+0x42c] ;  /* 0x00042c00010b7983 */ /* 0x000ee80000300800 */
[----:B------:R-:W4:Y:S04]  /*506e0*/  LDL.LU R12, [R1+0xa50] ;  /* 0x000a5000010c7983 */ /* 0x000f280000300800 */
[----:B------:R-:W4:Y:S04]  /*506f0*/  LDL.LU R13, [R1+0xa54] ;  /* 0x000a5400010d7983 */ /* 0x000f280000300800 */
[----:B------:R-:W4:Y:S04]  /*50700*/  LDL.LU R14, [R1+0xa58] ;  /* 0x000a5800010e7983 */ /* 0x000f280000300800 */
[----:B------:R-:W4:Y:S04]  /*50710*/  LDL.LU R15, [R1+0xa5c] ;  /* 0x000a5c00010f7983 */ /* 0x000f280000300800 */
[----:B---3--:R0:W-:Y:S04]  /*50720*/  STL.64 [R1+0x5878], R10 ;  /* 0x0058780a01007387 */ /* 0x0081e80000100a00 */
[----:B--2---:R-:W-:Y:S04]  /*50730*/  STL.64 [R1+0x5870], R8 ;  /* 0x0058700801007387 */ /* 0x004fe80000100a00 */
[----:B0-----:R-:W2:Y:S04]  /*50740*/  LDL.64 R10, [R1+0xe8] ;  /* 0x0000e800010a7983 */ /* 0x001ea80000100a00 */
[----:B--2---:R0:W-:Y:S04]  /*50750*/  STL.64 [R1+0x5890], R10 ;  /* 0x0058900a01007387 */ /* 0x0041e80000100a00 */
[----:B------:R-:W2:Y:S04]  /*50760*/  LDL.LU R4, [R1+0xa20] ;  /* 0x000a200001047983 */ /* 0x000ea80000300800 */
[----:B------:R-:W2:Y:S04]  /*50770*/  LDL.LU R5, [R1+0xa24] ;  /* 0x000a240001057983 */ /* 0x000ea80000300800 */
[----:B------:R-:W3:Y:S04]  /*50780*/  LDL.LU R6, [R1+0xa28] ;  /* 0x000a280001067983 */ /* 0x000ee80000300800 */
[----:B------:R-:W3:Y:S04]  /*50790*/  LDL.LU R7, [R1+0xa2c] ;  /* 0x000a2c0001077983 */ /* 0x000ee80000300800 */
[----:B------:R-:W2:Y:S04]  /*507a0*/  LDL.LU R16, [R1+0xa40] ;  /* 0x000a400001107983 */ /* 0x000ea80000300800 */
[----:B------:R-:W2:Y:S04]  /*507b0*/  LDL.LU R17, [R1+0xa44] ;  /* 0x000a440001117983 */ /* 0x000ea80000300800 */
[----:B------:R-:W2:Y:S04]  /*507c0*/  LDL.LU R18, [R1+0xa48] ;  /* 0x000a480001127983 */ /* 0x000ea80000300800 */
[----:B------:R-:W2:Y:S01]  /*507d0*/  LDL.LU R19, [R1+0xa4c] ;  /* 0x000a4c0001137983 */ /* 0x000ea20000300800 */
[----:B0-----:R-:W-:-:S02]  /*507e0*/  IMAD.MOV.U32 R10, RZ, RZ, R3 ;  /* 0x000000ffff0a7224 */ /* 0x001fc400078e0003 */
[----:B------:R-:W-:Y:S01]  /*507f0*/  IMAD.MOV.U32 R11, RZ, RZ, R2 ;  /* 0x000000ffff0b7224 */ /* 0x000fe200078e0002 */
[----:B--2---:R0:W-:Y:S04]  /*50800*/  STL.64 [R1+0x5900], R18 ;  /* 0x0059001201007387 */ /* 0x0041e80000100a00 */
[----:B------:R-:W-:Y:S04]  /*50810*/  STL.64 [R1+0x58f8], R16 ;  /* 0x0058f81001007387 */ /* 0x000fe80000100a00 */
[----:B------:R-:W2:Y:S04]  /*50820*/  LDL.64 R22, [R1+0x138] ;  /* 0x0001380001167983 */ /* 0x000ea80000100a00 */
[----:B0-----:R-:W4:Y:S04]  /*50830*/  LDL.64 R18, [R1+0x148] ;  /* 0x0001480001127983 */ /* 0x001f280000100a00 */
[----:B---3--:R0:W-:Y:S04]  /*50840*/  STL.64 [R1+0x58d8], R6 ;  /* 0x0058d80601007387 */ /* 0x0081e80000100a00 */
[----:B------:R-:W-:Y:S04]  /*50850*/  STL.64 [R1+0x58d0], R4 ;  /* 0x0058d00401007387 */ /* 0x000fe80000100a00 */
[----:B0-----:R-:W3:Y:S04]  /*50860*/  LDL.64 R6, [R1+0x128] ;  /* 0x0001280001067983 */ /* 0x001ee80000100a00 */
[----:B------:R0:W-:Y:S04]  /*50870*/  STL.64 [R1+0x58a8], R10 ;  /* 0x0058a80a01007387 */ /* 0x0001e80000100a00 */
[----:B0-----:R-:W2:Y:S04]  /*50880*/  LDL.64 R10, [R1+0x108] ;  /* 0x00010800010a7983 */ /* 0x001ea80000100a00 */
[----:B--2---:R0:W-:Y:S04]  /*50890*/  STL.64 [R1+0x58c0], R10 ;  /* 0x0058c00a01007387 */ /* 0x0041e80000100a00 */
[----:B0-----:R-:W2:Y:S01]  /*508a0*/  LDL.64 R10, [R1+0x118] ;  /* 0x00011800010a7983 */ /* 0x001ea20000100a00 */
[----:B----4-:R-:W-:Y:S03]  /*508b0*/  HMMA.16816.F32.BF16 R12, R24, R18, R12 ;  /* 0x00000012180c723c */ /* 0x010fe6000004180c */
[----:B--2---:R0:W-:Y:S04]  /*508c0*/  STL.64 [R1+0x58e0], R10 ;  /* 0x0058e00a01007387 */ /* 0x0041e80000100a00 */
[----:B------:R-:W3:Y:S04]  /*508d0*/  LDL.LU R8, [R1+0xa30] ;  /* 0x000a300001087983 */ /* 0x000ee80000300800 */
[----:B------:R-:W3:Y:S04]  /*508e0*/  LDL.LU R9, [R1+0xa34] ;  /* 0x000a340001097983 */ /* 0x000ee80000300800 */
[----:B0-----:R-:W3:Y:S04]  /*508f0*/  LDL.LU R10, [R1+0xa38] ;  /* 0x000a3800010a7983 */ /* 0x001ee80000300800 */
[----:B------:R-:W3:Y:S04]  /*50900*/  LDL.LU R11, [R1+0xa3c] ;  /* 0x000a3c00010b7983 */ /* 0x000ee80000300800 */
[----:B------:R0:W-:Y:S04]  /*50910*/  STL.64 [R1+0xf00], R12 ;  /* 0x000f000c01007387 */ /* 0x0001e80000100a00 */
[----:B------:R1:W-:Y:S04]  /*50920*/  STL.64 [R1+0xf08], R14 ;  /* 0x000f080e01007387 */ /* 0x0003e80000100a00 */
[----:B0-----:R-:W2:Y:S01]  /*50930*/  LDL.LU.64 R12, [R1+0x5908] ;  /* 0x00590800010c7983 */ /* 0x001ea20000300a00 */
[----:B-1----:R-:W-:-:S02]  /*50940*/  IMAD.MOV.U32 R15, RZ, RZ, R18 ;  /* 0x000000ffff0f7224 */ /* 0x002fc400078e0012 */
[----:B------:R-:W-:Y:S02]  /*50950*/  IMAD.MOV.U32 R14, RZ, RZ, R19 ;  /* 0x000000ffff0e7224 */ /* 0x000fe400078e0013 */
[----:B------:R-:W4:Y:S04]  /*50960*/  LDL.LU.64 R18, [R1+0x5900] ;  /* 0x0059000001127983 */ /* 0x000f280000300a00 */
[----:B------:R-:W4:Y:S04]  /*50970*/  LDL.LU.64 R16, [R1+0x58f8] ;  /* 0x0058f80001107983 */ /* 0x000f280000300a00 */
[----:B------:R-:W-:Y:S04]  /*50980*/  STL.64 [R1+0x5888], R14 ;  /* 0x0058880e01007387 */ /* 0x000fe80000100a00 */
[----:B--2---:R0:W-:Y:S04]  /*50990*/  STL.64 [R1+0x5880], R12 ;  /* 0x0058800c01007387 */ /* 0x0041e80000100a00 */
[----:B0-----:R-:W2:Y:S04]  /*509a0*/  LDL.LU R12, [R1+0x9f0] ;  /* 0x0009f000010c7983 */ /* 0x001ea80000300800 */
[----:B------:R-:W2:Y:S04]  /*509b0*/  LDL.LU R13, [R1+0x9f4] ;  /* 0x0009f400010d7983 */ /* 0x000ea80000300800 */
[----:B------:R-:W2:Y:S04]  /*509c0*/  LDL.LU R14, [R1+0x9f8] ;  /* 0x0009f800010e7983 */ /* 0x000ea80000300800 */
[----:B------:R-:W2:Y:S01]  /*509d0*/  LDL.LU R15, [R1+0x9fc] ;  /* 0x0009fc00010f7983 */ /* 0x000ea20000300800 */
[C---:B----4-:R-:W-:Y:S08]  /*509e0*/  HMMA.16816.F32.BF16 R16, R24.reuse, R22, R16 ;  /* 0x000000161810723c */ /* 0x050ff00000041810 */
[----:B---3--:R-:W-:Y:S01]  /*509f0*/  HMMA.16816.F32.BF16 R8, R24, R6, R8 ;  /* 0x000000061808723c */ /* 0x008fe20000041808 */
[----:B--2---:R-:W-:Y:S04]  /*50a00*/  STL.64 [R1+0x58a0], R14 ;  /* 0x0058a00e01007387 */ /* 0x004fe80000100a00 */
[----:B------:R0:W-:Y:S04]  /*50a10*/  STL.64 [R1+0x5898], R12 ;  /* 0x0058980c01007387 */ /* 0x0001e80000100a00 */
[----:B0-----:R-:W2:Y:S04]  /*50a20*/  LDL.LU R12, [R1+0xa00] ;  /* 0x000a0000010c7983 */ /* 0x001ea80000300800 */
[----:B------:R-:W2:Y:S04]  /*50a30*/  LDL.LU R13, [R1+0xa04] ;  /* 0x000a0400010d7983 */ /* 0x000ea80000300800 */
[----:B------:R-:W3:Y:S04]  /*50a40*/  LDL.LU R14, [R1+0xa08] ;  /* 0x000a0800010e7983 */ /* 0x000ee80000300800 */
[----:B------:R-:W3:Y:S01]  /*50a50*/  LDL.LU R15, [R1+0xa0c] ;  /* 0x000a0c00010f7983 */ /* 0x000ee20000300800 */
[----:B------:R-:W-:-:S03]  /*50a60*/  IMAD.MOV.U32 R21, RZ, RZ, R23 ;  /* 0x000000ffff157224 */ /* 0x000fc600078e0017 */
        /* <DEDUP_REMOVED lines=8> */
[----:B0-----:R-:W3:Y:S01]  /*50af0*/  LDL.LU R19, [R1+0x58f0] ;  /* 0x0058f00001137983 */ /* 0x001ee20000300800 */
[----:B------:R-:W-:-:S03]  /*50b00*/  IMAD.MOV.U32 R18, RZ, RZ, R22 ;  /* 0x000000ffff127224 */ /* 0x000fc600078e0016 */
[----:B------:R-:W4:Y:S04]  /*50b10*/  LDL.LU.64 R22, [R1+0x58e8] ;  /* 0x0058e80001167983 */ /* 0x000f280000300a00 */
[----:B------:R-:W-:Y:S04]  /*50b20*/  STL.64 [R1+0xee0], R8 ;  /* 0x000ee00801007387 */ /* 0x000fe80000100a00 */
[----:B------:R0:W-:Y:S01]  /*50b30*/  STL.64 [R1+0xee8], R10 ;  /* 0x000ee80a01007387 */ /* 0x0001e20000100a00 */
[----:B------:R-:W-:Y:S02]  /*50b40*/  IMAD.MOV.U32 R16, RZ, RZ, R6 ;  /* 0x000000ffff107224 */ /* 0x000fe400078e0006 */
[----:B------:R-:W-:Y:S01]  /*50b50*/  IMAD.MOV.U32 R17, RZ, RZ, R7 ;  /* 0x000000ffff117224 */ /* 0x000fe200078e0007 */
[----:B0-----:R-:W2:Y:S04]  /*50b60*/  LDL.LU.64 R10, [R1+0x58e0] ;  /* 0x0058e000010a7983 */ /* 0x001ea80000300a00 */
[----:B------:R-:W2:Y:S04]  /*50b70*/  LDL.LU.64 R6, [R1+0x58d8] ;  /* 0x0058d80001067983 */ /* 0x000ea80000300a00 */
[----:B------:R-:W2:Y:S02]  /*50b80*/  LDL.LU.64 R4, [R1+0x58d0] ;  /* 0x0058d00001047983 */ /* 0x000ea40000300a00 */
[----:B--2---:R-:W-:Y:S01]  /*50b90*/  HMMA.16816.F32.BF16 R4, R24, R10, R4 ;  /* 0x0000000a1804723c */ /* 0x004fe20000041804 */
[----:B------:R-:W-:-:S15]  /*50ba0*/  IMAD.MOV.U32 R28, RZ, RZ, R11 ;  /* 0x000000ffff1c7224 */ /* 0x000fde00078e000b */
[----:B------:R-:W-:-:S03]  /*50bb0*/  NOP ;  /* 0x0000000000007918 */ /* 0x000fc60000000000 */
[----:B------:R0:W-:Y:S04]  /*50bc0*/  STL.64 [R1+0xed0], R4 ;  /* 0x000ed00401007387 */ /* 0x0001e80000100a00 */
[----:B------:R1:W-:Y:S01]  /*50bd0*/  STL.64 [R1+0xed8], R6 ;  /* 0x000ed80601007387 */ /* 0x0003e20000100a00 */
[----:B0-----:R-:W-:-:S03]  /*50be0*/  IMAD.MOV.U32 R5, RZ, RZ, R10 ;  /* 0x000000ffff057224 */ /* 0x001fc600078e000a */
[----:B-1----:R-:W2:Y:S04]  /*50bf0*/  LDL.LU.64 R6, [R1+0x58c8] ;  /* 0x0058c80001067983 */ /* 0x002ea80000300a00 */
        /* <DEDUP_REMOVED lines=9> */
[----:B------:R-:W2:Y:S04]  /*50c90*/  LDL.LU.64 R10, [R1+0x58a8] ;  /* 0x0058a800010a7983 */ /* 0x000ea80000300a00 */
[----:B------:R-:W-:Y:S04]  /*50ca0*/  STL.64 [R1+0x57e8], R6 ;  /* 0x0057e80601007387 */ /* 0x000fe80000100a00 */
[----:B------:R-:W-:Y:S01]  /*50cb0*/  STL [R1+0x57e0], R4 ;  /* 0x0057e00401007387 */ /* 0x000fe20000100800 */
        /* <DEDUP_REMOVED lines=15> */
[----:B------:R-:W4:Y:S02]  /*50db0*/  LDL.LU.64 R8, [R1+0x5870] ;  /* 0x0058700001087983 */ /* 0x000f240000300a00 */
[----:B----4-:R-:W-:Y:S02]  /*50dc0*/  HMMA.16816.F32.BF16 R24, R24, R22, R8 ;  /* 0x000000161818723c */ /* 0x010fe40000041808 */
[----:B------:R-:W4:Y:S04]  /*50dd0*/  LDL.LU.64 R10, [R1+0x5868] ;  /* 0x00586800010a7983 */ /* 0x000f280000300a00 */
[----:B------:R-:W2:-:S13]  /*50de0*/  LDL.LU.64 R8, [R1+0x5860] ;  /* 0x0058600001087983 */ /* 0x000e9a0000300a00 */
[----:B------:R-:W-:Y:S04]  /*50df0*/  STL.64 [R1+0x420], R24 ;  /* 0x0004201801007387 */ /* 0x000fe80000100a00 */
[----:B------:R0:W-:Y:S04]  /*50e00*/  STL.64 [R1+0x428], R26 ;  /* 0x0004281a01007387 */ /* 0x0001e80000100a00 */
[----:B0-----:R-:W2:Y:S04]  /*50e10*/  LDL.64 R26, [R1+0xf8] ;  /* 0x0000f800011a7983 */ /* 0x001ea80000100a00 */
[----:B--2---:R0:W-:Y:S04]  /*50e20*/  STL.64 [R1+0x5740], R26 ;  /* 0x0057401a01007387 */ /* 0x0041e80000100a00 */
[----:B------:R-:W2:Y:S04]  /*50e30*/  LDL.LU R24, [R1+0x170] ;  /* 0x0001700001187983 */ /* 0x000ea80000300800 */
[----:B------:R-:W2:Y:S04]  /*50e40*/  LDL.LU R25, [R1+0x174] ;  /* 0x0001740001197983 */ /* 0x000ea80000300800 */
[----:B0-----:R-:W2:Y:S04]  /*50e50*/  LDL.LU R26, [R1+0x178] ;  /* 0x00017800011a7983 */ /* 0x001ea80000300800 */
[----:B------:R-:W2:Y:S04]  /*50e60*/  LDL.LU R27, [R1+0x17c] ;  /* 0x00017c00011b7983 */ /* 0x000ea80000300800 */
[----:B--2---:R0:W-:Y:S04]  /*50e70*/  STL.64 [R1+0x5750], R26 ;  /* 0x0057501a01007387 */ /* 0x0041e80000100a00 */
[----:B------:R-:W-:Y:S01]  /*50e80*/  STL.64 [R1+0x5748], R24 ;  /* 0x0057481801007387 */ /* 0x000fe20000100a00 */
        /* <DEDUP_REMOVED lines=13> */
[----:B------:R0:W-:Y:S02]  /*50f60*/  STL.64 [R1+0x5790], R26 ;  /* 0x0057901a01007387 */ /* 0x0001e40000100a00 */
[----:B0-----:R-:W-:Y:S02]  /*50f70*/  IMAD.MOV.U32 R26, RZ, RZ, R15 ;  /* 0x000000ffff1a7224 */ /* 0x001fe400078e000f */
[----:B------:R-:W-:-:S05]  /*50f80*/  IMAD.MOV.U32 R27, RZ, RZ, R14 ;  /* 0x000000ffff1b7224 */ /* 0x000fca00078e000e */
[----:B------:R-:W-:Y:S04]  /*50f90*/  STL.64 [R1+0x57a8], R26 ;  /* 0x0057a81a01007387 */ /* 0x000fe80000100a00 */
[----:B------:R-:W-:Y:S04]  /*50fa0*/  STL.64 [R1+0x5728], R22 ;  /* 0x0057281601007387 */ /* 0x000fe80000100a00 */
[----:B------:R0:W-:Y:S04]  /*50fb0*/  STL [R1+0x5758], R20 ;  /* 0x0057581401007387 */ /* 0x0001e80000100800 */
[----:B0-----:R-:W2:Y:S04]  /*50fc0*/  LDL.LU R20, [R1+0x180] ;  /* 0x0001800001147983 */ /* 0x001ea80000300800 */
[----:B------:R-:W2:Y:S04]  /*50fd0*/  LDL.LU R21, [R1+0x184] ;  /* 0x0001840001157983 */ /* 0x000ea80000300800 */
[----:B------:R-:W2:Y:S04]  /*50fe0*/  LDL.LU R22, [R1+0x188] ;  /* 0x0001880001167983 */ /* 0x000ea80000300800 */
[----:B------:R-:W2:Y:S01]  /*50ff0*/  LDL.LU R23, [R1+0x18c] ;  /* 0x00018c0001177983 */ /* 0x000ea20000300800 */
[----:B----4-:R-:W-:-:S02]  /*51000*/  IMAD.MOV.U32 R26, RZ, RZ, R11 ;  /* 0x000000ffff1a7224 */ /* 0x010fc400078e000b */
[----:B------:R-:W-:-:S05]  /*51010*/  IMAD.MOV.U32 R27, RZ, RZ, R10 ;  /* 0x000000ffff1b7224 */ /* 0x000fca00078e000a */
[----:B------:R0:W-:Y:S02]  /*51020*/  STL.64 [R1+0x57c0], R26 ;  /* 0x0057c01a01007387 */ /* 0x0001e40000100a00 */
[----:B0-----:R-:W-:Y:S02]  /*51030*/  IMAD.MOV.U32 R26, RZ, RZ, R9 ;  /* 0x000000ffff1a7224 */ /* 0x001fe400078e0009 */
[----:B------:R-:W-:Y:S01]  /*51040*/  IMAD.MOV.U32 R27, RZ, RZ, R8 ;  /* 0x000000ffff1b7224 */ /* 0x000fe200078e0008 */
[----:B--2---:R-:W-:Y:S04]  /*51050*/  STL.64 [R1+0x5770], R22 ;  /* 0x0057701601007387 */ /* 0x004fe80000100a00 */
[----:B------:R0:W-:Y:S04]  /*51060*/  STL.64 [R1+0x5768], R20 ;  /* 0x0057681401007387 */ /* 0x0001e80000100a00 */
[----:B0-----:R-:W2:Y:S04]  /*51070*/  LDL.LU R20, [R1+0x190] ;  /* 0x0001900001147983 */ /* 0x001ea80000300800 */
[----:B------:R-:W2:Y:S04]  /*51080*/  LDL.LU R21, [R1+0x194] ;  /* 0x0001940001157983 */ /* 0x000ea80000300800 */
[----:B------:R-:W4:Y:S04]  /*51090*/  LDL.LU R22, [R1+0x198] ;  /* 0x0001980001167983 */ /* 0x000f280000300800 */
[----:B------:R-:W4:Y:S04]  /*510a0*/  LDL.LU R23, [R1+0x19c] ;  /* 0x00019c0001177983 */ /* 0x000f280000300800 */
[----:B------:R0:W-:Y:S04]  /*510b0*/  STL.64 [R1+0x57d8], R26 ;  /* 0x0057d81a01007387 */ /* 0x0001e80000100a00 */
[----:B------:R-:W2:Y:S04]  /*510c0*/  LDL.LU R24, [R1+0x1e0] ;  /* 0x0001e00001187983 */ /* 0x000ea80000300800 */
[----:B------:R-:W2:Y:S04]  /*510d0*/  LDL.LU R25, [R1+0x1e4] ;  /* 0x0001e40001197983 */ /* 0x000ea80000300800 */
[----:B0-----:R-:W2:Y:S04]  /*510e0*/  LDL.LU R26, [R1+0x1e8] ;  /* 0x0001e800011a7983 */ /* 0x001ea80000300800 */
[----:B------:R-:W2:Y:S04]  /*510f0*/  LDL.LU R27, [R1+0x1ec] ;  /* 0x0001ec00011b7983 */ /* 0x000ea80000300800 */
[----:B--2---:R-:W-:Y:S04]  /*51100*/  STL.64 [R1+0x5810], R26 ;  /* 0x0058101a01007387 */ /* 0x004fe80000100a00 */
[----:B------:R-:W-:Y:S04]  /*51110*/  STL.64 [R1+0x5808], R24 ;  /* 0x0058081801007387 */ /* 0x000fe80000100a00 */
[----:B------:R-:W2:Y:S04]  /*51120*/  LDL.LU R8, [R1+0x200] ;  /* 0x0002000001087983 */ /* 0x000ea80000300800 */
[----:B------:R-:W2:Y:S04]  /*51130*/  LDL.LU R9, [R1+0x204] ;  /* 0x0002040001097983 */ /* 0x000ea80000300800 */
[----:B------:R-:W2:Y:S04]  /*51140*/  LDL.LU R10, [R1+0x208] ;  /* 0x00020800010a7983 */ /* 0x000ea80000300800 */
[----:B------:R-:W2:Y:S01]  /*51150*/  LDL.LU R11, [R1+0x20c] ;  /* 0x00020c00010b7983 */ /* 0x000ea20000300800 */
[----:B---3--:R-:W-:-:S02]  /*51160*/  IMAD.MOV.U32 R14, RZ, RZ, R19 ;  /* 0x000000ffff0e7224 */ /* 0x008fc400078e0013 */
[----:B------:R-:W-:Y:S01]  /*51170*/  IMAD.MOV.U32 R15, RZ, RZ, R29 ;  /* 0x000000ffff0f7224 */ /* 0x000fe200078e001d */
[----:B--2---:R0:W-:Y:S04]  /*51180*/  STL.64 [R1+0x5820], R10 ;  /* 0x0058200a01007387 */ /* 0x0041e80000100a00 */
[----:B------:R-:W-:Y:S04]  /*51190*/  STL.64 [R1+0x5818], R8 ;  /* 0x0058180801007387 */ /* 0x000fe80000100a00 */
[----:B------:R-:W2:Y:S04]  /*511a0*/  LDL.LU R19, [R1+0x5848] ;  /* 0x0058480001137983 */ /* 0x000ea80000300800 */
[----:B------:R1:W-:Y:S01]  /*511b0*/  STL.64 [R1+0x5828], R14 ;  /* 0x0058280e01007387 */ /* 0x0003e20000100a00 */
[----:B0-----:R-:W-:-:S02]  /*511c0*/  IMAD.MOV.U32 R10, RZ, RZ, R13 ;  /* 0x000000ffff0a7224 */ /* 0x001fc400078e000d */
[----:B------:R-:W-:-:S05]  /*511d0*/  IMAD.MOV.U32 R11, RZ, RZ, R12 ;  /* 0x000000ffff0b7224 */ /* 0x000fca00078e000c */
[----:B------:R0:W-:Y:S04]  /*511e0*/  STL.64 [R1+0x5830], R10 ;  /* 0x0058300a01007387 */ /* 0x0001e80000100a00 */
[----:B------:R-:W3:Y:S04]  /*511f0*/  LDL.LU R12, [R1+0x220] ;  /* 0x00022000010c7983 */ /* 0x000ee80000300800 */
[----:B------:R-:W3:Y:S04]  /*51200*/  LDL.LU R13, [R1+0x224] ;  /* 0x00022400010d7983 */ /* 0x000ee80000300800 */
[----:B-1----:R-:W2:Y:S04]  /*51210*/  LDL.LU R14, [R1+0x228] ;  /* 0x00022800010e7983 */ /* 0x002ea80000300800 */
[----:B------:R-:W2:Y:S01]  /*51220*/  LDL.LU R15, [R1+0x22c] ;  /* 0x00022c00010f7983 */ /* 0x000ea20000300800 */
[----:B0-----:R-:W-:-:S03]  /*51230*/  IMAD.MOV.U32 R11, RZ, RZ, R5 ;  /* 0x000000ffff0b7224 */ /* 0x001fc600078e0005 */
[----:B--2---:R-:W-:Y:S04]  /*51240*/  STL.64 [R1+0x5840], R14 ;  /* 0x0058400e01007387 */ /* 0x004fe80000100a00 */
[----:B---3--:R0:W-:Y:S04]  /*51250*/  STL.64 [R1+0x5838], R12 ;  /* 0x0058380c01007387 */ /* 0x0081e80000100a00 */
        /* <DEDUP_REMOVED lines=8> */
[----:B------:R-:W2:Y:S04]  /*512e0*/  LDL.LU R4, [R1+0x1f0] ;  /* 0x0001f00001047983 */ /* 0x000ea80000300800 */
[----:B------:R-:W2:Y:S04]  /*512f0*/  LDL.LU R5, [R1+0x1f4] ;  /* 0x0001f40001057983 */ /* 0x000ea80000300800 */
[----:B------:R-:W2:Y:S04]  /*51300*/  LDL.LU R6, [R1+0x1f8] ;  /* 0x0001f80001067983 */ /* 0x000ea80000300800 */
[----:B------:R-:W2:Y:S04]  /*51310*/  LDL.LU R7, [R1+0x1fc] ;  /* 0x0001fc0001077983 */ /* 0x000ea80000300800 */
[----:B----4-:R-:W-:Y:S04]  /*51320*/  STL.64 [R1+0x5788], R22 ;  /* 0x0057881601007387 */ /* 0x010fe80000100a00 */
[----:B------:R0:W-:Y:S04]  /*51330*/  STL.64 [R1+0x5780], R20 ;  /* 0x0057801401007387 */ /* 0x0001e80000100a00 */
[----:B0-----:R-:W4:Y:S04]  /*51340*/  LDL.LU R20, [R1+0x1a0] ;  /* 0x0001a00001147983 */ /* 0x001f280000300800 */
[----:B------:R-:W4:Y:S04]  /*51350*/  LDL.LU R21, [R1+0x1a4] ;  /* 0x0001a40001157983 */ /* 0x000f280000300800 */
[----:B------:R-:W2:Y:S04]  /*51360*/  LDL.LU R22, [R1+0x1a8] ;  /* 0x0001a80001167983 */ /* 0x000ea80000300800 */
[----:B------:R-:W2:Y:S04]  /*51370*/  LDL.LU R23, [R1+0x1ac] ;  /* 0x0001ac0001177983 */ /* 0x000ea80000300800 */
[----:B--2---:R-:W-:Y:S04]  /*51380*/  STL.64 [R1+0x57a0], R22 ;  /* 0x0057a01601007387 */ /* 0x004fe80000100a00 */
[----:B----4-:R0:W-:Y:S04]  /*51390*/  STL.64 [R1+0x5798], R20 ;  /* 0x0057981401007387 */ /* 0x0101e80000100a00 */
[----:B0-----:R-:W2:Y:S04]  /*513a0*/  LDL.LU R20, [R1+0x1b0] ;  /* 0x0001b00001147983 */ /* 0x001ea80000300800 */
[----:B------:R-:W2:Y:S04]  /*513b0*/  LDL.LU R21, [R1+0x1b4] ;  /* 0x0001b40001157983 */ /* 0x000ea80000300800 */
[----:B------:R-:W4:Y:S04]  /*513c0*/  LDL.LU R22, [R1+0x1b8] ;  /* 0x0001b80001167983 */ /* 0x000f280000300800 */
[----:B------:R-:W4:Y:S01]  /*513d0*/  LDL.LU R23, [R1+0x1bc] ;  /* 0x0001bc0001177983 */ /* 0x000f220000300800 */
[----:B------:R-:W-:-:S03]  /*513e0*/  IMAD.MOV.U32 R10, RZ, RZ, R28 ;  /* 0x000000ffff0a7224 */ /* 0x000fc600078e001c */
[----:B----4-:R-:W-:Y:S04]  /*513f0*/  STL.64 [R1+0x57b8], R22 ;  /* 0x0057b81601007387 */ /* 0x010fe80000100a00 */
[----:B--2---:R0:W-:Y:S04]  /*51400*/  STL.64 [R1+0x57b0], R20 ;  /* 0x0057b01401007387 */ /* 0x0041e80000100a00 */
[----:B0-----:R-:W2:Y:S04]  /*51410*/  LDL.LU R20, [R1+0x1c0] ;  /* 0x0001c00001147983 */ /* 0x001ea80000300800 */
[----:B------:R-:W2:Y:S04]  /*51420*/  LDL.LU R21, [R1+0x1c4] ;  /* 0x0001c40001157983 */ /* 0x000ea80000300800 */
[----:B------:R-:W4:Y:S04]  /*51430*/  LDL.LU R22, [R1+0x1c8] ;  /* 0x0001c80001167983 */ /* 0x000f280000300800 */
[----:B------:R-:W4:Y:S01]  /*51440*/  LDL.LU R23, [R1+0x1cc] ;  /* 0x0001cc0001177983 */ /* 0x000f220000300800 */
[C---:B------:R-:W-:Y:S03]  /*51450*/  HMMA.16816.F32.BF16 R8, R16.reuse, R10, R12 ;  /* 0x0000000a1008723c */ /* 0x040fe6000004180c */
[----:B----4-:R-:W-:Y:S04]  /*51460*/  STL.64 [R1+0x57d0], R22 ;  /* 0x0057d01601007387 */ /* 0x010fe80000100a00 */
[----:B--2---:R0:W-:Y:S04]  /*51470*/  STL.64 [R1+0x57c8], R20 ;  /* 0x0057c81401007387 */ /* 0x0041e80000100a00 */
[----:B0-----:R-:W2:Y:S04]  /*51480*/  LDL.LU R20, [R1+0x1d0] ;  /* 0x0001d00001147983 */ /* 0x001ea80000300800 */
[----:B------:R-:W2:Y:S04]  /*51490*/  LDL.LU R21, [R1+0x1d4] ;  /* 0x0001d40001157983 */ /* 0x000ea80000300800 */
[----:B------:R-:W2:Y:S04]  /*514a0*/  LDL.LU R22, [R1+0x1d8] ;  /* 0x0001d80001167983 */ /* 0x000ea80000300800 */
[----:B------:R-:W2:Y:S04]  /*514b0*/  LDL.LU R23, [R1+0x1dc] ;  /* 0x0001dc0001177983 */ /* 0x000ea80000300800 */
[----:B------:R-:W4:Y:S04]  /*514c0*/  LDL.LU.64 R14, [R1+0x5840] ;  /* 0x00584000010e7983 */ /* 0x000f280000300a00 */
[----:B------:R-:W4:Y:S04]  /*514d0*/  LDL.LU.64 R12, [R1+0x5838] ;  /* 0x00583800010c7983 */ /* 0x000f280000300a00 */
[----:B------:R-:W-:Y:S04]  /*514e0*/  STL.64 [R1+0x230], R8 ;  /* 0x0002300801007387 */ /* 0x000fe80000100a00 */
[----:B------:R0:W-:Y:S04]  /*514f0*/  STL.64 [R1+0x238], R10 ;  /* 0x0002380a01007387 */ /* 0x0001e80000100a00 */
[----:B0-----:R-:W4:Y:S02]  /*51500*/  LDL.LU.64 R10, [R1+0x5830] ;  /* 0x00583000010a7983 */ /* 0x001f240000300a00 */
[----:B----4-:R-:W-:Y:S02]  /*51510*/  HMMA.16816.F32.BF16 R8, R16, R10, R12 ;  /* 0x0000000a1008723c */ /* 0x010fe4000004180c */
[----:B------:R-:W3:-:S15]  /*51520*/  LDL.LU.64 R14, [R1+0x5828] ;  /* 0x00582800010e7983 */ /* 0x000ede0000300a00 */
[----:B------:R-:W-:Y:S02]  /*51530*/  NOP ;  /* 0x0000000000007918 */ /* 0x000fe40000000000 */
[----:B------:R-:W-:Y:S04]  /*51540*/  STL.64 [R1+0x220], R8 ;  /* 0x0002200801007387 */ /* 0x000fe80000100a00 */
[----:B------:R0:W-:Y:S04]  /*51550*/  STL.64 [R1+0x228], R10 ;  /* 0x0002280a01007387 */ /* 0x0001e80000100a00 */
[----:B0-----:R-:W4:Y:S04]  /*51560*/  LDL.LU.64 R10, [R1+0x5820] ;  /* 0x00582000010a7983 */ /* 0x001f280000300a00 */
[----:B------:R-:W4:Y:S01]  /*51570*/  LDL.LU.64 R8, [R1+0x5818] ;  /* 0x0058180001087983 */ /* 0x000f220000300a00 */
[----:B---3--:R-:W-:Y:S03]  /*51580*/  HMMA.16816.F32.BF16 R12, R16, R14, R24 ;  /* 0x0000000e100c723c */ /* 0x008fe60000041818 */
[----:B------:R-:W3:Y:S04]  /*51590*/  LDL.LU.64 R26, [R1+0x5810] ;  /* 0x00581000011a7983 */ /* 0x000ee80000300a00 */
[----:B------:R-:W3:-:S12]  /*515a0*/  LDL.LU.64 R24, [R1+0x5808] ;  /* 0x0058080001187983 */ /* 0x000ed80000300a00 */
[----:B------:R-:W-:Y:S04]  /*515b0*/  STL.64 [R1+0x210], R12 ;  /* 0x0002100c01007387 */ /* 0x000fe80000100a00 */
[----:B------:R0:W-:Y:S04]  /*515c0*/  STL.64 [R1+0x218], R14 ;  /* 0x0002180e01007387 */ /* 0x0001e80000100a00 */
[----:B0-----:R-:W4:Y:S02]  /*515d0*/  LDL.LU.64 R14, [R1+0x5800] ;  /* 0x00580000010e7983 */ /* 0x001f240000300a00 */
[----:B----4-:R-:W-:-:S15]  /*515e0*/  HMMA.16816.F32.BF16 R8, R16, R14, R8 ;  /* 0x0000000e1008723c */ /* 0x010fde0000041808 */
[----:B------:R-:W-:-:S04]  /*515f0*/  NOP ;  /* 0x0000000000007918 */ /* 0x000fc80000000000 */
[----:B------:R-:W-:Y:S04]  /*51600*/  STL.64 [R1+0x200], R8 ;  /* 0x0002000801007387 */ /* 0x000fe80000100a00 */
[----:B------:R0:W-:Y:S04]  /*51610*/  STL.64 [R1+0x208], R10 ;  /* 0x0002080a01007387 */ /* 0x0001e80000100a00 */
[----:B0-----:R-:W4:Y:S04]  /*51620*/  LDL.LU.64 R10, [R1+0x57f8] ;  /* 0x0057f800010a7983 */ /* 0x001f280000300a00 */
[----:B------:R-:W2:Y:S04]  /*51630*/  LDL.LU R8, [R1+0x57f0] ;  /* 0x0057f00001087983 */ /* 0x000ea80000300800 */
[----:B------:R0:W-:Y:S04]  /*51640*/  STL.64 [R1+0x56e8], R14 ;  /* 0x0056e80e01007387 */ /* 0x0001e80000100a00 */
[----:B------:R-:W2:Y:S04]  /*51650*/  LDL.LU R12, [R1+0x160] ;  /* 0x00016000010c7983 */ /* 0x000ea80000300800 */
[----:B------:R-:W2:Y:S04]  /*51660*/  LDL.LU R13, [R1+0x164] ;  /* 0x00016400010d7983 */ /* 0x000ea80000300800 */
[----:B0-----:R-:W2:Y:S04]  /*51670*/  LDL.LU R14, [R1+0x168] ;  /* 0x00016800010e7983 */ /* 0x001ea80000300800 */
[----:B------:R-:W2:Y:S01]  /*51680*/  LDL.LU R15, [R1+0x16c] ;  /* 0x00016c00010f7983 */ /* 0x000ea20000300800 */
[----:B----4-:R-:W-:-:S15]  /*51690*/  HMMA.16816.F32.BF16 R4, R16, R10, R4 ;  /* 0x0000000a1004723c */ /* 0x010fde0000041804 */
[----:B------:R-:W-:-:S04]  /*516a0*/  NOP ;  /* 0x0000000000007918 */ /* 0x000fc80000000000 */
[----:B------:R-:W-:Y:S04]  /*516b0*/  STL.64 [R1+0x1f0], R4 ;  /* 0x0001f00401007387 */ /* 0x000fe80000100a00 */
[----:B------:R0:W-:Y:S04]  /*516c0*/  STL.64 [R1+0x1f8], R6 ;  /* 0x0001f80601007387 */ /* 0x0001e80000100a00 */
[----:B0-----:R-:W3:Y:S04]  /*516d0*/  LDL.LU.64 R6, [R1+0x57e8] ;  /* 0x0057e80001067983 */ /* 0x001ee80000300a00 */
[----:B------:R-:W4:Y:S01]  /*516e0*/  LDL.LU R4, [R1+0x57e0] ;  /* 0x0057e00001047983 */ /* 0x000f220000300800 */
[----:B---3--:R-:W-:-:S15]  /*516f0*/  HMMA.16816.F32.BF16 R24, R16, R6, R24 ;  /* 0x000000061018723c */ /* 0x008fde0000041818 */
[----:B------:R-:W-:-:S04]  /*51700*/  NOP ;  /* 0x0000000000007918 */ /* 0x000fc80000000000 */
[----:B------:R-:W-:Y:S04]  /*51710*/  STL.64 [R1+0x1e0], R24 ;  /* 0x0001e01801007387 */ /* 0x000fe80000100a00 */
[----:B------:R0:W-:Y:S04]  /*51720*/  STL.64 [R1+0x1e8], R26 ;  /* 0x0001e81a01007387 */ /* 0x0001e80000100a00 */
[----:B0-----:R-:W2:Y:S04]  /*51730*/  LDL.LU.64 R26, [R1+0x57d8] ;  /* 0x0057d800011a7983 */ /* 0x001ea80000300a00 */
        /* <DEDUP_REMOVED lines=32> */
[----:B------:R-:W2:-:S15]  /*51940*/  LDL.LU R20, [R1+0x5758] ;  /* 0x0057580001147983 */ /* 0x000e9e0000300800 */
[----:B------:R-:W-:Y:S02]  /*51950*/  NOP ;  /* 0x0000000000007918 */ /* 0x000fe40000000000 */
[----:B------:R-:W-:Y:S04]  /*51960*/  STL.64 [R1+0xcb0], R24 ;  /* 0x000cb01801007387 */ /* 0x000fe80000100a00 */
[----:B------:R0:W-:Y:S04]  /*51970*/  STL.64 [R1+0xcb8], R26 ;  /* 0x000cb81a01007387 */ /* 0x0001e80000100a00 */
[----:B0-----:R-:W3:Y:S04]  /*51980*/  LDL.LU.64 R26, [R1+0x5750] ;  /* 0x00575000011a7983 */ /* 0x001ee80000300a00 */
[----:B------:R-:W3:Y:S01]  /*51990*/  LDL.LU.64 R24, [R1+0x5748] ;  /* 0x0057480001187983 */ /* 0x000ee20000300a00 */
[----:B----4-:R-:W-:-:S02]  /*519a0*/  IMAD.MOV.U32 R6, RZ, RZ, R4 ;  /* 0x000000ffff067224 */ /* 0x010fc400078e0004 */
[----:B------:R-:W-:-:S07]  /*519b0*/  IMAD.MOV.U32 R7, RZ, RZ, R2 ;  /* 0x000000ffff077224 */ /* 0x000fce00078e0002 */
[----:B---3--:R-:W-:Y:S01]  /*519c0*/  HMMA.16816.F32.BF16 R4, R16, R6, R24 ;  /* 0x000000061004723c */ /* 0x008fe20000041818 */
[----:B------:R-:W3:-:S15]  /*519d0*/  LDL.LU.64 R26, [R1+0x5740] ;  /* 0x00574000011a7983 */ /* 0x000ede0000300a00 */
[----:B------:R-:W-:-:S03]  /*519e0*/  NOP ;  /* 0x0000000000007918 */ /* 0x000fc60000000000 */
[----:B------:R-:W-:Y:S04]  /*519f0*/  STL.64 [R1+0xca0], R4 ;  /* 0x000ca00401007387 */ /* 0x000fe80000100a00 */
[----:B------:R3:W-:Y:S02]  /*51a00*/  STL.64 [R1+0xca8], R6 ;  /* 0x000ca80601007387 */ /* 0x0007e40000100a00 */
[----:B---3--:R-:W-:Y:S01]  /*51a10*/  HMMA.16816.F32.BF16 R4, R16, R26, R12 ;  /* 0x0000001a1004723c */ /* 0x008fe2000004180c */
[----:B------:R-:W-:-:S15]  /*51a20*/  IMAD.MOV.U32 R9, RZ, RZ, R26 ;  /* 0x000000ffff097224 */ /* 0x000fde00078e001a */
[----:B------:R-:W-:-:S03]  /*51a30*/  NOP ;  /* 0x0000000000007918 */ /* 0x000fc60000000000 */
[----:B------:R-:W-:Y:S04]  /*51a40*/  STL.64 [R1+0xc90], R4 ;  /* 0x000c900401007387 */ /* 0x000fe80000100a00 */
[----:B------:R-:W-:Y:S04]  /*51a50*/  STL.64 [R1+0xc98], R6 ;  /* 0x000c980601007387 */ /* 0x000fe80000100a00 */
        /* <DEDUP_REMOVED lines=20> */
[----:B------:R-:W-:-:S03]  /*51ba0*/  IMAD.MOV.U32 R2, RZ, RZ, R27 ;  /* 0x000000ffff027224 */ /* 0x000fc600078e001b */
[----:B------:R-:W0:Y:S04]  /*51bb0*/  LDSM.16.MT88.4 R24, [R0+UR5+0x2080] ;  /* 0x002080050018783b */ /* 0x000e280008004200 */
[----:B--2---:R-:W-:Y:S04]  /*51bc0*/  STL.64 [R1+0x5738], R6 ;  /* 0x0057380601007387 */ /* 0x004fe80000100a00 */
[----:B------:R1:W-:Y:S04]  /*51bd0*/  STL.64 [R1+0x5730], R4 ;  /* 0x0057300401007387 */ /* 0x0003e80000100a00 */
[----:B-1----:R-:W2:Y:S04]  /*51be0*/  LDL.LU R4, [R1+0x8c0] ;  /* 0x0008c00001047983 */ /* 0x002ea80000300800 */
[----:B------:R-:W2:Y:S04]  /*51bf0*/  LDL.LU R5, [R1+0x8c4] ;  /* 0x0008c40001057983 */ /* 0x000ea80000300800 */
[----:B------:R-:W2:Y:S04]  /*51c00*/  LDL.LU R6, [R1+0x8c8] ;  /* 0x0008c80001067983 */ /* 0x000ea80000300800 */
[----:B------:R-:W2:Y:S04]  /*51c10*/  LDL.LU R7, [R1+0x8cc] ;  /* 0x0008cc0001077983 */ /* 0x000ea80000300800 */
[----:B------:R1:W-:Y:S04]  /*51c20*/  STL.64 [R1+0x56f8], R14 ;  /* 0x0056f80e01007387 */ /* 0x0003e80000100a00 */
[----:B------:R-:W-:Y:S04]  /*51c30*/  STL.64 [R1+0x56f0], R12 ;  /* 0x0056f00c01007387 */ /* 0x000fe80000100a00 */
[----:B-1----:R-:W2:Y:S04]  /*51c40*/  LDL.64 R14, [R1+0x28] ;  /* 0x00002800010e7983 */ /* 0x002ea80000100a00 */
[----:B----4-:R1:W-:Y:S04]  /*51c50*/  STL.64 [R1+0x56c8], R10 ;  /* 0x0056c80a01007387 */ /* 0x0103e80000100a00 */
[----:B---3--:R-:W-:Y:S04]  /*51c60*/  STL.64 [R1+0x56c0], R8 ;  /* 0x0056c00801007387 */ /* 0x008fe80000100a00 */
[----:B-1----:R-:W3:Y:S04]  /*51c70*/  LDL.64 R10, [R1+0x8] ;  /* 0x00000800010a7983 */ /* 0x002ee80000100a00 */
[----:B---3--:R1:W-:Y:S04]  /*51c80*/  STL.64 [R1+0x56e0], R10 ;  /* 0x0056e00a01007387 */ /* 0x0083e80000100a00 */
[----:B-1----:R-:W3:Y:S04]  /*51c90*/  LDL.64 R10, [R1+0x18] ;  /* 0x00001800010a7983 */ /* 0x002ee80000100a00 */
[----:B0-----:R-:W-:Y:S04]  /*51ca0*/  STL [R1+0x55e8], R25 ;  /* 0x0055e81901007387 */ /* 0x001fe80000100800 */
[----:B------:R-:W-:Y:S04]  /*51cb0*/  STL [R1+0x55e4], R26 ;  /* 0x0055e41a01007387 */ /* 0x000fe80000100800 */
[----:B------:R0:W-:Y:S04]  /*51cc0*/  STL [R1+0x55e0], R27 ;  /* 0x0055e01b01007387 */ /* 0x0001e80000100800 */
[----:B------:R1:W-:Y:S04]  /*51cd0*/  STL [R1+0x5658], R24 ;  /* 0x0056581801007387 */ /* 0x0003e80000100800 */
[----:B0-----:R-:W4:Y:S01]  /*51ce0*/  LDL.64 R26, [R1+0x38] ;  /* 0x00003800011a7983 */ /* 0x001f220000100a00 */
[----:B------:R-:W-:-:S02]  /*51cf0*/  IMAD.MOV.U32 R22, RZ, RZ, R20 ;  /* 0x000000ffff167224 */ /* 0x000fc400078e0014 */
[----:B------:R-:W-:Y:S01]  /*51d00*/  IMAD.MOV.U32 R23, RZ, RZ, R3 ;  /* 0x000000ffff177224 */ /* 0x000fe200078e0003 */
[----:B----4-:R0:W-:Y:S04]  /*51d10*/  STL.64 [R1+0x56a8], R26 ;  /* 0x0056a81a01007387 */ /* 0x0101e80000100a00 */
[----:B-1----:R-:W4:Y:S04]  /*51d20*/  LDL.LU R24, [R1+0x720] ;  /* 0x0007200001187983 */ /* 0x002f280000300800 */
[----:B------:R-:W4:Y:S04]  /*51d30*/  LDL.LU R25, [R1+0x724] ;  /* 0x0007240001197983 */ /* 0x000f280000300800 */
[----:B0-----:R-:W3:Y:S04]  /*51d40*/  LDL.LU R26, [R1+0x728] ;  /* 0x00072800011a7983 */ /* 0x001ee80000300800 */
        /* <DEDUP_REMOVED lines=15> */
[----:B------:R-:W3:Y:S04]  /*51e40*/  LDL.LU.64 R4, [R1+0x5718] ;  /* 0x0057180001047983 */ /* 0x000ee80000300a00 */
[----:B------:R-:W3:Y:S04]  /*51e50*/  LDL.LU.64 R22, [R1+0x5710] ;  /* 0x0057100001167983 */ /* 0x000ee80000300a00 */
[----:B------:R-:W3:Y:S01]  /*51e60*/  LDL.LU.64 R20, [R1+0x5708] ;  /* 0x0057080001147983 */ /* 0x000ee20000300a00 */
[----:B------:R-:W-:-:S04]  /*51e70*/  IMAD.MOV.U32 R3, RZ, RZ, R15 ;  /* 0x000000ffff037224 */ /* 0x000fc800078e000f */
[----:B------:R0:W-:Y:S04]  /*51e80*/  STL.64 [R1+0x1d0], R16 ;  /* 0x0001d01001007387 */ /* 0x0001e80000100a00 */
[----:B------:R1:W-:Y:S04]  /*51e90*/  STL.64 [R1+0x1d8], R18 ;  /* 0x0001d81201007387 */ /* 0x0003e80000100a00 */
[----:B0-----:R-:W4:Y:S04]  /*51ea0*/  LDL.LU R16, [R1+0x700] ;  /* 0x0007000001107983 */ /* 0x001f280000300800 */
[----:B------:R-:W4:Y:S04]  /*51eb0*/  LDL.LU R17, [R1+0x704] ;  /* 0x0007040001117983 */ /* 0x000f280000300800 */
[----:B-1----:R-:W4:Y:S04]  /*51ec0*/  LDL.LU R18, [R1+0x708] ;  /* 0x0007080001127983 */ /* 0x002f280000300800 */
[----:B------:R-:W4:Y:S01]  /*51ed0*/  LDL.LU R19, [R1+0x70c] ;  /* 0x00070c0001137983 */ /* 0x000f220000300800 */
[----:B---3--:R-:W-:-:S15]  /*51ee0*/  HMMA.16816.F32.BF16 R4, R20, R14, R4 ;  /* 0x0000000e1404723c */ /* 0x008fde0000041804 */
[----:B------:R-:W-:-:S04]  /*51ef0*/  NOP ;  /* 0x0000000000007918 */ /* 0x000fc80000000000 */
[----:B------:R0:W-:Y:S04]  /*51f00*/  STL.64 [R1+0x7b0], R4 ;  /* 0x0007b00401007387 */ /* 0x0001e80000100a00 */
[----:B------:R1:W-:Y:S01]  /*51f10*/  STL.64 [R1+0x7b8], R6 ;  /* 0x0007b80601007387 */ /* 0x0003e20000100a00 */
[----:B0-----:R-:W-:-:S03]  /*51f20*/  IMAD.MOV.U32 R4, RZ, RZ, R14 ;  /* 0x000000ffff047224 */ /* 0x001fc600078e000e */
[----:B-1----:R-:W3:Y:S04]  /*51f30*/  LDL.LU.64 R6, [R1+0x5700] ;  /* 0x0057000001067983 */ /* 0x002ee80000300a00 */
[----:B------:R-:W2:Y:S04]  /*51f40*/  LDL.LU.64 R14, [R1+0x56f8] ;  /* 0x0056f800010e7983 */ /* 0x000ea80000300a00 */
[----:B------:R-:W2:Y:S01]  /*51f50*/  LDL.LU.64 R12, [R1+0x56f0] ;  /* 0x0056f000010c7983 */ /* 0x000ea20000300a00 */
[----:B------:R-:W-:Y:S01]  /*51f60*/  IMAD.MOV.U32 R5, RZ, RZ, R11 ;  /* 0x000000ffff057224 */ /* 0x000fe200078e000b */
[----:B--2---:R-:W-:-:S15]  /*51f70*/  HMMA.16816.F32.BF16 R12, R20, R10, R12 ;  /* 0x0000000a140c723c */ /* 0x004fde000004180c */
[----:B------:R-:W-:-:S04]  /*51f80*/  NOP ;  /* 0x0000000000007918 */ /* 0x000fc80000000000 */
        /* <DEDUP_REMOVED lines=14> */
[----:B------:R-:W2:Y:S02]  /*52070*/  LDL.LU.64 R8, [R1+0x56c0] ;  /* 0x0056c00001087983 */ /* 0x000ea40000300a00 */
[----:B--2---:R-:W-:-:S15]  /*52080*/  HMMA.16816.F32.BF16 R8, R20, R14, R8 ;  /* 0x0000000e1408723c */ /* 0x004fde0000041808 */
        /* <DEDUP_REMOVED lines=15> */
[----:B0-----:R-:W4:Y:S01]  /*52180*/  LDL.LU.64 R26, [R1+0x56a8] ;  /* 0x0056a800011a7983 */ /* 0x001f220000300a00 */
[C---:B---3--:R-:W-:Y:S03]  /*52190*/  HMMA.16816.F32.BF16 R12, R20.reuse, R6, R12 ;  /* 0x00000006140c723c */ /* 0x048fe6000004180c */
[----:B------:R-:W-:Y:S04]  /*521a0*/  STL.64 [R1+0x5590], R10 ;  /* 0x0055900a01007387 */ /* 0x000fe80000100a00 */
[----:B------:R-:W-:Y:S04]  /*521b0*/  STL [R1+0x5588], R8 ;  /* 0x0055880801007387 */ /* 0x000fe80000100800 */
[----:B------:R-:W-:Y:S08]  /*521c0*/  STL.64 [R1+0x5580], R6 ;  /* 0x0055800601007387 */ /* 0x000ff00000100a00 */
[----:B------:R-:W-:Y:S04]  /*521d0*/  STL.64 [R1+0x760], R12 ;  /* 0x0007600c01007387 */ /* 0x000fe80000100a00 */
[----:B------:R4:W-:Y:S02]  /*521e0*/  STL.64 [R1+0x768], R14 ;  /* 0x0007680e01007387 */ /* 0x0009e40000100a00 */
[----:B----4-:R-:W-:Y:S01]  /*521f0*/  HMMA.16816.F32.BF16 R12, R20, R26, R16 ;  /* 0x0000001a140c723c */ /* 0x010fe20000041810 */
[----:B------:R-:W-:-:S02]  /*52200*/  IMAD.MOV.U32 R7, RZ, RZ, R26 ;  /* 0x000000ffff077224 */ /* 0x000fc400078e001a */
[----:B------:R-:W-:Y:S01]  /*52210*/  IMAD.MOV.U32 R6, RZ, RZ, R27 ;  /* 0x000000ffff067224 */ /* 0x000fe200078e001b */
[----:B------:R-:W0:-:S15]  /*52220*/  LDSM.16.MT88.4 R16, [R0+UR5+0x2100] ;  /* 0x002100050010783b */ /* 0x000e1e0008004200 */
[----:B------:R-:W-:Y:S04]  /*52230*/  STL.64 [R1+0x12d0], R12 ;  /* 0x0012d00c01007387 */ /* 0x000fe80000100a00 */
[----:B------:R-:W-:Y:S04]  /*52240*/  STL.64 [R1+0x12d8], R14 ;  /* 0x0012d80e01007387 */ /* 0x000fe80000100a00 */
[----:B------:R-:W-:Y:S04]  /*52250*/  STL.64 [R1+0x55f8], R6 ;  /* 0x0055f80601007387 */ /* 0x000fe80000100a00 */
[----:B------:R1:W-:Y:S04]  /*52260*/  STL.64 [R1+0x55f0], R4 ;  /* 0x0055f00401007387 */ /* 0x0003e80000100a00 */
[----:B-1----:R-:W2:Y:S04]  /*52270*/  LDL.LU R4, [R1+0x6f0] ;  /* 0x0006f00001047983 */ /* 0x002ea80000300800 */
[----:B------:R-:W2:Y:S04]  /*52280*/  LDL.LU R5, [R1+0x6f4] ;  /* 0x0006f40001057983 */ /* 0x000ea80000300800 */
[----:B------:R-:W3:Y:S04]  /*52290*/  LDL.LU R6, [R1+0x6f8] ;  /* 0x0006f80001067983 */ /* 0x000ee80000300800 */
[----:B------:R-:W3:Y:S04]  /*522a0*/  LDL.LU R7, [R1+0x6fc] ;  /* 0x0006fc0001077983 */ /* 0x000ee80000300800 */
[----:B---3--:R1:W-:Y:S04]  /*522b0*/  STL.64 [R1+0x5608], R6 ;  /* 0x0056080601007387 */ /* 0x0083e80000100a00 */
[----:B--2---:R-:W-:Y:S04]  /*522c0*/  STL.64 [R1+0x5600], R4 ;  /* 0x0056000401007387 */ /* 0x004fe80000100a00 */
[----:B-1----:R-:W2:Y:S04]  /*522d0*/  LDL.64 R6, [R1+0xe8] ;  /* 0x0000e80001067983 */ /* 0x002ea80000100a00 */
[----:B--2---:R1:W-:Y:S02]  /*522e0*/  STL.64 [R1+0x5620], R6 ;  /* 0x0056200601007387 */ /* 0x0043e40000100a00 */
[----:B-1----:R-:W-:-:S02]  /*522f0*/  IMAD.MOV.U32 R6, RZ, RZ, R9 ;  /* 0x000000ffff067224 */ /* 0x002fc400078e0009 */
[----:B------:R-:W-:-:S05]  /*52300*/  IMAD.MOV.U32 R7, RZ, RZ, R2 ;  /* 0x000000ffff077224 */ /* 0x000fca00078e0002 */
[----:B------:R-:W-:Y:S04]  /*52310*/  STL.64 [R1+0x5638], R6 ;  /* 0x0056380601007387 */ /* 0x000fe80000100a00 */
[----:B------:R-:W2:Y:S04]  /*52320*/  LDL.LU R24, [R1+0xe70] ;  /* 0x000e700001187983 */ /* 0x000ea80000300800 */
[----:B------:R-:W2:Y:S04]  /*52330*/  LDL.LU R25, [R1+0xe74] ;  /* 0x000e740001197983 */ /* 0x000ea80000300800 */
[----:B------:R-:W3:Y:S04]  /*52340*/  LDL.LU R26, [R1+0xe78] ;  /* 0x000e7800011a7983 */ /* 0x000ee80000300800 */
[----:B------:R-:W3:Y:S04]  /*52350*/  LDL.LU R27, [R1+0xe7c] ;  /* 0x000e7c00011b7983 */ /* 0x000ee80000300800 */
[----:B------:R-:W4:Y:S04]  /*52360*/  LDL.LU R8, [R1+0xeb0] ;  /* 0x000eb00001087983 */ /* 0x000f280000300800 */
[----:B------:R-:W4:Y:S04]  /*52370*/  LDL.LU R9, [R1+0xeb4] ;  /* 0x000eb40001097983 */ /* 0x000f280000300800 */
[----:B------:R-:W4:Y:S04]  /*52380*/  LDL.LU R10, [R1+0xeb8] ;  /* 0x000eb800010a7983 */ /* 0x000f280000300800 */
[----:B------:R-:W4:Y:S04]  /*52390*/  LDL.LU R11, [R1+0xebc] ;  /* 0x000ebc00010b7983 */ /* 0x000f280000300800 */
[----:B------:R-:W2:Y:S04]  /*523a0*/  LDL.LU R12, [R1+0xe90] ;  /* 0x000e9000010c7983 */ /* 0x000ea80000300800 */
[----:B------:R-:W2:Y:S04]  /*523b0*/  LDL.LU R13, [R1+0xe94] ;  /* 0x000e9400010d7983 */ /* 0x000ea80000300800 */
[----:B------:R-:W2:Y:S04]  /*523c0*/  LDL.LU R14, [R1+0xe98] ;  /* 0x000e9800010e7983 */ /* 0x000ea80000300800 */
[----:B------:R-:W2:Y:S04]  /*523d0*/  LDL.LU R15, [R1+0xe9c] ;  /* 0x000e9c00010f7983 */ /* 0x000ea80000300800 */
[----:B--2---:R1:W-:Y:S04]  /*523e0*/  STL.64 [R1+0x5690], R14 ;  /* 0x0056900e01007387 */ /* 0x0043e80000100a00 */
[----:B------:R-:W-:Y:S04]  /*523f0*/  STL.64 [R1+0x5688], R12 ;  /* 0x0056880c01007387 */ /* 0x000fe80000100a00 */
[----:B-1----:R-:W2:Y:S04]  /*52400*/  LDL.64 R14, [R1+0x148] ;  /* 0x00014800010e7983 */ /* 0x002ea80000100a00 */
[----:B--2---:R1:W-:Y:S04]  /*52410*/  STL.64 [R1+0x56a0], R14 ;  /* 0x0056a00e01007387 */ /* 0x0043e80000100a00 */
[----:B-1----:R-:W4:Y:S04]  /*52420*/  LDL.64 R14, [R1+0x158] ;  /* 0x00015800010e7983 */ /* 0x002f280000100a00 */
[----:B---3--:R1:W-:Y:S04]  /*52430*/  STL.64 [R1+0x5668], R26 ;  /* 0x0056681a01007387 */ /* 0x0083e80000100a00 */
[----:B------:R-:W-:Y:S04]  /*52440*/  STL.64 [R1+0x5660], R24 ;  /* 0x0056601801007387 */ /* 0x000fe80000100a00 */
[----:B-1----:R-:W2:Y:S04]  /*52450*/  LDL.64 R26, [R1+0x128] ;  /* 0x00012800011a7983 */ /* 0x002ea80000100a00 */
[----:B--2---:R1:W-:Y:S04]  /*52460*/  STL.64 [R1+0x5678], R26 ;  /* 0x0056781a01007387 */ /* 0x0043e80000100a00 */
[----:B-1----:R-:W2:Y:S04]  /*52470*/  LDL.64 R26, [R1+0x138] ;  /* 0x00013800011a7983 */ /* 0x002ea80000100a00 */
[----:B--2---:R1:W-:Y:S04]  /*52480*/  STL.64 [R1+0x5698], R26 ;  /* 0x0056981a01007387 */ /* 0x0043e80000100a00 */
[----:B------:R-:W2:Y:S04]  /*52490*/  LDL.LU R24, [R1+0xea0] ;  /* 0x000ea00001187983 */ /* 0x000ea80000300800 */
[----:B------:R-:W2:Y:S04]  /*524a0*/  LDL.LU R25, [R1+0xea4] ;  /* 0x000ea40001197983 */ /* 0x000ea80000300800 */
[----:B-1----:R-:W2:Y:S04]  /*524b0*/  LDL.LU R26, [R1+0xea8] ;  /* 0x000ea800011a7983 */ /* 0x002ea80000300800 */
[----:B------:R-:W2:Y:S04]  /*524c0*/  LDL.LU R27, [R1+0xeac] ;  /* 0x000eac00011b7983 */ /* 0x000ea80000300800 */
[----:B------:R-:W3:Y:S01]  /*524d0*/  LDL.64 R6, [R1+0x108] ;  /* 0x0001080001067983 */ /* 0x000ee20000100a00 */
[----:B----4-:R-:W-:Y:S03]  /*524e0*/  HMMA.16816.F32.BF16 R8, R20, R14, R8 ;  /* 0x0000000e1408723c */ /* 0x010fe60000041808 */
[----:B---3--:R1:W-:Y:S04]  /*524f0*/  STL.64 [R1+0x5650], R6 ;  /* 0x0056500601007387 */ /* 0x0083e80000100a00 */
[----:B-1----:R-:W3:Y:S04]  /*52500*/  LDL.64 R6, [R1+0x118] ;  /* 0x0001180001067983 */ /* 0x002ee80000100a00 */
[----:B---3--:R1:W-:Y:S04]  /*52510*/  STL.64 [R1+0x5670], R6 ;  /* 0x0056700601007387 */ /* 0x0083e80000100a00 */
[----:B------:R-:W3:Y:S04]  /*52520*/  LDL.LU R4, [R1+0xe80] ;  /* 0x000e800001047983 */ /* 0x000ee80000300800 */
[----:B------:R-:W3:Y:S04]  /*52530*/  LDL.LU R5, [R1+0xe84] ;  /* 0x000e840001057983 */ /* 0x000ee80000300800 */
[----:B-1----:R-:W3:Y:S04]  /*52540*/  LDL.LU R6, [R1+0xe88] ;  /* 0x000e880001067983 */ /* 0x002ee80000300800 */
[----:B------:R-:W3:Y:S04]  /*52550*/  LDL.LU R7, [R1+0xe8c] ;  /* 0x000e8c0001077983 */ /* 0x000ee80000300800 */
[----:B0-----:R0:W-:Y:S04]  /*52560*/  STL.64 [R1+0x54b0], R18 ;  /* 0x0054b01201007387 */ /* 0x0011e80000100a00 */
[----:B------:R-:W-:Y:S04]  /*52570*/  STL.64 [R1+0x54a8], R16 ;  /* 0x0054a81001007387 */ /* 0x000fe80000100a00 */
[----:B0-----:R-:W4:Y:S04]  /*52580*/  LDL.64 R18, [R1+0xd8] ;  /* 0x0000d80001127983 */ /* 0x001f280000100a00 */
[----:B------:R0:W-:Y:S04]  /*52590*/  STL.64 [R1+0x12c0], R8 ;  /* 0x0012c00801007387 */ /* 0x0001e80000100a00 */
[----:B------:R1:W-:Y:S01]  /*525a0*/  STL.64 [R1+0x12c8], R10 ;  /* 0x0012c80a01007387 */ /* 0x0003e20000100a00 */
[----:B0-----:R-:W-:-:S02]  /*525b0*/  IMAD.MOV.U32 R9, RZ, RZ, R14 ;  /* 0x000000ffff097224 */ /* 0x001fc400078e000e */
[----:B------:R-:W-:Y:S02]  /*525c0*/  IMAD.MOV.U32 R8, RZ, RZ, R15 ;  /* 0x000000ffff087224 */ /* 0x000fe400078e000f */
[----:B------:R-:W2:Y:S02]  /*525d0*/  LDL.LU.64 R14, [R1+0x56a0] ;  /* 0x0056a000010e7983 */ /* 0x000ea40000300a00 */
[----:B--2---:R-:W-:Y:S01]  /*525e0*/  HMMA.16816.F32.BF16 R24, R20, R14, R24 ;  /* 0x0000000e1418723c */ /* 0x004fe20000041818 */
[----:B-1----:R-:W-:Y:S02]  /*525f0*/  IMAD.MOV.U32 R11, RZ, RZ, R14 ;  /* 0x000000ffff0b7224 */ /* 0x002fe400078e000e */
        /* <DEDUP_REMOVED lines=26> */
[----:B------:R0:W-:Y:S04]  /*527a0*/  STL.64 [R1+0x12a0], R12 ;  /* 0x0012a00c01007387 */ /* 0x0001e80000100a00 */
[----:B------:R1:W-:Y:S04]  /*527b0*/  STL.64 [R1+0x12a8], R14 ;  /* 0x0012a80e01007387 */ /* 0x0003e80000100a00 */
[----:B0-----:R-:W2:Y:S01]  /*527c0*/  LDL.LU.64 R12, [R1+0x5680] ;  /* 0x00568000010c7983 */ /* 0x001ea20000300a00 */
[----:B-1----:R-:W-:-:S02]  /*527d0*/  IMAD.MOV.U32 R15, RZ, RZ, R26 ;  /* 0x000000ffff0f7224 */ /* 0x002fc400078e001a */
[----:B------:R-:W-:Y:S02]  /*527e0*/  IMAD.MOV.U32 R14, RZ, RZ, R27 ;  /* 0x000000ffff0e7224 */ /* 0x000fe400078e001b */
        /* <DEDUP_REMOVED lines=9> */
[----:B------:R-:W3:Y:S02]  /*52880*/  LDL.LU.64 R24, [R1+0x5660] ;  /* 0x0056600001187983 */ /* 0x000ee40000300a00 */
[----:B---3--:R-:W-:Y:S01]  /*52890*/  HMMA.16816.F32.BF16 R24, R20, R6, R24 ;  /* 0x000000061418723c */ /* 0x008fe20000041818 */
[----:B------:R-:W-:-:S15]  /*528a0*/  IMAD.MOV.U32 R29, RZ, RZ, R7 ;  /* 0x000000ffff1d7224 */ /* 0x000fde00078e0007 */
[----:B------:R-:W-:-:S03]  /*528b0*/  NOP ;  /* 0x0000000000007918 */ /* 0x000fc60000000000 */
[----:B------:R0:W-:Y:S04]  /*528c0*/  STL.64 [R1+0x1280], R24 ;  /* 0x0012801801007387 */ /* 0x0001e80000100a00 */
[----:B------:R1:W-:Y:S04]  /*528d0*/  STL.64 [R1+0x1288], R26 ;  /* 0x0012881a01007387 */ /* 0x0003e80000100a00 */
[----:B0-----:R-:W3:Y:S01]  /*528e0*/  LDL.LU R24, [R1+0x5658] ;  /* 0x0056580001187983 */ /* 0x001ee20000300800 */
[----:B-1----:R-:W-:-:S03]  /*528f0*/  IMAD.MOV.U32 R27, RZ, RZ, R6 ;  /* 0x000000ffff1b7224 */ /* 0x002fc600078e0006 */
        /* <DEDUP_REMOVED lines=30> */
[----:B------:R-:W-:Y:S04]  /*52ae0*/  STL.64 [R1+0x758], R22 ;  /* 0x0007581601007387 */ /* 0x000fe80000100a00 */
[----:B------:R0:W-:Y:S04]  /*52af0*/  STL.64 [R1+0x54b8], R18 ;  /* 0x0054b81201007387 */ /* 0x0001e80000100a00 */
[----:B0-----:R-:W2:Y:S01]  /*52b00*/  LDL.64 R18, [R1+0xf8] ;  /* 0x0000f80001127983 */ /* 0x001ea20000100a00 */
[----:B------:R-:W0:Y:S02]  /*52b10*/  S2R R22, SR_TID.X ;  /* 0x0000000000167919 */ /* 0x000e240000002100 */
[C---:B0-----:R-:W-:Y:S01]  /*52b20*/  LOP3.LUT R23, R22.reuse, 0x7, RZ, 0xc0, !PT ;  /* 0x0000000716177812 */ /* 0x041fe200078ec0ff */
[----:B------:R-:W-:-:S04]  /*52b30*/  IMAD.SHL.U32 R21, R22, 0x2, RZ ;  /* 0x0000000216157824 */ /* 0x000fc800078e00ff */
[----:B------:R-:W-:Y:S02]  /*52b40*/  IMAD R23, R23, 0x210, RZ ;  /* 0x0000021017177824 */ /* 0x000fe400078e02ff */
[----:B------:R-:W-:-:S03]  /*52b50*/  IMAD.SHL.U32 R22, R22, 0x100, RZ ;  /* 0x0000010016167824 */ /* 0x000fc600078e00ff */
[----:B------:R-:W-:-:S04]  /*52b60*/  LOP3.LUT R23, R23, 0x10, R21, 0x78, !PT ;  /* 0x0000001017177812 */ /* 0x000fc800078e7815 */
[----:B------:R-:W-:-:S04]  /*52b70*/  LOP3.LUT R23, R23, 0x1000, R22, 0xf8, !PT ;  /* 0x0000100017177812 */ /* 0x000fc800078ef816 */
[----:B------:R-:W-:-:S06]  /*52b80*/  LOP3.LUT R23, R23, 0x60, RZ, 0x3c, !PT ;  /* 0x0000006017177812 */ /* 0x000fcc00078e3cff */
[----:B------:R-:W0:Y:S04]  /*52b90*/  LDSM.16.MT88.4 R20, [R23+UR5+0x2180] ;  /* 0x002180051714783b */ /* 0x000e280008004200 */
[----:B--2---:R1:W-:Y:S02]  /*52ba0*/  STL.64 [R1+0x54d0], R18 ;  /* 0x0054d01201007387 */ /* 0x0043e40000100a00 */
[----:B-1----:R-:W-:Y:S02]  /*52bb0*/  IMAD.MOV.U32 R18, RZ, RZ, R25 ;  /* 0x000000ffff127224 */ /* 0x002fe400078e0019 */
[----:B------:R-:W-:Y:S01]  /*52bc0*/  IMAD.MOV.U32 R19, RZ, RZ, R26 ;  /* 0x000000ffff137224 */ /* 0x000fe200078e001a */
[----:B------:R-:W3:Y:S04]  /*52bd0*/  LDL.LU R25, [R1+0x55e8] ;  /* 0x0055e80001197983 */ /* 0x000ee80000300800 */
[----:B------:R-:W3:Y:S04]  /*52be0*/  LDL.LU R26, [R1+0x55e4] ;  /* 0x0055e400011a7983 */ /* 0x000ee80000300800 */
[----:B------:R-:W-:Y:S04]  /*52bf0*/  STL.64 [R1+0x54e8], R18 ;  /* 0x0054e81201007387 */ /* 0x000fe80000100a00 */
[----:B0-----:R-:W-:Y:S04]  /*52c00*/  STL [R1+0x534c], R23 ;  /* 0x00534c1701007387 */ /* 0x001fe80000100800 */
[----:B------:R-:W-:Y:S04]  /*52c10*/  STL [R1+0x5430], R22 ;  /* 0x0054301601007387 */ /* 0x000fe80000100800 */
[----:B------:R0:W-:Y:S04]  /*52c20*/  STL.64 [R1+0x5428], R20 ;  /* 0x0054281401007387 */ /* 0x0001e80000100a00 */
[----:B0-----:R-:W2:Y:S04]  /*52c30*/  LDL.LU R20, [R1+0x580] ;  /* 0x0005800001147983 */ /* 0x001ea80000300800 */
[----:B------:R-:W2:Y:S04]  /*52c40*/  LDL.LU R21, [R1+0x584] ;  /* 0x0005840001157983 */ /* 0x000ea80000300800 */
[----:B------:R-:W2:Y:S04]  /*52c50*/  LDL.LU R22, [R1+0x588] ;  /* 0x0005880001167983 */ /* 0x000ea80000300800 */
[----:B------:R-:W2:Y:S01]  /*52c60*/  LDL.LU R23, [R1+0x58c] ;  /* 0x00058c0001177983 */ /* 0x000ea20000300800 */
[----:B------:R-:W-:-:S02]  /*52c70*/  IMAD.MOV.U32 R18, RZ, RZ, R27 ;  /* 0x000000ffff127224 */ /* 0x000fc400078e001b */
[----:B------:R-:W-:Y:S01]  /*52c80*/  IMAD.MOV.U32 R19, RZ, RZ, R29 ;  /* 0x000000ffff137224 */ /* 0x000fe200078e001d */
        /* <DEDUP_REMOVED lines=9> */
[----:B------:R-:W-:-:S05]  /*52d20*/  IMAD.MOV.U32 R19, RZ, RZ, R16 ;  /* 0x000000ffff137224 */ /* 0x000fca00078e0010 */
[----:B------:R0:W-:Y:S02]  /*52d30*/  STL.64 [R1+0x5518], R18 ;  /* 0x0055181201007387 */ /* 0x0001e40000100a00 */
[----:B0-----:R-:W-:Y:S02]  /*52d40*/  IMAD.MOV.U32 R18, RZ, RZ, R15 ;  /* 0x000000ffff127224 */ /* 0x001fe400078e000f */
[----:B------:R-:W-:-:S05]  /*52d50*/  IMAD.MOV.U32 R19, RZ, RZ, R14 ;  /* 0x000000ffff137224 */ /* 0x000fca00078e000e */
        /* <DEDUP_REMOVED lines=19> */
[----:B----4-:R-:W-:Y:S02]  /*52e90*/  IMAD.MOV.U32 R18, RZ, RZ, R7 ;  /* 0x000000ffff127224 */ /* 0x010fe400078e0007 */
        /* <DEDUP_REMOVED lines=18> */
[----:B------:R-:W-:-:S02]  /*52fc0*/  IMAD.MOV.U32 R14, RZ, RZ, R28 ;  /* 0x000000ffff0e7224 */ /* 0x000fc400078e001c */
[----:B------:R-:W-:Y:S01]  /*52fd0*/  IMAD.MOV.U32 R15, RZ, RZ, R13 ;  /* 0x000000ffff0f7224 */ /* 0x000fe200078e000d */
[----:B--2---:R0:W-:Y:S04]  /*52fe0*/  STL.64 [R1+0x55b8], R10 ;  /* 0x0055b80a01007387 */ /* 0x0041e80000100a00 */
[----:B------:R-:W-:Y:S04]  /*52ff0*/  STL.64 [R1+0x55b0], R8 ;  /* 0x0055b00801007387 */ /* 0x000fe80000100a00 */
[----:B------:R1:W-:Y:S01]  /*53000*/  STL.64 [R1+0x55c0], R14 ;  /* 0x0055c00e01007387 */ /* 0x0003e20000100a00 */
[----:B0-----:R-:W-:-:S02]  /*53010*/  IMAD.MOV.U32 R10, RZ, RZ, R12 ;  /* 0x000000ffff0a7224 */ /* 0x001fc400078e000c */
[----:B------:R-:W-:-:S05]  /*53020*/  IMAD.MOV.U32 R11, RZ, RZ, R5 ;  /* 0x000000ffff0b7224 */ /* 0x000fca00078e0005 */
[----:B------:R0:W-:Y:S04]  /*53030*/  STL.64 [R1+0x55c8], R10 ;  /* 0x0055c80a01007387 */ /* 0x0001e80000100a00 */
[----:B------:R-:W2:Y:S04]  /*53040*/  LDL.LU R12, [R1+0xc70] ;  /* 0x000c7000010c7983 */ /* 0x000ea80000300800 */
[----:B------:R-:W2:Y:S04]  /*53050*/  LDL.LU R13, [R1+0xc74] ;  /* 0x000c7400010d7983 */ /* 0x000ea80000300800 */
[----:B-1----:R-:W2:Y:S04]  /*53060*/  LDL.LU R14, [R1+0xc78] ;  /* 0x000c7800010e7983 */ /* 0x002ea80000300800 */
[----:B------:R-:W2:Y:S01]  /*53070*/  LDL.LU R15, [R1+0xc7c] ;  /* 0x000c7c00010f7983 */ /* 0x000ea20000300800 */
[----:B0-----:R-:W-:-:S03]  /*53080*/  IMAD.MOV.U32 R10, RZ, RZ, R4 ;  /* 0x000000ffff0a7224 */ /* 0x001fc600078e0004 */
[----:B--2---:R-:W-:Y:S04]  /*53090*/  STL.64 [R1+0x55d8], R14 ;  /* 0x0055d80e01007387 */ /* 0x004fe80000100a00 */
[----:B------:R0:W-:Y:S04]  /*530a0*/  STL.64 [R1+0x55d0], R12 ;  /* 0x0055d00c01007387 */ /* 0x0001e80000100a00 */
[----:B0-----:R-:W3:Y:S04]  /*530b0*/  LDL.LU R12, [R1+0xc80] ;  /* 0x000c8000010c7983 */ /* 0x001ee80000300800 */
[----:B------:R-:W3:Y:S04]  /*530c0*/  LDL.LU R13, [R1+0xc84] ;  /* 0x000c8400010d7983 */ /* 0x000ee80000300800 */
[----:B------:R-:W3:Y:S04]  /*530d0*/  LDL.LU R14, [R1+0xc88] ;  /* 0x000c8800010e7983 */ /* 0x000ee80000300800 */
[----:B------:R-:W3:Y:S04]  /*530e0*/  LDL.LU R15, [R1+0xc8c] ;  /* 0x000c8c00010f7983 */ /* 0x000ee80000300800 */
        /* <DEDUP_REMOVED lines=27> */
[C---:B---3--:R-:W-:Y:S03]  /*532a0*/  HMMA.16816.F32.BF16 R8, R24.reuse, R10, R12 ;  /* 0x0000000a1808723c */ /* 0x048fe6000004180c */
[----:B----4-:R-:W-:Y:S04]  /*532b0*/  STL.64 [R1+0x5570], R22 ;  /* 0x0055701601007387 */ /* 0x010fe80000100a00 */
[----:B--2---:R0:W-:Y:S04]  /*532c0*/  STL.64 [R1+0x5568], R20 ;  /* 0x0055681401007387 */ /* 0x0041e80000100a00 */
        /* <DEDUP_REMOVED lines=28> */
[----:B------:R-:W-:Y:S01]  /*53490*/  STL.64 [R1+0x5460], R14 ;  /* 0x0054600e01007387 */ /* 0x000fe20000100a00 */
[----:B----4-:R-:W-:-:S15]  /*534a0*/  HMMA.16816.F32.BF16 R4, R24, R10, R4 ;  /* 0x0000000a1804723c */ /* 0x010fde0000041804 */
[----:B------:R-:W-:-:S04]  /*534b0*/  NOP ;  /* 0x0000000000007918 */ /* 0x000fc80000000000 */
[----:B------:R-:W-:Y:S04]  /*534c0*/  STL.64 [R1+0xc40], R4 ;  /* 0x000c400401007387 */ /* 0x000fe80000100a00 */
[----:B------:R0:W-:Y:S04]  /*534d0*/  STL.64 [R1+0xc48], R6 ;  /* 0x000c480601007387 */ /* 0x0001e80000100a00 */
[----:B0-----:R-:W3:Y:S02]  /*534e0*/  LDL.LU.64 R6, [R1+0x5580] ;  /* 0x0055800001067983 */ /* 0x001ee40000300a00 */
[----:B---3--:R-:W-:-:S15]  /*534f0*/  HMMA.16816.F32.BF16 R16, R24, R6, R16 ;  /* 0x000000061810723c */ /* 0x008fde0000041810 */
[----:B------:R-:W-:-:S04]  /*53500*/  NOP ;  /* 0x0000000000007918 */ /* 0x000fc80000000000 */
[----:B------:R-:W-:Y:S04]  /*53510*/  STL.64 [R1+0x5f0], R16 ;  /* 0x0005f01001007387 */ /* 0x000fe80000100a00 */
[----:B------:R0:W-:Y:S04]  /*53520*/  STL.64 [R1+0x5f8], R18 ;  /* 0x0005f81201007387 */ /* 0x0001e80000100a00 */
[----:B0-----:R-:W2:Y:S04]  /*53530*/  LDL.LU.64 R18, [R1+0x5578] ;  /* 0x0055780001127983 */ /* 0x001ea80000300a00 */
[----:B------:R0:W-:Y:S04]  /*53540*/  STL.64 [R1+0x5448], R6 ;  /* 0x0054480601007387 */ /* 0x0001e80000100a00 */
[----:B------:R-:W3:Y:S04]  /*53550*/  LDL.LU R4, [R1+0xba0] ;  /* 0x000ba00001047983 */ /* 0x000ee80000300800 */
[----:B------:R-:W3:Y:S04]  /*53560*/  LDL.LU R5, [R1+0xba4] ;  /* 0x000ba40001057983 */ /* 0x000ee80000300800 */
[----:B0-----:R-:W3:Y:S04]  /*53570*/  LDL.LU R6, [R1+0xba8] ;  /* 0x000ba80001067983 */ /* 0x001ee80000300800 */
        /* <DEDUP_REMOVED lines=42> */
[----:B0-----:R-:W2:Y:S01]  /*53820*/  LDL.LU.64 R18, [R1+0x54d0] ;  /* 0x0054d00001127983 */ /* 0x001ea20000300a00 */
[----:B------:R-:W-:Y:S01]  /*53830*/  IMAD.MOV.U32 R14, RZ, RZ, R2 ;  /* 0x000000ffff0e7224 */ /* 0x000fe200078e0002 */
        /* <DEDUP_REMOVED lines=8> */
[----:B------:R-:W2:Y:S01]  /*538c0*/  LDL.LU.64 R18, [R1+0x54b8] ;  /* 0x0054b80001127983 */ /* 0x000ea20000300a00 */
[----:B------:R-:W-:-:S03]  /*538d0*/  IMAD.MOV.U32 R15, RZ, RZ, R0 ;  /* 0x000000ffff0f7224 */ /* 0x000fc600078e0000 */
[----:B------:R-:W-:Y:S04]  /*538e0*/  STL.64 [R1+0x5458], R10 ;  /* 0x0054580a01007387 */ /* 0x000fe80000100a00 */
[----:B------:R3:W-:Y:S02]  /*538f0*/  STL.64 [R1+0x5450], R8 ;  /* 0x0054500801007387 */ /* 0x0007e40000100a00 */
[----:B---3--:R-:W-:Y:S02]  /*53900*/  HMMA.16816.F32.BF16 R8, R24, R14, R4 ;  /* 0x0000000e1808723c */ /* 0x008fe40000041804 */
[----:B------:R0:W-:-:S15]  /*53910*/  STL [R1+0x53e0], R2 ;  /* 0x0053e00201007387 */ /* 0x0001de0000100800 */
[----:B------:R-:W-:Y:S02]  /*53920*/  NOP ;  /* 0x0000000000007918 */ /* 0x000fe40000000000 */
[----:B------:R1:W-:Y:S04]  /*53930*/  STL.64 [R1+0xc00], R8 ;  /* 0x000c000801007387 */ /* 0x0003e80000100a00 */
[----:B------:R3:W-:Y:S01]  /*53940*/  STL.64 [R1+0xc08], R10 ;  /* 0x000c080a01007387 */ /* 0x0007e20000100a00 */
[----:B--2---:R-:W-:Y:S01]  /*53950*/  HMMA.16816.F32.BF16 R4, R24, R18, R20 ;  /* 0x000000121804723c */ /* 0x004fe20000041814 */
[----:B0-----:R-:W-:Y:S02]  /*53960*/  IMAD.MOV.U32 R2, RZ, RZ, R19 ;  /* 0x000000ffff027224 */ /* 0x001fe400078e0013 */
[----:B------:R-:W2:-:S15]  /*53970*/  LDL.LU.64 R18, [R1+0x54b0] ;  /* 0x0054b00001127983 */ /* 0x000e9e0000300a00 */
[----:B------:R-:W-:Y:S01]  /*53980*/  NOP ;  /* 0x0000000000007918 */ /* 0x000fe20000000000 */
[----:B------:R-:W-:Y:S04]  /*53990*/  STL.64 [R1+0x440], R4 ;  /* 0x0004400401007387 */ /* 0x000fe80000100a00 */
[----:B------:R-:W-:Y:S04]  /*539a0*/  STL.64 [R1+0x448], R6 ;  /* 0x0004480601007387 */ /* 0x000fe80000100a00 */
[----:B------:R-:W2:Y:S04]  /*539b0*/  LDL.LU.64 R16, [R1+0x54a8] ;  /* 0x0054a80001107983 */ /* 0x000ea80000300a00 */
[----:B-1----:R-:W4:Y:S04]  /*539c0*/  LDL.LU R8, [R1+0x3e0] ;  /* 0x0003e00001087983 */ /* 0x002f280000300800 */
[----:B------:R-:W4:Y:S04]  /*539d0*/  LDL.LU R9, [R1+0x3e4] ;  /* 0x0003e40001097983 */ /* 0x000f280000300800 */
[----:B---3--:R-:W3:Y:S04]  /*539e0*/  LDL.LU R10, [R1+0x3e8] ;  /* 0x0003e800010a7983 */ /* 0x008ee80000300800 */
[----:B------:R-:W3:Y:S04]  /*539f0*/  LDL.LU R11, [R1+0x3ec] ;  /* 0x0003ec00010b7983 */ /* 0x000ee80000300800 */
[----:B---3--:R-:W-:Y:S04]  /*53a00*/  STL.64 [R1+0x5470], R10 ;  /* 0x0054700a01007387 */ /* 0x008fe80000100a00 */
[----:B----4-:R0:W-:Y:S04]  /*53a10*/  STL.64 [R1+0x5468], R8 ;  /* 0x0054680801007387 */ /* 0x0101e80000100a00 */
[----:B0-----:R-:W3:Y:S04]  /*53a20*/  LDL.LU R8, [R1+0x3f0] ;  /* 0x0003f00001087983 */ /* 0x001ee80000300800 */
[----:B------:R-:W3:Y:S04]  /*53a30*/  LDL.LU R9, [R1+0x3f4] ;  /* 0x0003f40001097983 */ /* 0x000ee80000300800 */
[----:B------:R-:W4:Y:S04]  /*53a40*/  LDL.LU R10, [R1+0x3f8] ;  /* 0x0003f800010a7983 */ /* 0x000f280000300800 */
[----:B------:R-:W4:Y:S04]  /*53a50*/  LDL.LU R11, [R1+0x3fc] ;  /* 0x0003fc00010b7983 */ /* 0x000f280000300800 */
[----:B----4-:R0:W-:Y:S04]  /*53a60*/  STL.64 [R1+0x5480], R10 ;  /* 0x0054800a01007387 */ /* 0x0101e80000100a00 */
[----:B---3--:R-:W-:Y:S04]  /*53a70*/  STL.64 [R1+0x5478], R8 ;  /* 0x0054780801007387 */ /* 0x008fe80000100a00 */
[----:B0-----:R-:W3:Y:S04]  /*53a80*/  LDL.64 R10, [R1+0x18] ;  /* 0x00001800010a7983 */ /* 0x001ee80000100a00 */
[----:B---3--:R0:W-:Y:S04]  /*53a90*/  STL.64 [R1+0x5490], R10 ;  /* 0x0054900a01007387 */ /* 0x0081e80000100a00 */
[----:B0-----:R-:W2:Y:S04]  /*53aa0*/  LDL.LU.64 R10, [R1+0x28] ;  /* 0x00002800010a7983 */ /* 0x001ea80000300a00 */
[----:B------:R-:W3:Y:S04]  /*53ab0*/  LDL.LU.64 R14, [R1+0x8] ;  /* 0x00000800010e7983 */ /* 0x000ee80000300a00 */
[----:B---3--:R0:W-:Y:S04]  /*53ac0*/  STL.64 [R1+0x5488], R14 ;  /* 0x0054880e01007387 */ /* 0x0081e80000100a00 */
[----:B------:R-:W3:Y:S04]  /*53ad0*/  LDL.LU R12, [R1+0x400] ;  /* 0x00040000010c7983 */ /* 0x000ee80000300800 */
[----:B------:R-:W3:Y:S04]  /*53ae0*/  LDL.LU R13, [R1+0x404] ;  /* 0x00040400010d7983 */ /* 0x000ee80000300800 */
[----:B0-----:R-:W4:Y:S04]  /*53af0*/  LDL.LU R14, [R1+0x408] ;  /* 0x00040800010e7983 */ /* 0x001f280000300800 */
[----:B------:R-:W4:Y:S04]  /*53b00*/  LDL.LU R15, [R1+0x40c] ;  /* 0x00040c00010f7983 */ /* 0x000f280000300800 */
[----:B----4-:R-:W-:Y:S04]  /*53b10*/  STL.64 [R1+0x54a0], R14 ;  /* 0x0054a00e01007387 */ /* 0x010fe80000100a00 */
        /* <DEDUP_REMOVED lines=9> */
[----:B------:R-:W4:Y:S04]  /*53bb0*/  LDL.LU R20, [R1+0x3b0] ;  /* 0x0003b00001147983 */ /* 0x000f280000300800 */
[----:B------:R-:W4:Y:S04]  /*53bc0*/  LDL.LU R21, [R1+0x3b4] ;  /* 0x0003b40001157983 */ /* 0x000f280000300800 */
[----:B------:R-:W2:Y:S04]  /*53bd0*/  LDL.LU R22, [R1+0x3b8] ;  /* 0x0003b80001167983 */ /* 0x000ea80000300800 */
[----:B------:R-:W2:Y:S04]  /*53be0*/  LDL.LU R23, [R1+0x3bc] ;  /* 0x0003bc0001177983 */ /* 0x000ea80000300800 */
[----:B--2---:R-:W-:Y:S04]  /*53bf0*/  STL.64 [R1+0x5440], R22 ;  /* 0x0054401601007387 */ /* 0x004fe80000100a00 */
[----:B----4-:R0:W-:Y:S04]  /*53c00*/  STL.64 [R1+0x5438], R20 ;  /* 0x0054381401007387 */ /* 0x0101e80000100a00 */
[----:B0-----:R-:W2:Y:S04]  /*53c10*/  LDL.LU R20, [R1+0x3c0] ;  /* 0x0003c00001147983 */ /* 0x001ea80000300800 */
[----:B------:R-:W2:Y:S04]  /*53c20*/  LDL.LU R21, [R1+0x3c4] ;  /* 0x0003c40001157983 */ /* 0x000ea80000300800 */
[----:B------:R-:W2:Y:S04]  /*53c30*/  LDL.LU R22, [R1+0x3c8] ;  /* 0x0003c80001167983 */ /* 0x000ea80000300800 */
[----:B------:R-:W2:Y:S04]  /*53c40*/  LDL.LU R23, [R1+0x3cc] ;  /* 0x0003cc0001177983 */ /* 0x000ea80000300800 */
[----:B------:R-:W4:Y:S01]  /*53c50*/  LDL.LU.64 R26, [R1+0x148] ;  /* 0x00014800011a7983 */ /* 0x000f220000300a00 */
[----:B------:R-:W-:Y:S03]  /*53c60*/  HMMA.16816.F32.BF16 R12, R16, R10, R12 ;  /* 0x0000000a100c723c */ /* 0x000fe6000004180c */
[----:B----4-:R0:W-:Y:S04]  /*53c70*/  STL.64 [R1+0x5410], R26 ;  /* 0x0054101a01007387 */ /* 0x0101e80000100a00 */
[----:B------:R-:W4:Y:S04]  /*53c80*/  LDL.LU R24, [R1+0x3a0] ;  /* 0x0003a00001187983 */ /* 0x000f280000300800 */
[----:B------:R-:W4:Y:S04]  /*53c90*/  LDL.LU R25, [R1+0x3a4] ;  /* 0x0003a40001197983 */ /* 0x000f280000300800 */
[----:B0-----:R-:W2:Y:S04]  /*53ca0*/  LDL.LU R26, [R1+0x3a8] ;  /* 0x0003a800011a7983 */ /* 0x001ea80000300800 */
[----:B------:R-:W2:Y:S01]  /*53cb0*/  LDL.LU R27, [R1+0x3ac] ;  /* 0x0003ac00011b7983 */ /* 0x000ea20000300800 */
[----:B------:R-:W-:-:S02]  /*53cc0*/  IMAD.MOV.U32 R28, RZ, RZ, R10 ;  /* 0x000000ffff1c7224 */ /* 0x000fc400078e000a */
[----:B------:R-:W-:Y:S01]  /*53cd0*/  IMAD.MOV.U32 R29, RZ, RZ, R11 ;  /* 0x000000ffff1d7224 */ /* 0x000fe200078e000b */
[----:B--2---:R0:W-:Y:S04]  /*53ce0*/  STL.64 [R1+0x5420], R26 ;  /* 0x0054201a01007387 */ /* 0x0041e80000100a00 */
[----:B----4-:R-:W-:Y:S04]  /*53cf0*/  STL.64 [R1+0x5418], R24 ;  /* 0x0054181801007387 */ /* 0x010fe80000100a00 */
[----:B0-----:R-:W2:Y:S04]  /*53d00*/  LDL.LU.64 R26, [R1+0x38] ;  /* 0x00003800011a7983 */ /* 0x001ea80000300a00 */
[----:B------:R-:W-:Y:S04]  /*53d10*/  STL [R1+0x53f0], R2 ;  /* 0x0053f00201007387 */ /* 0x000fe80000100800 */
[----:B------:R-:W-:Y:S04]  /*53d20*/  STL.64 [R1+0x410], R12 ;  /* 0x0004100c01007387 */ /* 0x000fe80000100a00 */
[----:B------:R0:W-:Y:S04]  /*53d30*/  STL.64 [R1+0x418], R14 ;  /* 0x0004180e01007387 */ /* 0x0001e80000100a00 */
[----:B0-----:R-:W4:Y:S04]  /*53d40*/  LDL.LU.64 R14, [R1+0x54a0] ;  /* 0x0054a000010e7983 */ /* 0x001f280000300a00 */
[----:B------:R-:W4:Y:S04]  /*53d50*/  LDL.LU.64 R12, [R1+0x5498] ;  /* 0x00549800010c7983 */ /* 0x000f280000300a00 */
[----:B------:R-:W4:Y:S04]  /*53d60*/  LDL.LU.64 R10, [R1+0x5490] ;  /* 0x00549000010a7983 */ /* 0x000f280000300a00 */
[----:B------:R-:W-:Y:S01]  /*53d70*/  STL [R1+0x53f4], R28 ;  /* 0x0053f41c01007387 */ /* 0x000fe20000100800 */
[----:B----4-:R-:W-:Y:S01]  /*53d80*/  HMMA.16816.F32.BF16 R12, R16, R10, R12 ;  /* 0x0000000a100c723c */ /* 0x010fe2000004180c */
[----:B------:R-:W-:-:S15]  /*53d90*/  IMAD.MOV.U32 R0, RZ, RZ, R11 ;  /* 0x000000ffff007224 */ /* 0x000fde00078e000b */
[----:B------:R-:W-:-:S03]  /*53da0*/  NOP ;  /* 0x0000000000007918 */ /* 0x000fc60000000000 */
[----:B------:R-:W-:Y:S04]  /*53db0*/  STL.64 [R1+0x400], R12 ;  /* 0x0004000c01007387 */ /* 0x000fe80000100a00 */
[----:B------:R0:W-:Y:S04]  /*53dc0*/  STL.64 [R1+0x408], R14 ;  /* 0x0004080e01007387 */ /* 0x0001e80000100a00 */
[----:B0-----:R-:W4:Y:S04]  /*53dd0*/  LDL.LU.64 R14, [R1+0x5488] ;  /* 0x00548800010e7983 */ /* 0x001f280000300a00 */
[----:B------:R-:W4:Y:S04]  /*53de0*/  LDL.LU.64 R10, [R1+0x5480] ;  /* 0x00548000010a7983 */ /* 0x000f280000300a00 */
[----:B------:R-:W4:Y:S02]  /*53df0*/  LDL.LU.64 R8, [R1+0x5478] ;  /* 0x0054780001087983 */ /* 0x000f240000300a00 */
        /* <DEDUP_REMOVED lines=13> */
[----:B0-----:R-:W3:Y:S04]  /*53ed0*/  LDL.LU.64 R10, [R1+0x5458] ;  /* 0x00545800010a7983 */ /* 0x001ee80000300a00 */
[----:B------:R-:W4:Y:S01]  /*53ee0*/  LDL.LU.64 R8, [R1+0x5450] ;  /* 0x0054500001087983 */ /* 0x000f220000300a00 */
[----:B---3--:R-:W-:-:S15]  /*53ef0*/  HMMA.16816.F32.BF16 R4, R16, R10, R4 ;  /* 0x0000000a1004723c */ /* 0x008fde0000041804 */
[----:B------:R-:W-:-:S04]  /*53f00*/  NOP ;  /* 0x0000000000007918 */ /* 0x000fc80000000000 */
[----:B------:R-:W-:Y:S04]  /*53f10*/  STL.64 [R1+0x3d0], R4 ;  /* 0x0003d00401007387 */ /* 0x000fe80000100a00 */
[----:B------:R0:W-:Y:S04]  /*53f20*/  STL.64 [R1+0x3d8], R6 ;  /* 0x0003d80601007387 */ /* 0x0001e80000100a00 */
[----:B0-----:R-:W3:Y:S04]  /*53f30*/  LDL.LU.64 R6, [R1+0x5448] ;  /* 0x0054480001067983 */ /* 0x001ee80000300a00 */
[----:B------:R-:W-:Y:S04]  /*53f40*/  STL.64 [R1+0x53b0], R10 ;  /* 0x0053b00a01007387 */ /* 0x000fe80000100a00 */
[----:B----4-:R0:W-:Y:S04]  /*53f50*/  STL [R1+0x53a8], R8 ;  /* 0x0053a80801007387 */ /* 0x0101e80000100800 */
[----:B------:R1:W-:Y:S04]  /*53f60*/  STL [R1+0x53f8], R9 ;  /* 0x0053f80901007387 */ /* 0x0003e80000100800 */
[----:B0-----:R-:W4:Y:S04]  /*53f70*/  LDL.LU R8, [R1+0x380] ;  /* 0x0003800001087983 */ /* 0x001f280000300800 */
[----:B-1----:R-:W4:Y:S04]  /*53f80*/  LDL.LU R9, [R1+0x384] ;  /* 0x0003840001097983 */ /* 0x002f280000300800 */
[----:B------:R-:W2:Y:S04]  /*53f90*/  LDL.LU R10, [R1+0x388] ;  /* 0x00038800010a7983 */ /* 0x000ea80000300800 */
[----:B------:R-:W2:Y:S01]  /*53fa0*/  LDL.LU R11, [R1+0x38c] ;  /* 0x00038c00010b7983 */ /* 0x000ea20000300800 */
        /* <DEDUP_REMOVED lines=15> */
[----:B0-----:R-:W3:Y:S04]  /*540a0*/  LDL.LU R22, [R1+0x5430] ;  /* 0x0054300001167983 */ /* 0x001ee80000300800 */
[----:B------:R-:W4:Y:S01]  /*540b0*/  LDL.LU.64 R20, [R1+0x5428] ;  /* 0x0054280001147983 */ /* 0x000f220000300a00 */
[----:B------:R-:W-:-:S02]  /*540c0*/  IMAD.MOV.U32 R23, RZ, RZ, R26 ;  /* 0x000000ffff177224 */ /* 0x000fc400078e001a */
[----:B------:R-:W-:Y:S02]  /*540d0*/  IMAD.MOV.U32 R3, RZ, RZ, R27 ;  /* 0x000000ffff037224 */ /* 0x000fe400078e001b */
[----:B------:R-:W2:Y:S04]  /*540e0*/  LDL.LU.64 R26, [R1+0x5420] ;  /* 0x00542000011a7983 */ /* 0x000ea80000300a00 */
[----:B------:R-:W2:Y:S04]  /*540f0*/  LDL.LU.64 R24, [R1+0x5418] ;  /* 0x0054180001187983 */ /* 0x000ea80000300a00 */
[----:B---3--:R0:W-:Y:S04]  /*54100*/  STL.64 [R1+0x5358], R22 ;  /* 0x0053581601007387 */ /* 0x0081e80000100a00 */
[----:B----4-:R-:W-:Y:S04]  /*54110*/  STL.64 [R1+0x5350], R20 ;  /* 0x0053501401007387 */ /* 0x010fe80000100a00 */
[----:B0-----:R-:W2:Y:S02]  /*54120*/  LDL.LU.64 R22, [R1+0x158] ;  /* 0x0001580001167983 */ /* 0x001ea40000300a00 */
[----:B--2---:R-:W-:-:S15]  /*54130*/  HMMA.16816.F32.BF16 R24, R16, R22, R24 ;  /* 0x000000161018723c */ /* 0x004fde0000041818 */
[----:B------:R-:W-:-:S04]  /*54140*/  NOP ;  /* 0x0000000000007918 */ /* 0x000fc80000000000 */
[----:B------:R-:W-:Y:S04]  /*54150*/  STL.64 [R1+0x11b0], R24 ;  /* 0x0011b01801007387 */ /* 0x000fe80000100a00 */
[----:B------:R0:W-:Y:S04]  /*54160*/  STL.64 [R1+0x11b8], R26 ;  /* 0x0011b81a01007387 */ /* 0x0001e80000100a00 */
[----:B0-----:R-:W2:Y:S01]  /*54170*/  LDL.LU.64 R26, [R1+0x5410] ;  /* 0x00541000011a7983 */ /* 0x001ea20000300a00 */
[----:B------:R-:W-:Y:S02]  /*54180*/  IMAD.MOV.U32 R5, RZ, RZ, R23 ;  /* 0x000000ffff057224 */ /* 0x000fe400078e0017 */
[----:B------:R-:W-:-:S02]  /*54190*/  IMAD.MOV.U32 R13, RZ, RZ, R22 ;  /* 0x000000ffff0d7224 */ /* 0x000fc400078e0016 */
[----:B------:R-:W3:Y:S04]  /*541a0*/  LDL.LU.64 R22, [R1+0x128] ;  /* 0x0001280001167983 */ /* 0x000ee80000300a00 */
        /* <DEDUP_REMOVED lines=10> */
[----:B------:R-:W4:Y:S04]  /*54250*/  LDL.LU R24, [R1+0x50] ;  /* 0x0000500001187983 */ /* 0x000f280000300800 */
[----:B------:R-:W4:Y:S04]  /*54260*/  LDL.LU R25, [R1+0x54] ;  /* 0x0000540001197983 */ /* 0x000f280000300800 */
[----:B------:R-:W2:Y:S04]  /*54270*/  LDL.LU R26, [R1+0x58] ;  /* 0x00005800011a7983 */ /* 0x000ea80000300800 */
[----:B------:R-:W2:Y:S04]  /*54280*/  LDL.LU R27, [R1+0x5c] ;  /* 0x00005c00011b7983 */ /* 0x000ea80000300800 */
[----:B--2---:R0:W-:Y:S04]  /*54290*/  STL.64 [R1+0x52f0], R26 ;  /* 0x0052f01a01007387 */ /* 0x0041e80000100a00 */
[----:B----4-:R-:W-:Y:S04]  /*542a0*/  STL.64 [R1+0x52e8], R24 ;  /* 0x0052e81801007387 */ /* 0x010fe80000100a00 */
[----:B0-----:R-:W2:Y:S04]  /*542b0*/  LDL R26, [R1+0x138] ;  /* 0x00013800011a7983 */ /* 0x001ea80000100800 */
[----:B------:R-:W2:Y:S04]  /*542c0*/  LDL R27, [R1+0x13c] ;  /* 0x00013c00011b7983 */ /* 0x000ea80000100800 */
[----:B------:R0:W-:Y:S04]  /*542d0*/  STL [R1+0x52dc], R12 ;  /* 0x0052dc0c01007387 */ /* 0x0001e80000100800 */
[----:B------:R1:W-:Y:S04]  /*542e0*/  STL.64 [R1+0x53e8], R14 ;  /* 0x0053e80e01007387 */ /* 0x0003e80000100a00 */
[----:B0-----:R-:W3:Y:S04]  /*542f0*/  LDL.LU R12, [R1+0x370] ;  /* 0x00037000010c7983 */ /* 0x001ee80000300800 */
[----:B------:R-:W3:Y:S04]  /*54300*/  LDL.LU R13, [R1+0x374] ;  /* 0x00037400010d7983 */ /* 0x000ee80000300800 */
[----:B-1----:R-:W3:Y:S04]  /*54310*/  LDL.LU R14, [R1+0x378] ;  /* 0x00037800010e7983 */ /* 0x002ee80000300800 */
[----:B------:R-:W3:Y:S04]  /*54320*/  LDL.LU R15, [R1+0x37c] ;  /* 0x00037c00010f7983 */ /* 0x000ee80000300800 */
[----:B------:R-:W-:Y:S01]  /*54330*/  STL [R1+0x52d8], R4 ;  /* 0x0052d80401007387 */ /* 0x000fe20000100800 */
[----:B--2---:R-:W-:Y:S03]  /*54340*/  HMMA.16816.F32.BF16 R24, R16, R26, R8 ;  /* 0x0000001a1018723c */ /* 0x004fe60000041808 */
[----:B------:R-:W2:-:S15]  /*54350*/  LDL.LU R9, [R1+0x53f8] ;  /* 0x0053f80001097983 */ /* 0x000e9e0000300800 */
[----:B------:R-:W-:Y:S01]  /*54360*/  NOP ;  /* 0x0000000000007918 */ /* 0x000fe20000000000 */
[----:B------:R0:W-:Y:S04]  /*54370*/  STL.64 [R1+0x1190], R24 ;  /* 0x0011901801007387 */ /* 0x0001e80000100a00 */
[----:B------:R1:W-:Y:S04]  /*54380*/  STL.64 [R1+0x1198], R26 ;  /* 0x0011981a01007387 */ /* 0x0003e80000100a00 */
[----:B0-----:R-:W4:Y:S04]  /*54390*/  LDL.LU R24, [R1+0x70] ;  /* 0x0000700001187983 */ /* 0x001f280000300800 */
[----:B------:R-:W4:Y:S04]  /*543a0*/  LDL.LU R25, [R1+0x74] ;  /* 0x0000740001197983 */ /* 0x000f280000300800 */
[----:B-1----:R-:W2:Y:S04]  /*543b0*/  LDL.LU R26, [R1+0x78] ;  /* 0x00007800011a7983 */ /* 0x002ea80000300800 */
[----:B------:R-:W2:Y:S04]  /*543c0*/  LDL.LU R27, [R1+0x7c] ;  /* 0x00007c00011b7983 */ /* 0x000ea80000300800 */
[----:B------:R-:W2:Y:S01]  /*543d0*/  LDL.64 R10, [R1+0x108] ;  /* 0x00010800010a7983 */ /* 0x000ea20000100a00 */
[----:B---3--:R-:W-:Y:S01]  /*543e0*/  HMMA.16816.F32.BF16 R12, R16, R22, R12 ;  /* 0x00000016100c723c */ /* 0x008fe2000004180c */
[----:B------:R-:W-:-:S02]  /*543f0*/  IMAD.MOV.U32 R4, RZ, RZ, R23 ;  /* 0x000000ffff047224 */ /* 0x000fc400078e0017 */
[----:B--2---:R-:W-:Y:S04]  /*54400*/  STL.64 [R1+0x53d8], R10 ;  /* 0x0053d80a01007387 */ /* 0x004fe80000100a00 */
[----:B------:R0:W-:Y:S04]  /*54410*/  STL [R1+0x53d0], R9 ;  /* 0x0053d00901007387 */ /* 0x0001e80000100800 */
[----:B------:R-:W2:Y:S04]  /*54420*/  LDL.LU R8, [R1+0x360] ;  /* 0x0003600001087983 */ /* 0x000ea80000300800 */
[----:B0-----:R-:W2:Y:S04]  /*54430*/  LDL.LU R9, [R1+0x364] ;  /* 0x0003640001097983 */ /* 0x001ea80000300800 */
[----:B------:R-:W2:Y:S04]  /*54440*/  LDL.LU R10, [R1+0x368] ;  /* 0x00036800010a7983 */ /* 0x000ea80000300800 */
[----:B------:R-:W2:Y:S04]  /*54450*/  LDL.LU R11, [R1+0x36c] ;  /* 0x00036c00010b7983 */ /* 0x000ea80000300800 */
[----:B------:R0:W-:Y:S04]  /*54460*/  STL.64 [R1+0x5300], R26 ;  /* 0x0053001a01007387 */ /* 0x0001e80000100a00 */
[----:B----4-:R-:W-:Y:S01]  /*54470*/  STL.64 [R1+0x52f8], R24 ;  /* 0x0052f81801007387 */ /* 0x010fe20000100a00 */
[----:B0-----:R-:W-:-:S02]  /*54480*/  IMAD.MOV.U32 R26, RZ, RZ, R28 ;  /* 0x000000ffff1a7224 */ /* 0x001fc400078e001c */
[----:B------:R-:W-:Y:S01]  /*54490*/  IMAD.MOV.U32 R27, RZ, RZ, R2 ;  /* 0x000000ffff1b7224 */ /* 0x000fe200078e0002 */
[----:B------:R-:W3:Y:S04]  /*544a0*/  LDL.LU R28, [R1+0x53f4] ;  /* 0x0053f400011c7983 */ /* 0x000ee80000300800 */
[----:B------:R-:W4:Y:S04]  /*544b0*/  LDL.LU R2, [R1+0x53f0] ;  /* 0x0053f00001027983 */ /* 0x000f280000300800 */
[----:B------:R0:W-:Y:S04]  /*544c0*/  STL.64 [R1+0x5318], R26 ;  /* 0x0053181a01007387 */ /* 0x0001e80000100a00 */
[----:B0-----:R-:W2:Y:S04]  /*544d0*/  LDL R26, [R1+0x118] ;  /* 0x00011800011a7983 */ /* 0x001ea80000100800 */
[----:B------:R-:W2:Y:S04]  /*544e0*/  LDL R27, [R1+0x11c] ;  /* 0x00011c00011b7983 */ /* 0x000ea80000100800 */
[----:B------:R-:W-:Y:S04]  /*544f0*/  STL.64 [R1+0x1180], R12 ;  /* 0x0011800c01007387 */ /* 0x000fe80000100a00 */
[----:B------:R0:W-:Y:S04]  /*54500*/  STL.64 [R1+0x1188], R14 ;  /* 0x0011880e01007387 */ /* 0x0001e80000100a00 */
[----:B0-----:R-:W2:Y:S04]  /*54510*/  LDL.LU.64 R14, [R1+0x53e8] ;  /* 0x0053e800010e7983 */ /* 0x001ea80000300a00 */
[----:B------:R-:W-:Y:S04]  /*54520*/  STL.64 [R1+0x5388], R6 ;  /* 0x0053880601007387 */ /* 0x000fe80000100a00 */
[----:B------:R0:W-:Y:S04]  /*54530*/  STL [R1+0x5380], R4 ;  /* 0x0053800401007387 */ /* 0x0001e80000100800 */
        /* <DEDUP_REMOVED lines=10> */
[----:B------:R-:W-:Y:S01]  /*545e0*/  IMAD.MOV.U32 R12, RZ, RZ, R22 ;  /* 0x000000ffff0c7224 */ /* 0x000fe200078e0016 */
[----:B------:R-:W-:Y:S01]  /*545f0*/  HMMA.16816.F32.BF16 R24, R16, R26, R8 ;  /* 0x0000001a1018723c */ /* 0x000fe20000041808 */
[----:B----4-:R-:W-:Y:S01]  /*54600*/  IMAD.MOV.U32 R23, RZ, RZ, R2 ;  /* 0x000000ffff177224 */ /* 0x010fe200078e0002 */
[----:B--2---:R-:W-:Y:S04]  /*54610*/  STL.64 [R1+0x53c0], R6 ;  /* 0x0053c00601007387 */ /* 0x004fe80000100a00 */
[----:B------:R0:W-:Y:S04]  /*54620*/  STL.64 [R1+0x53b8], R4 ;  /* 0x0053b80401007387 */ /* 0x0001e80000100a00 */
[----:B0-----:R-:W2:Y:S04]  /*54630*/  LDL.LU R4, [R1+0x350] ;  /* 0x0003500001047983 */ /* 0x001ea80000300800 */
[----:B------:R-:W2:Y:S04]  /*54640*/  LDL.LU R5, [R1+0x354] ;  /* 0x0003540001057983 */ /* 0x000ea80000300800 */
[----:B------:R-:W2:Y:S04]  /*54650*/  LDL.LU R6, [R1+0x358] ;  /* 0x0003580001067983 */ /* 0x000ea80000300800 */
[----:B------:R-:W2:Y:S04]  /*54660*/  LDL.LU R7, [R1+0x35c] ;  /* 0x00035c0001077983 */ /* 0x000ea80000300800 */
[----:B------:R0:W-:Y:S04]  /*54670*/  STL.64 [R1+0x5378], R14 ;  /* 0x0053780e01007387 */ /* 0x0001e80000100a00 */
[----:B------:R-:W-:Y:S04]  /*54680*/  STL [R1+0x5370], R12 ;  /* 0x0053700c01007387 */ /* 0x000fe80000100800 */
[----:B0-----:R-:W4:Y:S04]  /*54690*/  LDL.LU.64 R14, [R1+0xe8] ;  /* 0x0000e800010e7983 */ /* 0x001f280000300a00 */
[----:B------:R-:W2:Y:S04]  /*546a0*/  LDL R22, [R1+0xd8] ;  /* 0x0000d80001167983 */ /* 0x000ea80000100800 */
[----:B------:R-:W2:Y:S04]  /*546b0*/  LDL.LU R2, [R1+0x53e0] ;  /* 0x0053e00001027983 */ /* 0x000ea80000300800 */
[----:B------:R-:W2:Y:S04]  /*546c0*/  LDL.LU.64 R10, [R1+0x53d8] ;  /* 0x0053d800010a7983 */ /* 0x000ea80000300a00 */
[----:B------:R-:W3:Y:S04]  /*546d0*/  LDL.LU R9, [R1+0x53d0] ;  /* 0x0053d00001097983 */ /* 0x000ee80000300800 */
[----:B------:R-:W-:Y:S04]  /*546e0*/  STL.64 [R1+0x1170], R24 ;  /* 0x0011701801007387 */ /* 0x000fe80000100a00 */
[----:B------:R0:W-:Y:S04]  /*546f0*/  STL.64 [R1+0x1178], R26 ;  /* 0x0011781a01007387 */ /* 0x0001e80000100a00 */
[----:B0-----:R-:W3:Y:S01]  /*54700*/  LDL.LU R26, [R1+0x18] ;  /* 0x00001800011a7983 */ /* 0x001ee20000300800 */
[----:B------:R-:W-:-:S03]  /*54710*/  IMAD.MOV.U32 R27, RZ, RZ, R0 ;  /* 0x000000ffff1b7224 */ /* 0x000fc600078e0000 */
[----:B------:R-:W4:Y:S01]  /*54720*/  LDL.LU R0, [R1+0x53cc] ;  /* 0x0053cc0001007983 */ /* 0x000f220000300800 */
[----:B--2---:R-:W-:Y:S03]  /*54730*/  HMMA.16816.F32.BF16 R4, R16, R10, R4 ;  /* 0x0000000a1004723c */ /* 0x004fe60000041804 */
[----:B---3--:R0:W-:Y:S02]  /*54740*/  STL.64 [R1+0x5330], R26 ;  /* 0x0053301a01007387 */ /* 0x0081e40000100a00 */
[----:B0-----:R-:W-:Y:S02]  /*54750*/  IMAD.MOV.U32 R26, RZ, RZ, R2 ;  /* 0x000000ffff1a7224 */ /* 0x001fe400078e0002 */
[----:B------:R-:W2:-:S12]  /*54760*/  LDL.LU R2, [R1+0x53c8] ;  /* 0x0053c80001027983 */ /* 0x000e980000300800 */
[----:B------:R-:W-:Y:S04]  /*54770*/  STL.64 [R1+0x1160], R4 ;  /* 0x0011600401007387 */ /* 0x000fe80000100a00 */
[----:B------:R0:W-:Y:S01]  /*54780*/  STL.64 [R1+0x1168], R6 ;  /* 0x0011680601007387 */ /* 0x0001e20000100a00 */
[----:B------:R-:W-:Y:S02]  /*54790*/  IMAD.MOV.U32 R27, RZ, RZ, R9 ;  /* 0x000000ffff1b7224 */ /* 0x000fe400078e0009 */
[----:B------:R-:W-:Y:S01]  /*547a0*/  IMAD.MOV.U32 R9, RZ, RZ, R11 ;  /* 0x000000ffff097224 */ /* 0x000fe200078e000b */
[----:B0-----:R-:W3:Y:S04]  /*547b0*/  LDL.LU.64 R6, [R1+0x53c0] ;  /* 0x0053c00001067983 */ /* 0x001ee80000300a00 */
[----:B------:R-:W3:Y:S04]  /*547c0*/  LDL.LU.64 R4, [R1+0x53b8] ;  /* 0x0053b80001047983 */ /* 0x000ee80000300a00 */
[----:B------:R-:W2:Y:S04]  /*547d0*/  LDL.LU.64 R10, [R1+0x53b0] ;  /* 0x0053b000010a7983 */ /* 0x000ea80000300a00 */
[----:B------:R-:W3:Y:S04]  /*547e0*/  LDL.LU R8, [R1+0x53a8] ;  /* 0x0053a80001087983 */ /* 0x000ee80000300800 */
[----:B--2---:R-:W-:Y:S04]  /*547f0*/  STL.64 [R1+0x5368], R10 ;  /* 0x0053680a01007387 */ /* 0x004fe80000100a00 */
[----:B---3--:R0:W-:Y:S01]  /*54800*/  STL.64 [R1+0x5360], R8 ;  /* 0x0053600801007387 */ /* 0x0081e20000100a00 */
[----:B------:R-:W-:Y:S03]  /*54810*/  HMMA.16816.F32.BF16 R24, R16, R26, R4 ;  /* 0x0000001a1018723c */ /* 0x000fe60000041804 */
[----:B0-----:R-:W2:Y:S04]  /*54820*/  LDL.LU R8, [R1+0xb0] ;  /* 0x0000b00001087983 */ /* 0x001ea80000300800 */
[----:B------:R-:W2:Y:S04]  /*54830*/  LDL.LU R9, [R1+0xb4] ;  /* 0x0000b40001097983 */ /* 0x000ea80000300800 */
[----:B------:R-:W2:Y:S04]  /*54840*/  LDL.LU R10, [R1+0xb8] ;  /* 0x0000b800010a7983 */ /* 0x000ea80000300800 */
[----:B------:R-:W2:Y:S04]  /*54850*/  LDL.LU R11, [R1+0xbc] ;  /* 0x0000bc00010b7983 */ /* 0x000ea80000300800 */
[----:B------:R-:W3:Y:S04]  /*54860*/  LDL.LU.64 R6, [R1+0x53a0] ;  /* 0x0053a00001067983 */ /* 0x000ee80000300a00 */
[----:B------:R-:W3:Y:S04]  /*54870*/  LDL.LU.64 R4, [R1+0x5398] ;  /* 0x0053980001047983 */ /* 0x000ee80000300a00 */
[----:B------:R-:W-:Y:S04]  /*54880*/  STL.64 [R1+0x1150], R24 ;  /* 0x0011501801007387 */ /* 0x000fe80000100a00 */
[----:B------:R0:W-:Y:S01]  /*54890*/  STL.64 [R1+0x1158], R26 ;  /* 0x0011581a01007387 */ /* 0x0001e20000100a00 */
[----:B----4-:R-:W-:-:S02]  /*548a0*/  IMAD.MOV.U32 R13, RZ, RZ, R15 ;  /* 0x000000ffff0d7224 */ /* 0x010fc400078e000f */
[----:B0-----:R-:W-:Y:S02]  /*548b0*/  IMAD.MOV.U32 R26, RZ, RZ, R28 ;  /* 0x000000ffff1a7224 */ /* 0x001fe400078e001c */
[----:B------:R-:W-:Y:S01]  /*548c0*/  IMAD.MOV.U32 R27, RZ, RZ, R29 ;  /* 0x000000ffff1b7224 */ /* 0x000fe200078e001d */
[----:B------:R-:W4:Y:S04]  /*548d0*/  LDL.LU R28, [R1+0x5394] ;  /* 0x00539400011c7983 */ /* 0x000f280000300800 */
[----:B------:R-:W2:Y:S01]  /*548e0*/  LDL.LU R29, [R1+0x5390] ;  /* 0x00539000011d7983 */ /* 0x000ea20000300800 */
[----:B---3--:R-:W-:-:S15]  /*548f0*/  HMMA.16816.F32.BF16 R4, R16, R14, R4 ;  /* 0x0000000e1004723c */ /* 0x008fde0000041804 */
[----:B------:R-:W-:-:S04]  /*54900*/  NOP ;  /* 0x0000000000007918 */ /* 0x000fc80000000000 */
[----:B------:R0:W-:Y:S04]  /*54910*/  STL.64 [R1+0x1140], R4 ;  /* 0x0011400401007387 */ /* 0x0001e80000100a00 */
[----:B------:R1:W-:Y:S01]  /*54920*/  STL.64 [R1+0x1148], R6 ;  /* 0x0011480601007387 */ /* 0x0003e20000100a00 */
[----:B0-----:R-:W-:-:S03]  /*54930*/  IMAD.MOV.U32 R5, RZ, RZ, R14 ;  /* 0x000000ffff057224 */ /* 0x001fc600078e000e */
[----:B-1----:R-:W3:Y:S04]  /*54940*/  LDL.LU.64 R6, [R1+0x5388] ;  /* 0x0053880001067983 */ /* 0x002ee80000300a00 */
[----:B------:R-:W2:Y:S04]  /*54950*/  LDL.LU R4, [R1+0x5380] ;  /* 0x0053800001047983 */ /* 0x000ea80000300800 */
[----:B------:R-:W2:Y:S04]  /*54960*/  LDL.LU.64 R14, [R1+0x5378] ;  /* 0x00537800010e7983 */ /* 0x000ea80000300a00 */
[----:B------:R-:W3:Y:S04]  /*54970*/  LDL.LU R12, [R1+0x5370] ;  /* 0x00537000010c7983 */ /* 0x000ee80000300800 */
[----:B--2---:R-:W-:Y:S04]  /*54980*/  STL.64 [R1+0x5328], R14 ;  /* 0x0053280e01007387 */ /* 0x004fe80000100a00 */
[----:B---3--:R0:W-:Y:S04]  /*54990*/  STL.64 [R1+0x5320], R12 ;  /* 0x0053200c01007387 */ /* 0x0081e80000100a00 */
        /* <DEDUP_REMOVED lines=11> */
[----:B------:R0:W-:Y:S04]  /*54a50*/  STL.64 [R1+0x5310], R6 ;  /* 0x0053100601007387 */ /* 0x0001e80000100a00 */
[----:B------:R1:W-:Y:S04]  /*54a60*/  STL.64 [R1+0x5308], R4 ;  /* 0x0053080401007387 */ /* 0x0003e80000100a00 */
[----:B------:R-:W3:Y:S04]  /*54a70*/  LDL.LU.64 R10, [R1+0x5368] ;  /* 0x00536800010a7983 */ /* 0x000ee80000300a00 */
[----:B------:R-:W2:Y:S04]  /*54a80*/  LDL.LU.64 R8, [R1+0x5360] ;  /* 0x0053600001087983 */ /* 0x000ea80000300a00 */
[----:B------:R-:W2:Y:S04]  /*54a90*/  LDL.LU.64 R22, [R1+0x5358] ;  /* 0x0053580001167983 */ /* 0x000ea80000300a00 */
[----:B------:R-:W3:Y:S01]  /*54aa0*/  LDL.LU.64 R20, [R1+0x5350] ;  /* 0x0053500001147983 */ /* 0x000ee20000300a00 */
[----:B0-----:R-:W-:-:S02]  /*54ab0*/  IMAD.MOV.U32 R6, RZ, RZ, R2 ;  /* 0x000000ffff067224 */ /* 0x001fc400078e0002 */
[----:B------:R-:W-:Y:S02]  /*54ac0*/  IMAD.MOV.U32 R2, RZ, RZ, R18 ;  /* 0x000000ffff027224 */ /* 0x000fe400078e0012 */
[----:B--2---:R-:W-:Y:S02]  /*54ad0*/  IMAD.MOV.U32 R18, RZ, RZ, R23 ;  /* 0x000000ffff127224 */ /* 0x004fe400078e0017 */
[----:B------:R-:W3:Y:S01]  /*54ae0*/  LDL.LU R23, [R1+0x534c] ;  /* 0x00534c0001177983 */ /* 0x000ee20000300800 */
[----:B------:R-:W-:Y:S02]  /*54af0*/  IMAD.MOV.U32 R7, RZ, RZ, R0 ;  /* 0x000000ffff077224 */ /* 0x000fe400078e0000 */
[----:B------:R-:W-:Y:S02]  /*54b00*/  IMAD.MOV.U32 R0, RZ, RZ, R19 ;  /* 0x000000ffff007224 */ /* 0x000fe400078e0013 */
[----:B------:R-:W-:Y:S02]  /*54b10*/  IMAD.MOV.U32 R19, RZ, RZ, R3 ;  /* 0x000000ffff137224 */ /* 0x000fe400078e0003 */
[----:B-1----:R-:W-:Y:S01]  /*54b20*/  IMAD.MOV.U32 R4, RZ, RZ, R29 ;  /* 0x000000ffff047224 */ /* 0x002fe200078e001d */
[----:B------:R-:W2:Y:S01]  /*54b30*/  LDL.LU R3, [R1+0x5348] ;  /* 0x0053480001037983 */ /* 0x000ea20000300800 */
[----:B----4-:R-:W-:-:S02]  /*54b40*/  IMAD.MOV.U32 R5, RZ, RZ, R28 ;  /* 0x000000ffff057224 */ /* 0x010fc400078e001c */
[----:B------:R-:W-:Y:S01]  /*54b50*/  IMAD.MOV.U32 R29, RZ, RZ, R16 ;  /* 0x000000ffff1d7224 */ /* 0x000fe200078e0010 */
[----:B------:R0:W-:Y:S01]  /*54b60*/  STL.64 [R1+0x52e0], R18 ;  /* 0x0052e01201007387 */ /* 0x0001e20000100a00 */
[----:B------:R-:W-:-:S03]  /*54b70*/  IMAD.MOV.U32 R28, RZ, RZ, R17 ;  /* 0x000000ffff1c7224 */ /* 0x000fc600078e0011 */
[----:B------:R-:W4:Y:S04]  /*54b80*/  LDL.LU R16, [R1+0x60] ;  /* 0x0000600001107983 */ /* 0x000f280000300800 */
[----:B------:R-:W4:Y:S04]  /*54b90*/  LDL.LU R17, [R1+0x64] ;  /* 0x0000640001117983 */ /* 0x000f280000300800 */
[----:B0-----:R-:W4:Y:S01]  /*54ba0*/  LDL.LU R18, [R1+0x68] ;  /* 0x0000680001127983 */ /* 0x001f220000300800 */
[----:B------:R-:W-:-:S03]  /*54bb0*/  IMAD.MOV.U32 R19, RZ, RZ, R8 ;  /* 0x000000ffff137224 */ /* 0x000fc600078e0008 */
[----:B------:R-:W2:Y:S04]  /*54bc0*/  LDL R8, [R1+0x1d84] ;  /* 0x001d840001087983 */ /* 0x000ea80000100800 */
[----:B------:R-:W-:Y:S04]  /*54bd0*/  STL [R1+0x429c], R0 ;  /* 0x00429c0001007387 */ /* 0x000fe80000100800 */
[----:B------:R-:W-:Y:S04]  /*54be0*/  STL [R1+0x4298], R2 ;  /* 0x0042980201007387 */ /* 0x000fe80000100800 */
[----:B------:R-:W-:Y:S04]  /*54bf0*/  STL [R1+0x41f4], R28 ;  /* 0x0041f41c01007387 */ /* 0x000fe80000100800 */
[----:B------:R-:W-:Y:S01]  /*54c00*/  STL [R1+0x41f0], R29 ;  /* 0x0041f01d01007387 */ /* 0x000fe20000100800 */
[----:B---3--:R-:W-:Y:S03]  /*54c10*/  HMMA.16816.F32.BF16 R24, R20, R26, R12 ;  /* 0x0000001a1418723c */ /* 0x008fe6000004180c */
[----:B------:R-:W3:Y:S04]  /*54c20*/  LDL.LU.64 R14, [R1+0x5340] ;  /* 0x00534000010e7983 */ /* 0x000ee80000300a00 */
[----:B------:R-:W3:-:S12]  /*54c30*/  LDL.LU.64 R12, [R1+0x5338] ;  /* 0x00533800010c7983 */ /* 0x000ed80000300a00 */
[----:B------:R-:W-:Y:S04]  /*54c40*/  STL.64 [R1+0x1c0], R24 ;  /* 0x0001c01801007387 */ /* 0x000fe80000100a00 */
[----:B------:R0:W-:Y:S04]  /*54c50*/  STL.64 [R1+0x1c8], R26 ;  /* 0x0001c81a01007387 */ /* 0x0001e80000100a00 */
[----:B0-----:R-:W3:Y:S02]  /*54c60*/  LDL.LU.64 R26, [R1+0x5330] ;  /* 0x00533000011a7983 */ /* 0x001ee40000300a00 */
[----:B---3--:R-:W-:Y:S02]  /*54c70*/  HMMA.16816.F32.BF16 R24, R20, R26, R12 ;  /* 0x0000001a1418723c */ /* 0x008fe4000004180c */
[----:B------:R-:W3:Y:S04]  /*54c80*/  LDL.LU.64 R14, [R1+0x5328] ;  /* 0x00532800010e7983 */ /* 0x000ee80000300a00 */
        /* <DEDUP_REMOVED lines=16> */
[----:B------:R-:W2:Y:S01]  /*54d90*/  LDL.LU.64 R24, [R1+0x52e8] ;  /* 0x0052e80001187983 */ /* 0x000ea20000300a00 */
[----:B----4-:R-:W-:-:S15]  /*54da0*/  HMMA.16816.F32.BF16 R16, R20, R10, R16 ;  /* 0x0000000a1410723c */ /* 0x010fde0000041810 */
[----:B------:R-:W-:-:S04]  /*54db0*/  NOP ;  /* 0x0000000000007918 */ /* 0x000fc80000000000 */
[----:B------:R-:W-:Y:S04]  /*54dc0*/  STL.64 [R1+0x180], R16 ;  /* 0x0001801001007387 */ /* 0x000fe80000100a00 */
[----:B------:R2:W-:Y:S02]  /*54dd0*/  STL.64 [R1+0x188], R18 ;  /* 0x0001881201007387 */ /* 0x0005e40000100a00 */
[----:B--2---:R-:W-:Y:S02]  /*54de0*/  HMMA.16816.F32.BF16 R16, R20, R6, R24 ;  /* 0x000000061410723c */ /* 0x004fe40000041818 */
[----:B------:R-:W0:Y:S04]  /*54df0*/  LDSM.16.MT88.4 R24, [R3+UR5+0x4000] ;  /* 0x004000050318783b */ /* 0x000e280008004200 */
[----:B0-----:R-:W-:-:S13]  /*54e00*/  STL.64 [R1+0x5230], R26 ;  /* 0x0052301a01007387 */ /* 0x001fda0000100a00 */
[----:B------:R-:W-:Y:S04]  /*54e10*/  STL.64 [R1+0x170], R16 ;  /* 0x0001701001007387 */ /* 0x000fe80000100a00 */
[----:B------:R-:W-:Y:S04]  /*54e20*/  STL.64 [R1+0x178], R18 ;  /* 0x0001781201007387 */ /* 0x000fe80000100a00 */
[----:B------:R-:W0:Y:S04]  /*54e30*/  LDSM.16.M88.4 R16, [R8+UR5+0x8000] ;  /* 0x008000050810783b */ /* 0x000e280008000200 */
[----:B------:R-:W-:Y:S04]  /*54e40*/  STL.64 [R1+0x5228], R24 ;  /* 0x0052281801007387 */ /* 0x000fe80000100a00 */
[----:B0-----:R-:W-:Y:S01]  /*54e50*/  STL.64 [R1+0xc0], R16 ;  /* 0x0000c01001007387 */ /* 0x001fe20000100a00 */
[----:B------:R-:W-:-:S03]  /*54e60*/  IMAD.MOV.U32 R27, RZ, RZ, R16 ;  /* 0x000000ffff1b7224 */ /* 0x000fc600078e0010 */
[----:B------:R-:W-:Y:S01]  /*54e70*/  STL.64 [R1+0xc8], R18 ;  /* 0x0000c81201007387 */ /* 0x000fe20000100a00 */
[----:B------:R-:W-:-:S03]  /*54e80*/  IMAD.MOV.U32 R26, RZ, RZ, R17 ;  /* 0x000000ffff1a7224 */ /* 0x000fc600078e0011 */
[----:B------:R-:W0:Y:S04]  /*54e90*/  LDSM.16.M88.4 R16, [R8+UR5+0x8800] ;  /* 0x008800050810783b */ /* 0x000e280008000200 */
[----:B------:R-:W-:Y:S04]  /*54ea0*/  STL [R1+0x5240], R27 ;  /* 0x0052401b01007387 */ /* 0x000fe80000100800 */
[----:B0-----:R-:W-:Y:S04]  /*54eb0*/  STL.64 [R1+0xb0], R16 ;  /* 0x0000b01001007387 */ /* 0x001fe80000100a00 */
[----:B------:R-:W-:Y:S04]  /*54ec0*/  STL.64 [R1+0xb8], R18 ;  /* 0x0000b81201007387 */ /* 0x000fe80000100a00 */
[----:B------:R-:W0:Y:S04]  /*54ed0*/  LDSM.16.M88.4 R16, [R8+UR5+0x9000] ;  /* 0x009000050810783b */ /* 0x000e280008000200 */
        /* <DEDUP_REMOVED lines=13> */
[----:B------:R-:W-:Y:S04]  /*54fb0*/  STL.64 [R1+0x5250], R26 ;  /* 0x0052501a01007387 */ /* 0x000fe80000100a00 */
[----:B------:R1:W-:Y:S04]  /*54fc0*/  STL.64 [R1+0x5248], R24 ;  /* 0x0052481801007387 */ /* 0x0003e80000100a00 */
[----:B-1----:R-:W2:Y:S04]  /*54fd0*/  LDL.LU R24, [R1+0x1070] ;  /* 0x0010700001187983 */ /* 0x002ea80000300800 */
[----:B------:R-:W2:Y:S04]  /*54fe0*/  LDL.LU R25, [R1+0x1074] ;  /* 0x0010740001197983 */ /* 0x000ea80000300800 */
[----:B------:R-:W2:Y:S04]  /*54ff0*/  LDL.LU R26, [R1+0x1078] ;  /* 0x00107800011a7983 */ /* 0x000ea80000300800 */
[----:B------:R-:W2:Y:S04]  /*55000*/  LDL.LU R27, [R1+0x107c] ;  /* 0x00107c00011b7983 */ /* 0x000ea80000300800 */
[----:B0-----:R-:W-:Y:S04]  /*55010*/  STL.64 [R1+0x70], R16 ;  /* 0x0000701001007387 */ /* 0x001fe80000100a00 */
[----:B------:R0:W-:Y:S04]  /*55020*/  STL.64 [R1+0x78], R18 ;  /* 0x0000781201007387 */ /* 0x0001e80000100a00 */
[----:B0-----:R-:W2:Y:S01]  /*55030*/  LDL.LU.64 R18, [R1+0x52e0] ;  /* 0x0052e00001127983 */ /* 0x001ea20000300a00 */
[----:B------:R-:W-:-:S02]  /*55040*/  IMAD.MOV.U32 R2, RZ, RZ, R16 ;  /* 0x000000ffff027224 */ /* 0x000fc400078e0010 */
[----:B------:R-:W-:Y:S01]  /*55050*/  IMAD.MOV.U32 R0, RZ, RZ, R17 ;  /* 0x000000ffff007224 */ /* 0x000fe200078e0011 */
[----:B--2---:R-:W-:Y:S01]  /*55060*/  HMMA.16816.F32.BF16 R24, R20, R18, R24 ;  /* 0x000000121418723c */ /* 0x004fe20000041818 */
[----:B------:R-:W0:-:S15]  /*55070*/  LDSM.16.M88.4 R16, [R8+UR5+0xb000] ;  /* 0x00b000050810783b */ /* 0x000e1e0008000200 */
[----:B------:R-:W-:-:S03]  /*55080*/  NOP ;  /* 0x0000000000007918 */ /* 0x000fc60000000000 */
[----:B------:R-:W-:Y:S04]  /*55090*/  STL.64 [R1+0x160], R24 ;  /* 0x0001601801007387 */ /* 0x000fe80000100a00 */
[----:B------:R-:W-:Y:S04]  /*550a0*/  STL.64 [R1+0x168], R26 ;  /* 0x0001681a01007387 */ /* 0x000fe80000100a00 */
[----:B------:R-:W-:Y:S04]  /*550b0*/  LDSM.16.M88.4 R24, [R8+UR5+0xb800] ;  /* 0x00b800050818783b */ /* 0x000fe80008000200 */
[----:B0-----:R-:W-:Y:S04]  /*550c0*/  STL.64 [R1+0x60], R16 ;  /* 0x0000601001007387 */ /* 0x001fe80000100a00 */
[----:B------:R-:W-:Y:S04]  /*550d0*/  STL.64 [R1+0x68], R18 ;  /* 0x0000681201007387 */ /* 0x000fe80000100a00 */
[----:B------:R-:W0:Y:S04]  /*550e0*/  LDSM.16.M88.4 R16, [R8+UR5+0xc000] ;  /* 0x00c000050810783b */ /* 0x000e280008000200 */
[----:B0-----:R-:W-:Y:S04]  /*550f0*/  STL.64 [R1+0x40], R16 ;  /* 0x0000401001007387 */ /* 0x001fe80000100a00 */
[----:B------:R-:W-:Y:S04]  /*55100*/  STL.64 [R1+0x50], R24 ;  /* 0x0000501801007387 */ /* 0x000fe80000100a00 */
[----:B------:R-:W-:Y:S04]  /*55110*/  STL.64 [R1+0x58], R26 ;  /* 0x0000581a01007387 */ /* 0x000fe80000100a00 */
[----:B------:R-:W0:Y:S04]  /*55120*/  LDSM.16.M88.4 R24, [R8+UR5+0xc800] ;  /* 0x00c800050818783b */ /* 0x000e280008000200 */
[----:B------:R-:W-:Y:S01]  /*55130*/  STL.64 [R1+0x48], R18 ;  /* 0x0000481201007387 */ /* 0x000fe20000100a00 */
[----:B------:R-:W-:-:S03]  /*55140*/  IMAD.MOV.U32 R28, RZ, RZ, R17 ;  /* 0x000000ffff1c7224 */ /* 0x000fc600078e0011 */
[----:B------:R-:W1:Y:S04]  /*55150*/  LDSM.16.M88.4 R16, [R8+UR5+0xd000] ;  /* 0x00d000050810783b */ /* 0x000e680008000200 */
[----:B0-----:R0:W-:Y:S04]  /*55160*/  STL.64 [R1+0x30], R24 ;  /* 0x0000301801007387 */ /* 0x0011e80000100a00 */
[----:B------:R2:W-:Y:S04]  /*55170*/  STL.64 [R1+0x38], R26 ;  /* 0x0000381a01007387 */ /* 0x0005e80000100a00 */
[----:B0-----:R-:W3:Y:S04]  /*55180*/  LDL.LU R24, [R1+0x1430] ;  /* 0x0014300001187983 */ /* 0x001ee80000300800 */
[----:B-1----:R-:W-:Y:S04]  /*55190*/  STL.64 [R1+0x20], R16 ;  /* 0x0000201001007387 */ /* 0x002fe80000100a00 */
[----:B------:R-:W-:Y:S04]  /*551a0*/  STL.64 [R1+0x28], R18 ;  /* 0x0000281201007387 */ /* 0x000fe80000100a00 */
[----:B------:R-:W3:Y:S04]  /*551b0*/  LDL.LU R25, [R1+0x1434] ;  /* 0x0014340001197983 */ /* 0x000ee80000300800 */
[----:B--2---:R-:W2:Y:S04]  /*551c0*/  LDL.LU R26, [R1+0x1438] ;  /* 0x00143800011a7983 */ /* 0x004ea80000300800 */
[----:B------:R-:W2:Y:S04]  /*551d0*/  LDL.LU R27, [R1+0x143c] ;  /* 0x00143c00011b7983 */ /* 0x000ea80000300800 */
[----:B------:R-:W-:Y:S04]  /*551e0*/  LDSM.16.M88.4 R16, [R8+UR5+0xe000] ;  /* 0x00e000050810783b */ /* 0x000fe80008000200 */
[----:B--2---:R0:W-:Y:S04]  /*551f0*/  STL.64 [R1+0x5260], R26 ;  /* 0x0052601a01007387 */ /* 0x0041e80000100a00 */
[----:B---3--:R-:W-:Y:S01]  /*55200*/  STL.64 [R1+0x5258], R24 ;  /* 0x0052581801007387 */ /* 0x008fe20000100a00 */
[----:B0-----:R-:W-:-:S02]  /*55210*/  IMAD.MOV.U32 R26, RZ, RZ, R12 ;  /* 0x000000ffff1a7224 */ /* 0x001fc400078e000c */
[----:B------:R-:W-:Y:S01]  /*55220*/  IMAD.MOV.U32 R27, RZ, RZ, R4 ;  /* 0x000000ffff1b7224 */ /* 0x000fe200078e0004 */
[----:B------:R-:W2:Y:S04]  /*55230*/  LDL.LU R12, [R1+0x52dc] ;  /* 0x0052dc00010c7983 */ /* 0x000ea80000300800 */
[----:B------:R-:W3:Y:S04]  /*55240*/  LDL.LU R4, [R1+0x52d8] ;  /* 0x0052d80001047983 */ /* 0x000ee80000300800 */
[----:B------:R-:W-:Y:S04]  /*55250*/  STL.64 [R1+0x5270], R26 ;  /* 0x0052701a01007387 */ /* 0x000fe80000100a00 */
[----:B------:R-:W0:Y:S04]  /*55260*/  LDSM.16.M88.4 R24, [R8+UR5+0xd800] ;  /* 0x00d800050818783b */ /* 0x000e280008000200 */
[----:B0-----:R-:W-:Y:S04]  /*55270*/  STL.64 [R1+0x10], R24 ;  /* 0x0000101801007387 */ /* 0x001fe80000100a00 */
[----:B------:R0:W-:Y:S04]  /*55280*/  STL.64 [R1+0x18], R26 ;  /* 0x0000181a01007387 */ /* 0x0001e80000100a00 */
[----:B0-----:R-:W4:Y:S04]  /*55290*/  LDL.LU R26, [R1+0x138] ;  /* 0x00013800011a7983 */ /* 0x001f280000300800 */
[----:B------:R-:W-:Y:S04]  /*552a0*/  STL.64 [R1], R16 ;  /* 0x0000001001007387 */ /* 0x000fe80000100a00 */
[----:B------:R-:W-:Y:S04]  /*552b0*/  STL.64 [R1+0x8], R18 ;  /* 0x0000081201007387 */ /* 0x000fe80000100a00 */
[----:B------:R-:W4:Y:S04]  /*552c0*/  LDL.LU R27, [R1+0x13c] ;  /* 0x00013c00011b7983 */ /* 0x000f280000300800 */
[----:B------:R-:W0:Y:S04]  /*552d0*/  LDSM.16.M88.4 R16, [R8+UR5+0xe800] ;  /* 0x00e800050810783b */ /* 0x000e280008000200 */
[----:B----4-:R-:W-:Y:S04]  /*552e0*/  STL.64 [R1+0x5288], R26 ;  /* 0x0052881a01007387 */ /* 0x010fe80000100a00 */
[----:B0-----:R0:W-:Y:S04]  /*552f0*/  STL [R1+0x40b8], R19 ;  /* 0x0040b81301007387 */ /* 0x0011e80000100800 */
[----:B------:R1:W-:Y:S04]  /*55300*/  STL [R1+0x5200], R18 ;  /* 0x0052001201007387 */ /* 0x0003e80000100800 */
[----:B------:R4:W-:Y:S01]  /*55310*/  STL.64 [R1+0x51f8], R16 ;  /* 0x0051f81001007387 */ /* 0x0009e20000100a00 */
[----:B0-----:R-:W-:-:S02]  /*55320*/  IMAD.MOV.U32 R19, RZ, RZ, R13 ;  /* 0x000000ffff137224 */ /* 0x001fc400078e000d */
[----:B-1----:R-:W-:Y:S02]  /*55330*/  IMAD.MOV.U32 R18, RZ, RZ, R5 ;  /* 0x000000ffff127224 */ /* 0x002fe400078e0005 */
[----:B---3--:R-:W-:Y:S02]  /*55340*/  IMAD.MOV.U32 R26, RZ, RZ, R4 ;  /* 0x000000ffff1a7224 */ /* 0x008fe400078e0004 */
[----:B--2---:R-:W-:Y:S01]  /*55350*/  IMAD.MOV.U32 R27, RZ, RZ, R12 ;  /* 0x000000ffff1b7224 */ /* 0x004fe200078e000c */
[----:B------:R-:W2:Y:S04]  /*55360*/  LDL.LU R5, [R1+0x52d4] ;  /* 0x0052d40001057983 */ /* 0x000ea80000300800 */
[----:B------:R-:W3:Y:S04]  /*55370*/  LDL.LU R13, [R1+0x52d0] ;  /* 0x0052d000010d7983 */ /* 0x000ee80000300800 */
[----:B------:R-:W2:Y:S04]  /*55380*/  LDL.LU R4, [R1+0x52cc] ;  /* 0x0052cc0001047983 */ /* 0x000ea80000300800 */
[----:B------:R-:W2:Y:S04]  /*55390*/  LDL.LU R12, [R1+0x52c8] ;  /* 0x0052c800010c7983 */ /* 0x000ea80000300800 */
[----:B------:R-:W-:Y:S04]  /*553a0*/  STL.64 [R1+0x52a0], R26 ;  /* 0x0052a01a01007387 */ /* 0x000fe80000100a00 */
[----:B------:R0:W-:Y:S04]  /*553b0*/  STL.64 [R1+0x5268], R18 ;  /* 0x0052681201007387 */ /* 0x0001e80000100a00 */
[----:B----4-:R-:W4:Y:S04]  /*553c0*/  LDL.LU R16, [R1+0x1130] ;  /* 0x0011300001107983 */ /* 0x010f280000300800 */
[----:B------:R-:W4:Y:S04]  /*553d0*/  LDL.LU R17, [R1+0x1134] ;  /* 0x0011340001117983 */ /* 0x000f280000300800 */
[----:B0-----:R-:W4:Y:S04]  /*553e0*/  LDL.LU R18, [R1+0x1138] ;  /* 0x0011380001127983 */ /* 0x001f280000300800 */
[----:B------:R-:W4:Y:S01]  /*553f0*/  LDL.LU R19, [R1+0x113c] ;  /* 0x00113c0001137983 */ /* 0x000f220000300800 */
[----:B---3--:R-:W-:-:S02]  /*55400*/  IMAD.MOV.U32 R26, RZ, RZ, R13 ;  /* 0x000000ffff1a7224 */ /* 0x008fc400078e000d */
[----:B--2---:R-:W-:Y:S01]  /*55410*/  IMAD.MOV.U32 R27, RZ, RZ, R5 ;  /* 0x000000ffff1b7224 */ /* 0x004fe200078e0005 */
[----:B------:R-:W2:Y:S04]  /*55420*/  LDL.LU R13, [R1+0x52c4] ;  /* 0x0052c400010d7983 */ /* 0x000ea80000300800 */
[----:B------:R-:W3:Y:S04]  /*55430*/  LDL.LU R5, [R1+0x52c0] ;  /* 0x0052c00001057983 */ /* 0x000ee80000300800 */
[----:B----4-:R-:W-:Y:S04]  /*55440*/  STL.64 [R1+0x5280], R18 ;  /* 0x0052801201007387 */ /* 0x010fe80000100a00 */
[----:B------:R0:W-:Y:S04]  /*55450*/  STL.64 [R1+0x5278], R16 ;  /* 0x0052781001007387 */ /* 0x0001e80000100a00 */
[----:B0-----:R-:W4:Y:S04]  /*55460*/  LDL.LU R16, [R1+0x10a0] ;  /* 0x0010a00001107983 */ /* 0x001f280000300800 */
[----:B------:R-:W4:Y:S01]  /*55470*/  LDL.LU R17, [R1+0x10a4] ;  /* 0x0010a40001117983 */ /* 0x000f220000300800 */
[----:B------:R-:W-:-:S03]  /*55480*/  IMAD.MOV.U32 R18, RZ, RZ, R12 ;  /* 0x000000ffff127224 */ /* 0x000fc600078e000c */
[----:B------:R-:W3:Y:S01]  /*55490*/  LDL.LU R12, [R1+0x52bc] ;  /* 0x0052bc00010c7983 */ /* 0x000ee20000300800 */
[----:B--2---:R-:W-:-:S03]  /*554a0*/  IMAD.MOV.U32 R19, RZ, RZ, R13 ;  /* 0x000000ffff137224 */ /* 0x004fc600078e000d */
[----:B------:R-:W2:Y:S04]  /*554b0*/  LDL.LU R13, [R1+0x52b8] ;  /* 0x0052b800010d7983 */ /* 0x000ea80000300800 */
[----:B------:R-:W-:Y:S04]  /*554c0*/  STL.64 [R1+0x5298], R18 ;  /* 0x0052981201007387 */ /* 0x000fe80000100a00 */
[----:B----4-:R0:W-:Y:S04]  /*554d0*/  STL.64 [R1+0x5290], R16 ;  /* 0x0052901001007387 */ /* 0x0101e80000100a00 */
[----:B0-----:R-:W4:Y:S04]  /*554e0*/  LDL.LU R16, [R1+0x1090] ;  /* 0x0010900001107983 */ /* 0x001f280000300800 */
[----:B------:R-:W4:Y:S04]  /*554f0*/  LDL.LU R17, [R1+0x1094] ;  /* 0x0010940001117983 */ /* 0x000f280000300800 */
[----:B------:R-:W2:Y:S04]  /*55500*/  LDL.LU R18, [R1+0x1098] ;  /* 0x0010980001127983 */ /* 0x000ea80000300800 */
[----:B------:R-:W2:Y:S04]  /*55510*/  LDL.LU R19, [R1+0x109c] ;  /* 0x00109c0001137983 */ /* 0x000ea80000300800 */
[----:B--2---:R-:W-:Y:S04]  /*55520*/  STL.64 [R1+0x52b0], R18 ;  /* 0x0052b01201007387 */ /* 0x004fe80000100a00 */
[----:B----4-:R0:W-:Y:S04]  /*55530*/  STL.64 [R1+0x52a8], R16 ;  /* 0x0052a81001007387 */ /* 0x0101e80000100a00 */
[----:B0-----:R-:W2:Y:S04]  /*55540*/  LDL.LU R16, [R1+0x1080] ;  /* 0x0010800001107983 */ /* 0x001ea80000300800 */
[----:B------:R-:W2:Y:S01]  /*55550*/  LDL.LU R17, [R1+0x1084] ;  /* 0x0010840001117983 */ /* 0x000ea20000300800 */
[----:B------:R-:W-:-:S02]  /*55560*/  IMAD.MOV.U32 R18, RZ, RZ, R13 ;  /* 0x000000ffff127224 */ /* 0x000fc400078e000d */
[----:B---3--:R-:W-:Y:S02]  /*55570*/  IMAD.MOV.U32 R19, RZ, RZ, R12 ;  /* 0x000000ffff137224 */ /* 0x008fe400078e000c */
[----:B------:R-:W0:Y:S04]  /*55580*/  LDSM.16.M88.4 R12, [R8+UR5+0xf000] ;  /* 0x00f00005080c783b */ /* 0x000e280008000200 */
[----:B0-----:R-:W-:Y:S04]  /*55590*/  STL [R1+0x4424], R14 ;  /* 0x0044240e01007387 */ /* 0x001fe80000100800 */
[----:B------:R0:W-:Y:S02]  /*555a0*/  STL [R1+0x4420], R15 ;  /* 0x0044200f01007387 */ /* 0x0001e40000100800 */
[----:B0-----:R-:W-:-:S02]  /*555b0*/  IMAD.MOV.U32 R15, RZ, RZ, R9 ;  /* 0x000000ffff0f7224 */ /* 0x001fc400078e0009 */
[----:B------:R-:W0:Y:S04]  /*555c0*/  LDSM.16.M88.4 R8, [R8+UR5+0xf800] ;  /* 0x00f800050808783b */ /* 0x000e280008000200 */
[----:B------:R-:W-:Y:S04]  /*555d0*/  STL.64 [R1+0x5168], R12 ;  /* 0x0051680c01007387 */ /* 0x000fe80000100a00 */
[----:B------:R-:W3:Y:S04]  /*555e0*/  LDL.LU R14, [R1+0x108] ;  /* 0x00010800010e7983 */ /* 0x000ee80000300800 */
[----:B0-----:R0:W-:Y:S02]  /*555f0*/  STL.64 [R1+0x5128], R10 ;  /* 0x0051280a01007387 */ /* 0x0011e40000100a00 */
[----:B0-----:R-:W-:-:S02]  /*55600*/  IMAD.MOV.U32 R10, RZ, RZ, R5 ;  /* 0x000000ffff0a7224 */ /* 0x001fc400078e0005 */
[----:B------:R-:W-:Y:S02]  /*55610*/  IMAD.MOV.U32 R11, RZ, RZ, R4 ;  /* 0x000000ffff0b7224 */ /* 0x000fe400078e0004 */
[----:B------:R-:W0:Y:S04]  /*55620*/  LDSM.16.MT88.4 R4, [R3+UR5+0x4080] ;  /* 0x004080050304783b */ /* 0x000e280008004200 */
[----:B------:R1:W-:Y:S04]  /*55630*/  STL.64 [R1+0x5120], R8 ;  /* 0x0051200801007387 */ /* 0x0003e80000100a00 */
[----:B-1----:R-:W3:Y:S04]  /*55640*/  LDL.LU R8, [R1+0x1420] ;  /* 0x0014200001087983 */ /* 0x002ee80000300800 */
[----:B------:R-:W3:Y:S04]  /*55650*/  LDL.LU R9, [R1+0x1424] ;  /* 0x0014240001097983 */ /* 0x000ee80000300800 */
[----:B0-----:R0:W-:Y:S04]  /*55660*/  STL.64 [R1+0x5118], R6 ;  /* 0x0051180601007387 */ /* 0x0011e80000100a00 */
[----:B------:R-:W-:Y:S04]  /*55670*/  STL.64 [R1+0x5110], R4 ;  /* 0x0051100401007387 */ /* 0x000fe80000100a00 */
[----:B0-----:R-:W4:Y:S04]  /*55680*/  LDL.LU R6, [R1+0x118] ;  /* 0x0001180001067983 */ /* 0x001f280000300800 */
[----:B------:R-:W4:Y:S01]  /*55690*/  LDL.LU R7, [R1+0x11c] ;  /* 0x00011c0001077983 */ /* 0x000f220000300800 */
        /* <DEDUP_REMOVED lines=27> */
[----:B------:R-:W2:-:S13]  /*55850*/  LDL.LU.64 R24, [R1+0x5248] ;  /* 0x0052480001187983 */ /* 0x000e9a0000300a00 */
[----:B------:R0:W-:Y:S04]  /*55860*/  STL.64 [R1+0x110], R4 ;  /* 0x0001100401007387 */ /* 0x0001e80000100a00 */
[----:B------:R-:W-:Y:S04]  /*55870*/  STL.64 [R1+0x118], R6 ;  /* 0x0001180601007387 */ /* 0x000fe80000100a00 */
[----:B0-----:R-:W2:Y:S01]  /*55880*/  LDL.64 R4, [R1+0x30] ;  /* 0x0000300001047983 */ /* 0x001ea20000100a00 */
[----:B---3--:R-:W-:Y:S03]  /*55890*/  HMMA.16816.F32.BF16 R8, R20, R14, R8 ;  /* 0x0000000e1408723c */ /* 0x008fe60000041808 */
[----:B--2---:R0:W-:-:S15]  /*558a0*/  STL.64 [R1+0x5170], R4 ;  /* 0x0051700401007387 */ /* 0x0041de0000100a00 */
[----:B------:R-:W-:Y:S01]  /*558b0*/  NOP ;  /* 0x0000000000007918 */ /* 0x000fe20000000000 */
[----:B------:R1:W-:Y:S04]  /*558c0*/  STL.64 [R1+0x100], R8 ;  /* 0x0001000801007387 */ /* 0x0003e80000100a00 */
[----:B------:R2:W-:Y:S04]  /*558d0*/  STL.64 [R1+0x108], R10 ;  /* 0x0001080a01007387 */ /* 0x0005e80000100a00 */
[----:B0-----:R-:W3:Y:S04]  /*558e0*/  LDL.LU R4, [R1+0x1400] ;  /* 0x0014000001047983 */ /* 0x001ee80000300800 */
[----:B------:R-:W3:Y:S04]  /*558f0*/  LDL.LU R5, [R1+0x1404] ;  /* 0x0014040001057983 */ /* 0x000ee80000300800 */
[----:B------:R-:W3:Y:S04]  /*55900*/  LDL.LU R6, [R1+0x1408] ;  /* 0x0014080001067983 */ /* 0x000ee80000300800 */
[----:B------:R-:W3:Y:S04]  /*55910*/  LDL.LU R7, [R1+0x140c] ;  /* 0x00140c0001077983 */ /* 0x000ee80000300800 */
[----:B-1----:R-:W3:Y:S04]  /*55920*/  LDL.LU R8, [R1+0x13b0] ;  /* 0x0013b00001087983 */ /* 0x002ee80000300800 */
[----:B------:R-:W3:Y:S04]  /*55930*/  LDL.LU R9, [R1+0x13b4] ;  /* 0x0013b40001097983 */ /* 0x000ee80000300800 */
[----:B--2---:R-:W2:Y:S04]  /*55940*/  LDL.LU R10, [R1+0x13b8] ;  /* 0x0013b800010a7983 */ /* 0x004ea80000300800 */
[----:B------:R-:W2:Y:S04]  /*55950*/  LDL.LU R11, [R1+0x13bc] ;  /* 0x0013bc00010b7983 */ /* 0x000ea80000300800 */
[----:B--2---:R0:W-:Y:S04]  /*55960*/  STL.64 [R1+0x5180], R10 ;  /* 0x0051800a01007387 */ /* 0x0041e80000100a00 */
[----:B---3--:R-:W-:Y:S04]  /*55970*/  STL.64 [R1+0x5178], R8 ;  /* 0x0051780801007387 */ /* 0x008fe80000100a00 */
[----:B0-----:R-:W2:Y:S04]  /*55980*/  LDL.LU R10, [R1+0xf8] ;  /* 0x0000f800010a7983 */ /* 0x001ea80000300800 */
[----:B------:R-:W2:Y:S04]  /*55990*/  LDL.LU R11, [R1+0xfc] ;  /* 0x0000fc00010b7983 */ /* 0x000ea80000300800 */
[----:B------:R-:W3:Y:S04]  /*559a0*/  LDL.64 R12, [R1+0x20] ;  /* 0x00002000010c7983 */ /* 0x000ee80000100a00 */
[----:B---3--:R0:W-:Y:S04]  /*559b0*/  STL.64 [R1+0x5188], R12 ;  /* 0x0051880c01007387 */ /* 0x0081e80000100a00 */
[----:B0-----:R-:W2:Y:S04]  /*559c0*/  LDL.LU R12, [R1+0x1410] ;  /* 0x00141000010c7983 */ /* 0x001ea80000300800 */
[----:B------:R-:W2:Y:S04]  /*559d0*/  LDL.LU R13, [R1+0x1414] ;  /* 0x00141400010d7983 */ /* 0x000ea80000300800 */
[----:B------:R-:W2:Y:S04]  /*559e0*/  LDL.LU R14, [R1+0x1418] ;  /* 0x00141800010e7983 */ /* 0x000ea80000300800 */
[----:B------:R-:W2:Y:S01]  /*559f0*/  LDL.LU R15, [R1+0x141c] ;  /* 0x00141c00010f7983 */ /* 0x000ea20000300800 */
[C---:B------:R-:W-:Y:S08]  /*55a00*/  HMMA.16816.F32.BF16 R4, R20.reuse, R18, R4 ;  /* 0x000000121404723c */ /* 0x040ff00000041804 */
[----:B--2---:R-:W-:Y:S01]  /*55a10*/  HMMA.16816.F32.BF16 R8, R20, R10, R12 ;  /* 0x0000000a1408723c */ /* 0x004fe2000004180c */
[----:B------:R-:W2:-:S15]  /*55a20*/  LDL.LU R12, [R1+0x13e0] ;  /* 0x0013e000010c7983 */ /* 0x000e9e0000300800 */
[----:B------:R-:W-:-:S03]  /*55a30*/  NOP ;  /* 0x0000000000007918 */ /* 0x000fc60000000000 */
[----:B------:R-:W-:Y:S04]  /*55a40*/  STL.64 [R1+0xf0], R8 ;  /* 0x0000f00801007387 */ /* 0x000fe80000100a00 */
[----:B------:R-:W-:Y:S04]  /*55a50*/  STL.64 [R1+0xf8], R10 ;  /* 0x0000f80a01007387 */ /* 0x000fe80000100a00 */
[----:B------:R-:W-:Y:S04]  /*55a60*/  STL.64 [R1+0xe0], R4 ;  /* 0x0000e00401007387 */ /* 0x000fe80000100a00 */
[----:B------:R-:W-:Y:S04]  /*55a70*/  STL.64 [R1+0xe8], R6 ;  /* 0x0000e80601007387 */ /* 0x000fe80000100a00 */
[----:B------:R-:W2:Y:S04]  /*55a80*/  LDL.LU R13, [R1+0x13e4] ;  /* 0x0013e400010d7983 */ /* 0x000ea80000300800 */
[----:B------:R-:W3:Y:S04]  /*55a90*/  LDL.LU R14, [R1+0x13e8] ;  /* 0x0013e800010e7983 */ /* 0x000ee80000300800 */
[----:B------:R-:W3:Y:S04]  /*55aa0*/  LDL.LU R15, [R1+0x13ec] ;  /* 0x0013ec00010f7983 */ /* 0x000ee80000300800 */
[----:B---3--:R-:W-:Y:S04]  /*55ab0*/  STL.64 [R1+0x5198], R14 ;  /* 0x0051980e01007387 */ /* 0x008fe80000100a00 */
        /* <DEDUP_REMOVED lines=12> */
[----:B--2---:R4:W-:Y:S02]  /*55b80*/  STL.64 [R1+0x51b0], R12 ;  /* 0x0051b00c01007387 */ /* 0x0049e40000100a00 */
[----:B----4-:R-:W-:-:S02]  /*55b90*/  IMAD.MOV.U32 R12, RZ, RZ, R27 ;  /* 0x000000ffff0c7224 */ /* 0x010fc400078e001b */
[----:B------:R-:W2:Y:S04]  /*55ba0*/  LDL.LU R27, [R1+0x5240] ;  /* 0x00524000011b7983 */ /* 0x000ea80000300800 */
[----:B------:R-:W3:Y:S04]  /*55bb0*/  LDL.LU R16, [R1+0x1100] ;  /* 0x0011000001107983 */ /* 0x000ee80000300800 */
[----:B------:R-:W3:Y:S04]  /*55bc0*/  LDL.LU R17, [R1+0x1104] ;  /* 0x0011040001117983 */ /* 0x000ee80000300800 */
[----:B------:R-:W4:Y:S04]  /*55bd0*/  LDL.LU R18, [R1+0x1108] ;  /* 0x0011080001127983 */ /* 0x000f280000300800 */
[----:B------:R-:W4:Y:S01]  /*55be0*/  LDL.LU R19, [R1+0x110c] ;  /* 0x00110c0001137983 */ /* 0x000f220000300800 */
[----:B------:R-:W-:-:S03]  /*55bf0*/  IMAD.MOV.U32 R13, RZ, RZ, R29 ;  /* 0x000000ffff0d7224 */ /* 0x000fc600078e001d */
[----:B----4-:R-:W-:Y:S04]  /*55c00*/  STL.64 [R1+0x5218], R18 ;  /* 0x0052181201007387 */ /* 0x010fe80000100a00 */
[----:B---3--:R2:W-:Y:S02]  /*55c10*/  STL.64 [R1+0x5210], R16 ;  /* 0x0052101001007387 */ /* 0x0085e40000100a00 */
[----:B--2---:R-:W-:Y:S02]  /*55c20*/  IMAD.MOV.U32 R16, RZ, RZ, R27 ;  /* 0x000000ffff107224 */ /* 0x004fe400078e001b */
[----:B------:R-:W-:-:S05]  /*55c30*/  IMAD.MOV.U32 R17, RZ, RZ, R26 ;  /* 0x000000ffff117224 */ /* 0x000fca00078e001a */
[----:B------:R0:W-:Y:S04]  /*55c40*/  STL.64 [R1+0x5238], R16 ;  /* 0x0052381001007387 */ /* 0x0001e80000100a00 */
[----:B------:R-:W2:Y:S04]  /*55c50*/  LDL.LU R26, [R1+0xd8] ;  /* 0x0000d800011a7983 */ /* 0x000ea80000300800 */
[----:B------:R-:W2:Y:S04]  /*55c60*/  LDL.LU R27, [R1+0xdc] ;  /* 0x0000dc00011b7983 */ /* 0x000ea80000300800 */
[----:B0-----:R-:W2:Y:S04]  /*55c70*/  LDL.LU R16, [R1+0x1120] ;  /* 0x0011200001107983 */ /* 0x001ea80000300800 */
[----:B------:R-:W2:Y:S04]  /*55c80*/  LDL.LU R17, [R1+0x1124] ;  /* 0x0011240001117983 */ /* 0x000ea80000300800 */
[----:B------:R-:W2:Y:S04]  /*55c90*/  LDL.LU R18, [R1+0x1128] ;  /* 0x0011280001127983 */ /* 0x000ea80000300800 */
[----:B------:R-:W2:Y:S04]  /*55ca0*/  LDL.LU R19, [R1+0x112c] ;  /* 0x00112c0001137983 */ /* 0x000ea80000300800 */
[----:B------:R0:W-:Y:S04]  /*55cb0*/  STL.64 [R1+0x51c8], R12 ;  /* 0x0051c80c01007387 */ /* 0x0001e80000100a00 */
[----:B0-----:R-:W3:Y:S04]  /*55cc0*/  LDL.64 R12, [R1+0x90] ;  /* 0x00009000010c7983 */ /* 0x001ee80000100a00 */
[----:B---3--:R0:W-:Y:S02]  /*55cd0*/  STL.64 [R1+0x51e0], R12 ;  /* 0x0051e00c01007387 */ /* 0x0081e40000100a00 */
[----:B0-----:R-:W-:-:S02]  /*55ce0*/  IMAD.MOV.U32 R12, RZ, RZ, R25 ;  /* 0x000000ffff0c7224 */ /* 0x001fc400078e0019 */
[----:B------:R-:W-:-:S05]  /*55cf0*/  IMAD.MOV.U32 R13, RZ, RZ, R24 ;  /* 0x000000ffff0d7224 */ /* 0x000fca00078e0018 */
[----:B------:R0:W-:Y:S04]  /*55d00*/  STL.64 [R1+0x5208], R12 ;  /* 0x0052080c01007387 */ /* 0x0001e80000100a00 */
[----:B0-----:R-:W3:Y:S04]  /*55d10*/  LDL.64 R12, [R1+0xb0] ;  /* 0x0000b000010c7983 */ /* 0x001ee80000100a00 */
[----:B---3--:R0:W-:Y:S04]  /*55d20*/  STL.64 [R1+0x5220], R12 ;  /* 0x0052200c01007387 */ /* 0x0081e80000100a00 */
[----:B0-----:R-:W3:Y:S04]  /*55d30*/  LDL.LU R12, [R1+0x1110] ;  /* 0x00111000010c7983 */ /* 0x001ee80000300800 */
[----:B------:R-:W3:Y:S04]  /*55d40*/  LDL.LU R13, [R1+0x1114] ;  /* 0x00111400010d7983 */ /* 0x000ee80000300800 */
[----:B------:R-:W3:Y:S04]  /*55d50*/  LDL.LU R14, [R1+0x1118] ;  /* 0x00111800010e7983 */ /* 0x000ee80000300800 */
[----:B------:R-:W3:Y:S04]  /*55d60*/  LDL.LU R15, [R1+0x111c] ;  /* 0x00111c00010f7983 */ /* 0x000ee80000300800 */
[----:B------:R-:W4:Y:S04]  /*55d70*/  LDL.64 R8, [R1+0x50] ;  /* 0x0000500001087983 */ /* 0x000f280000100a00 */
        /* <DEDUP_REMOVED lines=11> */
[----:B------:R-:W-:Y:S03]  /*55e30*/  HMMA.16816.F32.BF16 R20, R20, R26, R16 ;  /* 0x0000001a1414723c */ /* 0x000fe60000041810 */
        /* <DEDUP_REMOVED lines=8> */
[----:B------:R-:W4:Y:S04]  /*55ec0*/  LDL.LU R6, [R1+0x13d8] ;  /* 0x0013d80001067983 */ /* 0x000f280000300800 */
[----:B------:R-:W4:Y:S04]  /*55ed0*/  LDL.LU R7, [R1+0x13dc] ;  /* 0x0013dc0001077983 */ /* 0x000f280000300800 */
[----:B------:R-:W3:Y:S04]  /*55ee0*/  LDL.LU.64 R16, [R1+0x5238] ;  /* 0x0052380001107983 */ /* 0x000ee80000300a00 */
[----:B------:R-:W3:Y:S04]  /*55ef0*/  LDL.LU.64 R26, [R1+0x5230] ;  /* 0x00523000011a7983 */ /* 0x000ee80000300a00 */
[----:B------:R-:W3:Y:S04]  /*55f00*/  LDL.LU.64 R24, [R1+0x5228] ;  /* 0x0052280001187983 */ /* 0x000ee80000300a00 */
[----:B------:R-:W-:Y:S04]  /*55f10*/  STL.64 [R1+0xd0], R20 ;  /* 0x0000d01401007387 */ /* 0x000fe80000100a00 */
[----:B------:R-:W-:Y:S01]  /*55f20*/  STL.64 [R1+0xd8], R22 ;  /* 0x0000d81601007387 */ /* 0x000fe20000100a00 */
        /* <DEDUP_REMOVED lines=8> */
[----:B--2---:R-:W-:Y:S02]  /*55fb0*/  HMMA.16816.F32.BF16 R16, R24, R12, R16 ;  /* 0x0000000c1810723c */ /* 0x004fe40000041810 */
[----:B------:R-:W2:-:S15]  /*55fc0*/  LDL.LU.64 R12, [R1+0x5208] ;  /* 0x00520800010c7983 */ /* 0x000e9e0000300a00 */
[----:B------:R-:W-:Y:S02]  /*55fd0*/  NOP ;  /* 0x0000000000007918 */ /* 0x000fe40000000000 */
[----:B------:R-:W-:Y:S04]  /*55fe0*/  STL [R1+0x904], R17 ;  /* 0x0009041101007387 */ /* 0x000fe80000100800 */
[----:B------:R0:W-:Y:S02]  /*55ff0*/  STL.64 [R1+0x908], R18 ;  /* 0x0009081201007387 */ /* 0x0001e40000100a00 */
[----:B0-----:R-:W-:Y:S02]  /*56000*/  IMAD.MOV.U32 R19, RZ, RZ, R16 ;  /* 0x000000ffff137224 */ /* 0x001fe400078e0010 */
[----:B------:R-:W3:Y:S04]  /*56010*/  LDL.LU R18, [R1+0x5200] ;  /* 0x0052000001127983 */ /* 0x000ee80000300800 */
[----:B------:R-:W4:Y:S01]  /*56020*/  LDL.LU.64 R16, [R1+0x51f8] ;  /* 0x0051f80001107983 */ /* 0x000f220000300a00 */
[----:B--2---:R-:W-:Y:S03]  /*56030*/  HMMA.16816.F32.BF16 R12, R24, R12, R8 ;  /* 0x0000000c180c723c */ /* 0x004fe60000041808 */
        /* <DEDUP_REMOVED lines=8> */
[----:B------:R0:W-:Y:S04]  /*560c0*/  STL.64 [R1+0x8f0], R12 ;  /* 0x0008f00c01007387 */ /* 0x0001e80000100a00 */
[----:B------:R-:W-:Y:S04]  /*560d0*/  STL.64 [R1+0x8f8], R14 ;  /* 0x0008f80e01007387 */ /* 0x000fe80000100a00 */
[----:B0-----:R-:W3:Y:S01]  /*560e0*/  LDL.LU.64 R12, [R1+0x51e0] ;  /* 0x0051e000010c7983 */ /* 0x001ee20000300a00 */
[----:B------:R-:W-:-:S02]  /*560f0*/  IMAD.MOV.U32 R20, RZ, RZ, R2 ;  /* 0x000000ffff147224 */ /* 0x000fc400078e0002 */
[----:B------:R-:W-:Y:S01]  /*56100*/  IMAD.MOV.U32 R21, RZ, RZ, R0 ;  /* 0x000000ffff157224 */ /* 0x000fe200078e0000 */
        /* <DEDUP_REMOVED lines=14> */
[----:B0-----:R-:W4:Y:S04]  /*561f0*/  LDL.LU.64 R14, [R1+0x51b8] ;  /* 0x0051b800010e7983 */ /* 0x001f280000300a00 */
[----:B------:R-:W4:Y:S02]  /*56200*/  LDL.LU.64 R12, [R1+0x51b0] ;  /* 0x0051b000010c7983 */ /* 0x000f240000300a00 */
[----:B----4-:R-:W-:Y:S02]  /*56210*/  HMMA.16816.F32.BF16 R20, R24, R20, R12 ;  /* 0x000000141814723c */ /* 0x010fe4000004180c */
[----:B------:R-:W4:Y:S04]  /*56220*/  LDL.LU.64 R14, [R1+0x51a8] ;  /* 0x0051a800010e7983 */ /* 0x000f280000300a00 */
[----:B------:R-:W4:-:S13]  /*56230*/  LDL.LU.64 R12, [R1+0x51a0] ;  /* 0x0051a000010c7983 */ /* 0x000f1a0000300a00 */
[----:B------:R-:W-:Y:S04]  /*56240*/  STL.64 [R1+0x8c0], R20 ;  /* 0x0008c01401007387 */ /* 0x000fe80000100a00 */
[----:B------:R-:W-:Y:S04]  /*56250*/  STL.64 [R1+0x8c8], R22 ;  /* 0x0008c81601007387 */ /* 0x000fe80000100a00 */
[----:B------:R-:W0:Y:S04]  /*56260*/  LDSM.16.MT88.4 R20, [R3+UR5+0x4100] ;  /* 0x004100050314783b */ /* 0x000e280008004200 */
[----:B------:R-:W-:Y:S04]  /*56270*/  STL [R1+0x50b0], R3 ;  /* 0x0050b00301007387 */ /* 0x000fe80000100800 */
[----:B0-----:R-:W-:Y:S04]  /*56280*/  STL.64 [R1+0x4ff0], R22 ;  /* 0x004ff01601007387 */ /* 0x001fe80000100a00 */
[----:B------:R0:W-:Y:S04]  /*56290*/  STL.64 [R1+0x4fe8], R20 ;  /* 0x004fe81401007387 */ /* 0x0001e80000100a00 */
[----:B0-----:R-:W4:Y:S04]  /*562a0*/  LDL R20, [R1+0x60] ;  /* 0x0000600001147983 */ /* 0x001f280000100800 */
[----:B------:R-:W4:Y:S02]  /*562b0*/  LDL R21, [R1+0x64] ;  /* 0x0000640001157983 */ /* 0x000f240000100800 */
[----:B----4-:R-:W-:-:S15]  /*562c0*/  HMMA.16816.F32.BF16 R12, R24, R20, R12 ;  /* 0x00000014180c723c */ /* 0x010fde000004180c */
[----:B------:R-:W-:-:S04]  /*562d0*/  NOP ;  /* 0x0000000000007918 */ /* 0x000fc80000000000 */
[----:B------:R-:W-:Y:S04]  /*562e0*/  STL.64 [R1+0x10c0], R12 ;  /* 0x0010c00c01007387 */ /* 0x000fe80000100a00 */
[----:B------:R0:W-:Y:S04]  /*562f0*/  STL.64 [R1+0x10c8], R14 ;  /* 0x0010c80e01007387 */ /* 0x0001e80000100a00 */
[----:B0-----:R-:W4:Y:S04]  /*56300*/  LDL.LU.64 R14, [R1+0x5198] ;  /* 0x00519800010e7983 */ /* 0x001f280000300a00 */
[----:B------:R-:W4:Y:S04]  /*56310*/  LDL.LU.64 R12, [R1+0x5190] ;  /* 0x00519000010c7983 */ /* 0x000f280000300a00 */
[----:B------:R0:W-:Y:S04]  /*56320*/  STL.64 [R1+0x50a8], R20 ;  /* 0x0050a81401007387 */ /* 0x0001e80000100a00 */
[----:B0-----:R-:W2:Y:S01]  /*56330*/  LDL R20, [R1+0x40] ;  /* 0x0000400001147983 */ /* 0x001ea20000100800 */
[----:B------:R-:W-:-:S02]  /*56340*/  IMAD.MOV.U32 R21, RZ, RZ, R28 ;  /* 0x000000ffff157224 */ /* 0x000fc400078e001c */
[----:B---3--:R-:W-:Y:S02]  /*56350*/  IMAD.MOV.U32 R3, RZ, RZ, R8 ;  /* 0x000000ffff037224 */ /* 0x008fe400078e0008 */
[----:B------:R-:W-:Y:S01]  /*56360*/  IMAD.MOV.U32 R28, RZ, RZ, R9 ;  /* 0x000000ffff1c7224 */ /* 0x000fe200078e0009 */
[C---:B----4-:R-:W-:Y:S08]  /*56370*/  HMMA.16816.F32.BF16 R12, R24.reuse, R8, R12 ;  /* 0x00000008180c723c */ /* 0x050ff0000004180c */
[C---:B--2---:R-:W-:Y:S11]  /*56380*/  HMMA.16816.F32.BF16 R20, R24.reuse, R20, R4 ;  /* 0x000000141814723c */ /* 0x044ff60000041804 */
[----:B------:R0:W-:Y:S04]  /*56390*/  STL.64 [R1+0x10b0], R12 ;  /* 0x0010b00c01007387 */ /* 0x0001e80000100a00 */
[----:B------:R-:W-:Y:S04]  /*563a0*/  STL.64 [R1+0x10b8], R14 ;  /* 0x0010b80e01007387 */ /* 0x000fe80000100a00 */
[----:B0-----:R-:W2:Y:S04]  /*563b0*/  LDL.LU.64 R12, [R1+0x5188] ;  /* 0x00518800010c7983 */ /* 0x001ea80000300a00 */
[----:B------:R-:W2:Y:S04]  /*563c0*/  LDL.LU.64 R10, [R1+0x5180] ;  /* 0x00518000010a7983 */ /* 0x000ea80000300a00 */
[----:B------:R-:W2:Y:S04]  /*563d0*/  LDL.LU.64 R8, [R1+0x5178] ;  /* 0x0051780001087983 */ /* 0x000ea80000300a00 */
[----:B------:R-:W3:Y:S04]  /*563e0*/  LDL.LU.64 R4, [R1+0x5170] ;  /* 0x0051700001047983 */ /* 0x000ee80000300a00 */
[----:B------:R0:W-:Y:S04]  /*563f0*/  STL.64 [R1+0x10a0], R20 ;  /* 0x0010a01401007387 */ /* 0x0001e80000100a00 */
[----:B------:R-:W-:Y:S01]  /*56400*/  STL.64 [R1+0x10a8], R22 ;  /* 0x0010a81601007387 */ /* 0x000fe20000100a00 */
[----:B---3--:R-:W-:Y:S01]  /*56410*/  HMMA.16816.F32.BF16 R16, R24, R4, R16 ;  /* 0x000000041810723c */ /* 0x008fe20000041810 */
[----:B0-----:R-:W-:-:S02]  /*56420*/  IMAD.MOV.U32 R21, RZ, RZ, R4 ;  /* 0x000000ffff157224 */ /* 0x001fc400078e0004 */
[----:B------:R-:W-:-:S05]  /*56430*/  IMAD.MOV.U32 R20, RZ, RZ, R5 ;  /* 0x000000ffff147224 */ /* 0x000fca00078e0005 */
[----:B--2---:R-:W-:Y:S11]  /*56440*/  HMMA.16816.F32.BF16 R4, R24, R12, R8 ;  /* 0x0000000c1804723c */ /* 0x004ff60000041808 */
[----:B------:R0:W-:Y:S04]  /*56450*/  STL.64 [R1+0x1090], R16 ;  /* 0x0010901001007387 */ /* 0x0001e80000100a00 */
[----:B------:R-:W-:Y:S04]  /*56460*/  STL.64 [R1+0x1098], R18 ;  /* 0x0010981201007387 */ /* 0x000fe80000100a00 */
[----:B------:R-:W-:Y:S04]  /*56470*/  STL.64 [R1+0x1080], R4 ;  /* 0x0010800401007387 */ /* 0x000fe80000100a00 */
[----:B------:R-:W-:Y:S04]  /*56480*/  STL.64 [R1+0x1088], R6 ;  /* 0x0010880601007387 */ /* 0x000fe80000100a00 */
[----:B0-----:R-:W2:Y:S04]  /*56490*/  LDL R16, [R1] ;  /* 0x0000000001107983 */ /* 0x001ea80000100800 */
[----:B------:R-:W2:Y:S01]  /*564a0*/  LDL R17, [R1+0x4] ;  /* 0x0000040001117983 */ /* 0x000ea20000100800 */
[----:B------:R-:W-:-:S02]  /*564b0*/  IMAD.MOV.U32 R23, RZ, RZ, R12 ;  /* 0x000000ffff177224 */ /* 0x000fc400078e000c */
[----:B------:R-:W-:Y:S01]  /*564c0*/  IMAD.MOV.U32 R22, RZ, RZ, R13 ;  /* 0x000000ffff167224 */ /* 0x000fe200078e000d */
[----:B------:R-:W3:Y:S04]  /*564d0*/  LDL.LU R12, [R1+0x13a0] ;  /* 0x0013a000010c7983 */ /* 0x000ee80000300800 */
[----:B------:R-:W3:Y:S04]  /*564e0*/  LDL.LU R13, [R1+0x13a4] ;  /* 0x0013a400010d7983 */ /* 0x000ee80000300800 */
[----:B------:R-:W3:Y:S04]  /*564f0*/  LDL.LU R14, [R1+0x13a8] ;  /* 0x0013a800010e7983 */ /* 0x000ee80000300800 */
[----:B------:R-:W3:Y:S04]  /*56500*/  LDL.LU R15, [R1+0x13ac] ;  /* 0x0013ac00010f7983 */ /* 0x000ee80000300800 */
[----:B--2---:R0:W-:Y:S04]  /*56510*/  STL.64 [R1+0x5160], R16 ;  /* 0x0051601001007387 */ /* 0x0041e80000100a00 */
[----:B0-----:R-:W3:Y:S04]  /*56520*/  LDL.64 R16, [R1+0x10] ;  /* 0x0000100001107983 */ /* 0x001ee80000100a00 */
[----:B------:R-:W-:Y:S04]  /*56530*/  STL.64 [R1+0x50c0], R22 ;  /* 0x0050c01601007387 */ /* 0x000fe80000100a00 */
[----:B------:R0:W-:Y:S04]  /*56540*/  STL.64 [R1+0x50b8], R20 ;  /* 0x0050b81401007387 */ /* 0x0001e80000100a00 */
[----:B0-----:R-:W2:Y:S04]  /*56550*/  LDL.LU R20, [R1+0x870] ;  /* 0x0008700001147983 */ /* 0x001ea80000300800 */
[----:B------:R-:W2:Y:S04]  /*56560*/  LDL.LU R21, [R1+0x874] ;  /* 0x0008740001157983 */ /* 0x000ea80000300800 */
        /* <DEDUP_REMOVED lines=24> */
[----:B0-----:R-:W4:Y:S01]  /*566f0*/  LDL.64 R20, [R1+0xa0] ;  /* 0x0000a00001147983 */ /* 0x001f220000100a00 */
[----:B---3--:R-:W-:Y:S03]  /*56700*/  HMMA.16816.F32.BF16 R12, R24, R16, R12 ;  /* 0x00000010180c723c */ /* 0x008fe6000004180c */
[----:B----4-:R0:W-:Y:S04]  /*56710*/  STL.64 [R1+0x50e0], R20 ;  /* 0x0050e01401007387 */ /* 0x0101e80000100a00 */
[----:B0-----:R-:W3:Y:S01]  /*56720*/  LDL R20, [R1+0xb0] ;  /* 0x0000b00001147983 */ /* 0x001ee20000100800 */
[----:B------:R-:W-:-:S05]  /*56730*/  IMAD.MOV.U32 R21, RZ, RZ, R29 ;  /* 0x000000ffff157224 */ /* 0x000fca00078e001d */
[----:B---3--:R0:W-:Y:S04]  /*56740*/  STL.64 [R1+0x50f8], R20 ;  /* 0x0050f81401007387 */ /* 0x0081e80000100a00 */
[----:B0-----:R-:W3:Y:S04]  /*56750*/  LDL.64 R20, [R1+0xc0] ;  /* 0x0000c00001147983 */ /* 0x001ee80000100a00 */
        /* <DEDUP_REMOVED lines=19> */
[----:B------:R-:W-:Y:S04]  /*56890*/  STL.64 [R1+0x5020], R18 ;  /* 0x0050201201007387 */ /* 0x000fe80000100a00 */
[----:B------:R0:W-:Y:S02]  /*568a0*/  STL.64 [R1+0x5018], R16 ;  /* 0x0050181001007387 */ /* 0x0001e40000100a00 */
[----:B0-----:R-:W-:-:S02]  /*568b0*/  IMAD.MOV.U32 R16, RZ, RZ, R2 ;  /* 0x000000ffff107224 */ /* 0x001fc400078e0002 */
[----:B------:R-:W-:-:S05]  /*568c0*/  IMAD.MOV.U32 R17, RZ, RZ, R0 ;  /* 0x000000ffff117224 */ /* 0x000fca00078e0000 */
[----:B------:R0:W-:Y:S04]  /*568d0*/  STL.64 [R1+0x50d8], R16 ;  /* 0x0050d81001007387 */ /* 0x0001e80000100a00 */
[----:B0-----:R-:W2:Y:S04]  /*568e0*/  LDL.LU R16, [R1+0x880] ;  /* 0x0008800001107983 */ /* 0x001ea80000300800 */
[----:B------:R-:W2:Y:S04]  /*568f0*/  LDL.LU R17, [R1+0x884] ;  /* 0x0008840001117983 */ /* 0x000ea80000300800 */
[----:B------:R-:W2:Y:S04]  /*56900*/  LDL.LU R18, [R1+0x888] ;  /* 0x0008880001127983 */ /* 0x000ea80000300800 */
[----:B------:R-:W2:Y:S01]  /*56910*/  LDL.LU R19, [R1+0x88c] ;  /* 0x00088c0001137983 */ /* 0x000ea20000300800 */
[C---:B----4-:R-:W-:Y:S03]  /*56920*/  HMMA.16816.F32.BF16 R8, R24.reuse, R12, R8 ;  /* 0x0000000c1808723c */ /* 0x050fe60000041808 */
[----:B--2---:R-:W-:Y:S04]  /*56930*/  STL.64 [R1+0x50f0], R18 ;  /* 0x0050f01201007387 */ /* 0x004fe80000100a00 */
[----:B------:R0:W-:Y:S04]  /*56940*/  STL.64 [R1+0x50e8], R16 ;  /* 0x0050e81001007387 */ /* 0x0001e80000100a00 */
        /* <DEDUP_REMOVED lines=10> */
[----:B------:R-:W-:Y:S04]  /*569f0*/  STL.64 [R1+0x1040], R8 ;  /* 0x0010400801007387 */ /* 0x000fe80000100a00 */
[----:B------:R0:W-:Y:S04]  /*56a00*/  STL.64 [R1+0x1048], R10 ;  /* 0x0010480a01007387 */ /* 0x0001e80000100a00 */
[----:B0-----:R-:W4:Y:S04]  /*56a10*/  LDL.LU.64 R10, [R1+0x5128] ;  /* 0x00512800010a7983 */ /* 0x001f280000300a00 */
[----:B------:R-:W2:Y:S02]  /*56a20*/  LDL.LU.64 R8, [R1+0x5120] ;  /* 0x0051200001087983 */ /* 0x000ea40000300a00 */
[----:B--2---:R-:W-:Y:S02]  /*56a30*/  HMMA.16816.F32.BF16 R24, R24, R8, R4 ;  /* 0x000000081818723c */ /* 0x004fe40000041804 */
[----:B------:R-:W2:Y:S04]  /*56a40*/  LDL.LU.64 R6, [R1+0x5118] ;  /* 0x0051180001067983 */ /* 0x000ea80000300a00 */
[----:B------:R-:W2:Y:S01]  /*56a50*/  LDL.LU.64 R4, [R1+0x5110] ;  /* 0x0051100001047983 */ /* 0x000ea20000300a00 */
[----:B---3--:R-:W-:-:S12]  /*56a60*/  IMAD.MOV.U32 R29, RZ, RZ, R21 ;  /* 0x000000ffff1d7224 */ /* 0x008fd800078e0015 */
[----:B------:R0:W-:Y:S04]  /*56a70*/  STL.64 [R1+0x8b0], R24 ;  /* 0x0008b01801007387 */ /* 0x0001e80000100a00 */
[----:B------:R-:W-:Y:S04]  /*56a80*/  STL.64 [R1+0x8b8], R26 ;  /* 0x0008b81a01007387 */ /* 0x000fe80000100a00 */
[----:B0-----:R-:W3:Y:S04]  /*56a90*/  LDL.64 R24, [R1+0x80] ;  /* 0x0000800001187983 */ /* 0x001ee80000100a00 */
[----:B----4-:R-:W-:Y:S04]  /*56aa0*/  STL.64 [R1+0x5000], R10 ;  /* 0x0050000a01007387 */ /* 0x010fe80000100a00 */
        /* <DEDUP_REMOVED lines=22> */
[----:B------:R0:W-:Y:S04]  /*56c10*/  STL.64 [R1+0x720], R16 ;  /* 0x0007201001007387 */ /* 0x0001e80000100a00 */
[----:B------:R1:W-:Y:S04]  /*56c20*/  STL.64 [R1+0x728], R18 ;  /* 0x0007281201007387 */ /* 0x0003e80000100a00 */
[----:B0-----:R-:W1:Y:S04]  /*56c30*/  LDL.LU.64 R16, [R1+0x50d8] ;  /* 0x0050d80001107983 */ /* 0x001e680000300a00 */
[----:B------:R-:W1:Y:S04]  /*56c40*/  LDL.LU.64 R22, [R1+0x50d0] ;  /* 0x0050d00001167983 */ /* 0x000e680000300a00 */
[----:B------:R-:W1:Y:S02]  /*56c50*/  LDL.LU.64 R20, [R1+0x50c8] ;  /* 0x0050c80001147983 */ /* 0x000e640000300a00 */
[----:B-1----:R-:W-:Y:S02]  /*56c60*/  HMMA.16816.F32.BF16 R16, R4, R16, R20 ;  /* 0x000000100410723c */ /* 0x002fe40000041814 */
[----:B------:R-:W2:Y:S04]  /*56c70*/  LDL.LU.64 R22, [R1+0x50c0] ;  /* 0x0050c00001167983 */ /* 0x000ea80000300a00 */
[----:B------:R-:W4:-:S13]  /*56c80*/  LDL.LU.64 R20, [R1+0x50b8] ;  /* 0x0050b80001147983 */ /* 0x000f1a0000300a00 */
[----:B------:R0:W-:Y:S04]  /*56c90*/  STL.64 [R1+0x710], R16 ;  /* 0x0007101001007387 */ /* 0x0001e80000100a00 */
[----:B------:R1:W-:Y:S04]  /*56ca0*/  STL.64 [R1+0x718], R18 ;  /* 0x0007181201007387 */ /* 0x0003e80000100a00 */
[----:B0-----:R-:W2:Y:S04]  /*56cb0*/  LDL.LU R16, [R1+0xe30] ;  /* 0x000e300001107983 */ /* 0x001ea80000300800 */
[----:B------:R-:W2:Y:S04]  /*56cc0*/  LDL.LU R17, [R1+0xe34] ;  /* 0x000e340001117983 */ /* 0x000ea80000300800 */
[----:B-1----:R-:W2:Y:S04]  /*56cd0*/  LDL.LU R18, [R1+0xe38] ;  /* 0x000e380001127983 */ /* 0x002ea80000300800 */
[----:B------:R-:W2:Y:S01]  /*56ce0*/  LDL.LU R19, [R1+0xe3c] ;  /* 0x000e3c0001137983 */ /* 0x000ea20000300800 */
[----:B---3--:R-:W-:Y:S03]  /*56cf0*/  HMMA.16816.F32.BF16 R8, R4, R24, R8 ;  /* 0x000000180408723c */ /* 0x008fe60000041808 */
[----:B--2---:R-:W-:Y:S04]  /*56d00*/  STL.64 [R1+0x5030], R18 ;  /* 0x0050301201007387 */ /* 0x004fe80000100a00 */
[----:B------:R0:W-:Y:S02]  /*56d10*/  STL.64 [R1+0x5028], R16 ;  /* 0x0050281001007387 */ /* 0x0001e40000100a00 */
[----:B0-----:R-:W-:-:S02]  /*56d20*/  IMAD.MOV.U32 R16, RZ, RZ, R15 ;  /* 0x000000ffff107224 */ /* 0x001fc400078e000f */
[----:B------:R-:W-:Y:S02]  /*56d30*/  IMAD.MOV.U32 R17, RZ, RZ, R14 ;  /* 0x000000ffff117224 */ /* 0x000fe400078e000e */
[----:B------:R-:W-:Y:S02]  /*56d40*/  IMAD.MOV.U32 R15, RZ, RZ, R24 ;  /* 0x000000ffff0f7224 */ /* 0x000fe400078e0018 */
[----:B------:R-:W-:Y:S01]  /*56d50*/  IMAD.MOV.U32 R14, RZ, RZ, R25 ;  /* 0x000000ffff0e7224 */ /* 0x000fe200078e0019 */
[----:B------:R0:W-:Y:S04]  /*56d60*/  STL.64 [R1+0x5048], R16 ;  /* 0x0050481001007387 */ /* 0x0001e80000100a00 */
[----:B------:R-:W-:Y:S04]  /*56d70*/  STL.64 [R1+0x700], R8 ;  /* 0x0007000801007387 */ /* 0x000fe80000100a00 */
[----:B------:R-:W-:Y:S01]  /*56d80*/  STL.64 [R1+0x708], R10 ;  /* 0x0007080a01007387 */ /* 0x000fe20000100a00 */
[----:B0-----:R-:W-:-:S02]  /*56d90*/  IMAD.MOV.U32 R16, RZ, RZ, R23 ;  /* 0x000000ffff107224 */ /* 0x001fc400078e0017 */
[----:B------:R-:W-:-:S05]  /*56da0*/  IMAD.MOV.U32 R17, RZ, RZ, R22 ;  /* 0x000000ffff117224 */ /* 0x000fca00078e0016 */
[----:B------:R4:W-:Y:S04]  /*56db0*/  STL.64 [R1+0x5060], R16 ;  /* 0x0050601001007387 */ /* 0x0009e80000100a00 */
[----:B------:R-:W-:Y:S04]  /*56dc0*/  STL.64 [R1+0x5010], R14 ;  /* 0x0050100e01007387 */ /* 0x000fe80000100a00 */
[----:B------:R0:W-:Y:S01]  /*56dd0*/  STL.64 [R1+0x5008], R12 ;  /* 0x0050080c01007387 */ /* 0x0001e20000100a00 */
[----:B----4-:R-:W-:Y:S02]  /*56de0*/  IMAD.MOV.U32 R16, RZ, RZ, R21 ;  /* 0x000000ffff107224 */ /* 0x010fe400078e0015 */
[----:B------:R-:W-:Y:S01]  /*56df0*/  IMAD.MOV.U32 R17, RZ, RZ, R20 ;  /* 0x000000ffff117224 */ /* 0x000fe200078e0014 */
[----:B0-----:R-:W2:Y:S04]  /*56e00*/  LDL.LU R12, [R1+0xe20] ;  /* 0x000e2000010c7983 */ /* 0x001ea80000300800 */
[----:B------:R-:W2:Y:S04]  /*56e10*/  LDL.LU R13, [R1+0xe24] ;  /* 0x000e2400010d7983 */ /* 0x000ea80000300800 */
[----:B------:R-:W3:Y:S04]  /*56e20*/  LDL.LU R14, [R1+0xe28] ;  /* 0x000e2800010e7983 */ /* 0x000ee80000300800 */
[----:B------:R-:W3:Y:S04]  /*56e30*/  LDL.LU R15, [R1+0xe2c] ;  /* 0x000e2c00010f7983 */ /* 0x000ee80000300800 */
[----:B------:R0:W-:Y:S04]  /*56e40*/  STL.64 [R1+0x5078], R16 ;  /* 0x0050781001007387 */ /* 0x0001e80000100a00 */
[----:B0-----:R-:W4:Y:S04]  /*56e50*/  LDL.64 R16, [R1+0x40] ;  /* 0x0000400001107983 */ /* 0x001f280000100a00 */
[----:B----4-:R-:W-:Y:S04]  /*56e60*/  STL.64 [R1+0x5090], R16 ;  /* 0x0050901001007387 */ /* 0x010fe80000100a00 */
[----:B---3--:R-:W-:Y:S04]  /*56e70*/  STL.64 [R1+0x5040], R14 ;  /* 0x0050400e01007387 */ /* 0x008fe80000100a00 */
[----:B--2---:R0:W-:Y:S04]  /*56e80*/  STL.64 [R1+0x5038], R12 ;  /* 0x0050380c01007387 */ /* 0x0041e80000100a00 */
        /* <DEDUP_REMOVED lines=8> */
[----:B------:R-:W4:Y:S01]  /*56f10*/  LDL.64 R24, [R1+0x70] ;  /* 0x0000700001187983 */ /* 0x000f220000100a00 */
[----:B------:R-:W-:-:S03]  /*56f20*/  IMAD.MOV.U32 R16, RZ, RZ, R3 ;  /* 0x000000ffff107224 */ /* 0x000fc600078e0003 */
[----:B------:R-:W4:Y:S04]  /*56f30*/  LDL.LU R3, [R1+0x50b0] ;  /* 0x0050b00001037983 */ /* 0x000f280000300800 */
[----:B------:R-:W4:Y:S04]  /*56f40*/  LDL.LU R8, [R1+0x1030] ;  /* 0x0010300001087983 */ /* 0x000f280000300800 */
[----:B------:R-:W4:Y:S04]  /*56f50*/  LDL.LU R9, [R1+0x1034] ;  /* 0x0010340001097983 */ /* 0x000f280000300800 */
[----:B------:R-:W4:Y:S04]  /*56f60*/  LDL.LU R10, [R1+0x1038] ;  /* 0x00103800010a7983 */ /* 0x000f280000300800 */
[----:B------:R-:W4:Y:S04]  /*56f70*/  LDL.LU R11, [R1+0x103c] ;  /* 0x00103c00010b7983 */ /* 0x000f280000300800 */
        /* <DEDUP_REMOVED lines=11> */
[----:B------:R-:W3:Y:S01]  /*57030*/  LDL.LU R15, [R1+0x100c] ;  /* 0x00100c00010f7983 */ /* 0x000ee20000300800 */
[----:B----4-:R-:W-:Y:S03]  /*57040*/  HMMA.16816.F32.BF16 R20, R4, R24, R20 ;  /* 0x000000180414723c */ /* 0x010fe60000041814 */
[----:B---3--:R-:W-:Y:S04]  /*57050*/  STL.64 [R1+0x5088], R14 ;  /* 0x0050880e01007387 */ /* 0x008fe80000100a00 */
[----:B--2---:R0:W-:Y:S04]  /*57060*/  STL.64 [R1+0x5080], R12 ;  /* 0x0050800c01007387 */ /* 0x0041e80000100a00 */
[----:B0-----:R-:W2:Y:S04]  /*57070*/  LDL.LU R12, [R1+0x1010] ;  /* 0x00101000010c7983 */ /* 0x001ea80000300800 */
[----:B------:R-:W2:Y:S04]  /*57080*/  LDL.LU R13, [R1+0x1014] ;  /* 0x00101400010d7983 */ /* 0x000ea80000300800 */
[----:B------:R-:W3:Y:S04]  /*57090*/  LDL.LU R14, [R1+0x1018] ;  /* 0x00101800010e7983 */ /* 0x000ee80000300800 */
[----:B------:R-:W3:Y:S01]  /*570a0*/  LDL.LU R15, [R1+0x101c] ;  /* 0x00101c00010f7983 */ /* 0x000ee20000300800 */
[----:B------:R-:W-:-:S02]  /*570b0*/  IMAD.MOV.U32 R17, RZ, RZ, R28 ;  /* 0x000000ffff117224 */ /* 0x000fc400078e001c */
[----:B------:R-:W-:Y:S02]  /*570c0*/  IMAD.MOV.U32 R28, RZ, RZ, R25 ;  /* 0x000000ffff1c7224 */ /* 0x000fe400078e0019 */
[----:B------:R-:W0:Y:S04]  /*570d0*/  LDSM.16.MT88.4 R24, [R3+UR5+0x4180] ;  /* 0x004180050318783b */ /* 0x000e280008004200 */
[----:B---3--:R-:W-:Y:S04]  /*570e0*/  STL.64 [R1+0x50a0], R14 ;  /* 0x0050a00e01007387 */ /* 0x008fe80000100a00 */
[----:B--2---:R1:W-:Y:S04]  /*570f0*/  STL.64 [R1+0x5098], R12 ;  /* 0x0050980c01007387 */ /* 0x0043e80000100a00 */
[----:B-1----:R-:W2:Y:S04]  /*57100*/  LDL.LU R12, [R1+0x1020] ;  /* 0x00102000010c7983 */ /* 0x002ea80000300800 */
[----:B------:R-:W2:Y:S04]  /*57110*/  LDL.LU R13, [R1+0x1024] ;  /* 0x00102400010d7983 */ /* 0x000ea80000300800 */
[----:B------:R-:W2:Y:S04]  /*57120*/  LDL.LU R14, [R1+0x1028] ;  /* 0x00102800010e7983 */ /* 0x000ea80000300800 */
[----:B------:R-:W2:Y:S04]  /*57130*/  LDL.LU R15, [R1+0x102c] ;  /* 0x00102c00010f7983 */ /* 0x000ea80000300800 */
[----:B------:R1:W-:Y:S04]  /*57140*/  STL.64 [R1+0x6f0], R20 ;  /* 0x0006f01401007387 */ /* 0x0003e80000100a00 */
[----:B------:R-:W-:Y:S04]  /*57150*/  STL.64 [R1+0x6f8], R22 ;  /* 0x0006f81601007387 */ /* 0x000fe80000100a00 */
[----:B-1----:R-:W3:Y:S04]  /*57160*/  LDL.LU.64 R20, [R1+0x50a8] ;  /* 0x0050a80001147983 */ /* 0x002ee80000300a00 */
[----:B0-----:R-:W-:Y:S04]  /*57170*/  STL.64 [R1+0x4f20], R26 ;  /* 0x004f201a01007387 */ /* 0x001fe80000100a00 */
[----:B------:R0:W-:Y:S04]  /*57180*/  STL.64 [R1+0x4f18], R24 ;  /* 0x004f181801007387 */ /* 0x0001e80000100a00 */
[----:B0-----:R-:W4:Y:S04]  /*57190*/  LDL.64 R24, [R1] ;  /* 0x0000000001187983 */ /* 0x001f280000100a00 */
[----:B------:R-:W-:Y:S01]  /*571a0*/  STL [R1+0x42a0], R3 ;  /* 0x0042a00301007387 */ /* 0x000fe20000100800 */
[C---:B--2---:R-:W-:Y:S08]  /*571b0*/  HMMA.16816.F32.BF16 R16, R4.reuse, R16, R12 ;  /* 0x000000100410723c */ /* 0x044ff0000004180c */
[----:B---3--:R-:W-:Y:S01]  /*571c0*/  HMMA.16816.F32.BF16 R20, R4, R20, R8 ;  /* 0x000000140414723c */ /* 0x008fe20000041808 */
[----:B------:R-:W2:-:S15]  /*571d0*/  LDL.LU R8, [R1+0xe10] ;  /* 0x000e100001087983 */ /* 0x000e9e0000300800 */
[----:B------:R-:W-:-:S03]  /*571e0*/  NOP ;  /* 0x0000000000007918 */ /* 0x000fc60000000000 */
[----:B------:R0:W-:Y:S04]  /*571f0*/  STL.64 [R1+0xe90], R20 ;  /* 0x000e901401007387 */ /* 0x0001e80000100a00 */
[----:B------:R1:W-:Y:S04]  /*57200*/  STL.64 [R1+0xe98], R22 ;  /* 0x000e981601007387 */ /* 0x0003e80000100a00 */
[----:B------:R-:W2:Y:S04]  /*57210*/  LDL.LU R9, [R1+0xe14] ;  /* 0x000e140001097983 */ /* 0x000ea80000300800 */
[----:B------:R-:W2:Y:S04]  /*57220*/  LDL.LU R10, [R1+0xe18] ;  /* 0x000e1800010a7983 */ /* 0x000ea80000300800 */
[----:B------:R-:W2:Y:S04]  /*57230*/  LDL.LU R11, [R1+0xe1c] ;  /* 0x000e1c00010b7983 */ /* 0x000ea80000300800 */
[----:B0-----:R-:W3:Y:S04]  /*57240*/  LDL.LU R20, [R1+0x6e0] ;  /* 0x0006e00001147983 */ /* 0x001ee80000300800 */
[----:B------:R-:W3:Y:S04]  /*57250*/  LDL.LU R21, [R1+0x6e4] ;  /* 0x0006e40001157983 */ /* 0x000ee80000300800 */
[----:B-1----:R-:W3:Y:S04]  /*57260*/  LDL.LU R22, [R1+0x6e8] ;  /* 0x0006e80001167983 */ /* 0x002ee80000300800 */
[----:B------:R-:W3:Y:S04]  /*57270*/  LDL.LU R23, [R1+0x6ec] ;  /* 0x0006ec0001177983 */ /* 0x000ee80000300800 */
[----:B------:R-:W2:Y:S04]  /*57280*/  LDL.LU.64 R14, [R1+0x50a0] ;  /* 0x0050a000010e7983 */ /* 0x000ea80000300a00 */
[----:B------:R-:W2:Y:S04]  /*57290*/  LDL.LU.64 R12, [R1+0x5098] ;  /* 0x00509800010c7983 */ /* 0x000ea80000300a00 */
        /* <DEDUP_REMOVED lines=35> */
[----:B0-----:R-:W4:Y:S04]  /*574d0*/  LDL.LU.64 R18, [R1+0x5020] ;  /* 0x0050200001127983 */ /* 0x001f280000300a00 */
[----:B------:R-:W2:Y:S04]  /*574e0*/  LDL.LU.64 R16, [R1+0x5018] ;  /* 0x0050180001107983 */ /* 0x000ea80000300a00 */
[----:B------:R0:W-:Y:S04]  /*574f0*/  STL.64 [R1+0x4f38], R24 ;  /* 0x004f381801007387 */ /* 0x0001e80000100a00 */
[----:B------:R-:W-:Y:S04]  /*57500*/  STL [R1+0x4fd0], R26 ;  /* 0x004fd01a01007387 */ /* 0x000fe80000100800 */
[----:B0-----:R-:W3:Y:S01]  /*57510*/  LDL R24, [R1+0xc0] ;  /* 0x0000c00001187983 */ /* 0x001ee20000100800 */
[----:B--2---:R-:W-:-:S15]  /*57520*/  HMMA.16816.F32.BF16 R12, R4, R16, R12 ;  /* 0x00000010040c723c */ /* 0x004fde000004180c */
[----:B------:R-:W-:-:S04]  /*57530*/  NOP ;  /* 0x0000000000007918 */ /* 0x000fc80000000000 */
[----:B------:R-:W-:Y:S04]  /*57540*/  STL.64 [R1+0xe20], R12 ;  /* 0x000e200c01007387 */ /* 0x000fe80000100a00 */
[----:B------:R0:W-:Y:S04]  /*57550*/  STL.64 [R1+0xe28], R14 ;  /* 0x000e280e01007387 */ /* 0x0001e80000100a00 */
[----:B0-----:R-:W2:Y:S04]  /*57560*/  LDL.LU.64 R14, [R1+0x5010] ;  /* 0x00501000010e7983 */ /* 0x001ea80000300a00 */
[----:B------:R-:W2:Y:S04]  /*57570*/  LDL.LU.64 R12, [R1+0x5008] ;  /* 0x00500800010c7983 */ /* 0x000ea80000300a00 */
[----:B----4-:R-:W-:Y:S04]  /*57580*/  STL.64 [R1+0x4f30], R18 ;  /* 0x004f301201007387 */ /* 0x010fe80000100a00 */
[----:B------:R0:W-:Y:S02]  /*57590*/  STL.64 [R1+0x4f28], R16 ;  /* 0x004f281001007387 */ /* 0x0001e40000100a00 */
[----:B0-----:R-:W-:-:S02]  /*575a0*/  IMAD.MOV.U32 R16, RZ, RZ, R2 ;  /* 0x000000ffff107224 */ /* 0x001fc400078e0002 */
[----:B------:R-:W-:-:S05]  /*575b0*/  IMAD.MOV.U32 R17, RZ, RZ, R0 ;  /* 0x000000ffff117224 */ /* 0x000fca00078e0000 */
        /* <DEDUP_REMOVED lines=16> */
[----:B------:R-:W-:Y:S01]  /*576c0*/  STL.64 [R1+0x4fc0], R12 ;  /* 0x004fc00c01007387 */ /* 0x000fe20000100a00 */
[----:B------:R-:W-:Y:S01]  /*576d0*/  IMAD.MOV.U32 R25, RZ, RZ, R29 ;  /* 0x000000ffff197224 */ /* 0x000fe200078e001d */
[----:B----4-:R-:W-:Y:S02]  /*576e0*/  HMMA.16816.F32.BF16 R4, R4, R8, R20 ;  /* 0x000000080404723c */ /* 0x010fe40000041814 */
[----:B------:R-:W2:Y:S04]  /*576f0*/  LDL.LU.64 R22, [R1+0x4ff0] ;  /* 0x004ff00001167983 */ /* 0x000ea80000300a00 */
[----:B------:R-:W2:-:S13]  /*57700*/  LDL.LU.64 R20, [R1+0x4fe8] ;  /* 0x004fe80001147983 */ /* 0x000e9a0000300a00 */
[----:B------:R0:W-:Y:S04]  /*57710*/  STL.64 [R1+0x6e0], R4 ;  /* 0x0006e00401007387 */ /* 0x0001e80000100a00 */
[----:B------:R1:W-:Y:S04]  /*57720*/  STL.64 [R1+0x6e8], R6 ;  /* 0x0006e80601007387 */ /* 0x0003e80000100a00 */
[----:B0-----:R-:W4:Y:S04]  /*57730*/  LDL.LU R4, [R1+0x550] ;  /* 0x0005500001047983 */ /* 0x001f280000300800 */
[----:B------:R-:W4:Y:S04]  /*57740*/  LDL.LU R5, [R1+0x554] ;  /* 0x0005540001057983 */ /* 0x000f280000300800 */
[----:B-1----:R-:W4:Y:S04]  /*57750*/  LDL.LU R6, [R1+0x558] ;  /* 0x0005580001067983 */ /* 0x002f280000300800 */
[----:B------:R-:W4:Y:S04]  /*57760*/  LDL.LU R7, [R1+0x55c] ;  /* 0x00055c0001077983 */ /* 0x000f280000300800 */
[----:B---3--:R-:W-:Y:S04]  /*57770*/  STL.64 [R1+0x4f48], R10 ;  /* 0x004f480a01007387 */ /* 0x008fe80000100a00 */
[----:B------:R0:W-:Y:S04]  /*57780*/  STL.64 [R1+0x4f40], R8 ;  /* 0x004f400801007387 */ /* 0x0001e80000100a00 */
[----:B0-----:R-:W3:Y:S01]  /*57790*/  LDL.64 R8, [R1+0xb0] ;  /* 0x0000b00001087983 */ /* 0x001ee20000100a00 */
[----:B--2---:R-:W-:Y:S03]  /*577a0*/  HMMA.16816.F32.BF16 R24, R20, R24, R16 ;  /* 0x000000181418723c */ /* 0x004fe60000041810 */
[----:B------:R-:W3:Y:S04]  /*577b0*/  LDL.LU.64 R18, [R1+0x4fe0] ;  /* 0x004fe00001127983 */ /* 0x000ee80000300a00 */
[----:B------:R-:W3:-:S12]  /*577c0*/  LDL.LU.64 R16, [R1+0x4fd8] ;  /* 0x004fd80001107983 */ /* 0x000ed80000300a00 */
[----:B------:R-:W-:Y:S04]  /*577d0*/  STL.64 [R1+0x5e0], R24 ;  /* 0x0005e01801007387 */ /* 0x000fe80000100a00 */
[----:B------:R0:W-:Y:S04]  /*577e0*/  STL.64 [R1+0x5e8], R26 ;  /* 0x0005e81a01007387 */ /* 0x0001e80000100a00 */
[----:B0-----:R-:W2:Y:S01]  /*577f0*/  LDL.LU R26, [R1+0x4fd0] ;  /* 0x004fd000011a7983 */ /* 0x001ea20000300800 */
[----:B---3--:R-:W-:-:S15]  /*57800*/  HMMA.16816.F32.BF16 R16, R20, R8, R16 ;  /* 0x000000081410723c */ /* 0x008fde0000041810 */
[----:B------:R-:W-:-:S04]  /*57810*/  NOP ;  /* 0x0000000000007918 */ /* 0x000fc80000000000 */
[----:B------:R0:W-:Y:S04]  /*57820*/  STL.64 [R1+0x5d0], R16 ;  /* 0x0005d01001007387 */ /* 0x0001e80000100a00 */
[----:B------:R-:W-:Y:S04]  /*57830*/  STL.64 [R1+0x5d8], R18 ;  /* 0x0005d81201007387 */ /* 0x000fe80000100a00 */
[----:B0-----:R-:W4:Y:S01]  /*57840*/  LDL.LU.64 R16, [R1+0x4fc8] ;  /* 0x004fc80001107983 */ /* 0x001f220000300a00 */
[----:B------:R-:W0:Y:S01]  /*57850*/  S2R R0, SR_TID.X ;  /* 0x0000000000007919 */ /* 0x000e220000002100 */
[----:B------:R-:W-:-:S02]  /*57860*/  IMAD.MOV.U32 R2, RZ, RZ, R8 ;  /* 0x000000ffff027224 */ /* 0x000fc400078e0008 */
[C---:B0-----:R-:W-:Y:S01]  /*57870*/  IMAD.SHL.U32 R27, R0.reuse, 0x100, RZ ;  /* 0x00000100001b7824 */ /* 0x041fe200078e00ff */
[C---:B------:R-:W-:Y:S01]  /*57880*/  LOP3.LUT R29, R0.reuse, 0x7, RZ, 0xc0, !PT ;  /* 0x00000007001d7812 */ /* 0x040fe200078ec0ff */
[----:B------:R-:W-:Y:S02]  /*57890*/  IMAD.SHL.U32 R25, R0, 0x2, RZ ;  /* 0x0000000200197824 */ /* 0x000fe400078e00ff */
[----:B------:R-:W-:Y:S01]  /*578a0*/  IMAD.MOV.U32 R0, RZ, RZ, R9 ;  /* 0x000000ffff007224 */ /* 0x000fe200078e0009 */
[----:B----4-:R-:W-:-:S15]  /*578b0*/  HMMA.16816.F32.BF16 R4, R20, R16, R4 ;  /* 0x000000101404723c */ /* 0x010fde0000041804 */
[----:B------:R-:W-:-:S04]  /*578c0*/  NOP ;  /* 0x0000000000007918 */ /* 0x000fc80000000000 */
[----:B------:R0:W-:Y:S04]  /*578d0*/  STL.64 [R1+0x5c0], R4 ;  /* 0x0005c00401007387 */ /* 0x0001e80000100a00 */
[----:B------:R-:W-:Y:S04]  /*578e0*/  STL.64 [R1+0x5c8], R6 ;  /* 0x0005c80601007387 */ /* 0x000fe80000100a00 */
[----:B------:R-:W3:Y:S04]  /*578f0*/  LDL.LU R8, [R1+0xdb0] ;  /* 0x000db00001087983 */ /* 0x000ee80000300800 */
[----:B------:R-:W3:Y:S04]  /*57900*/  LDL.LU R9, [R1+0xdb4] ;  /* 0x000db40001097983 */ /* 0x000ee80000300800 */
[----:B------:R-:W4:Y:S04]  /*57910*/  LDL.LU R10, [R1+0xdb8] ;  /* 0x000db800010a7983 */ /* 0x000f280000300800 */
[----:B------:R-:W4:Y:S04]  /*57920*/  LDL.LU R11, [R1+0xdbc] ;  /* 0x000dbc00010b7983 */ /* 0x000f280000300800 */
[----:B0-----:R-:W2:Y:S01]  /*57930*/  LDL R4, [R1+0x70] ;  /* 0x0000700001047983 */ /* 0x001ea20000100800 */
[----:B------:R-:W-:-:S05]  /*57940*/  IMAD.MOV.U32 R5, RZ, RZ, R28 ;  /* 0x000000ffff057224 */ /* 0x000fca00078e001c */
[----:B--2---:R-:W-:Y:S04]  /*57950*/  STL.64 [R1+0x4fa0], R4 ;  /* 0x004fa00401007387 */ /* 0x004fe80000100a00 */
[----:B----4-:R-:W-:Y:S04]  /*57960*/  STL.64 [R1+0x4f58], R10 ;  /* 0x004f580a01007387 */ /* 0x010fe80000100a00 */
[----:B---3--:R0:W-:Y:S04]  /*57970*/  STL.64 [R1+0x4f50], R8 ;  /* 0x004f500801007387 */ /* 0x0081e80000100a00 */
[----:B0-----:R-:W2:Y:S04]  /*57980*/  LDL.64 R8, [R1+0x20] ;  /* 0x0000200001087983 */ /* 0x001ea80000100a00 */
[----:B--2---:R0:W-:Y:S04]  /*57990*/  STL.64 [R1+0x4f60], R8 ;  /* 0x004f600801007387 */ /* 0x0041e80000100a00 */
[----:B0-----:R-:W2:Y:S01]  /*579a0*/  LDL.64 R8, [R1+0x30] ;  /* 0x0000300001087983 */ /* 0x001ea20000100a00 */
[----:B------:R-:W-:-:S02]  /*579b0*/  IMAD.MOV.U32 R4, RZ, RZ, R15 ;  /* 0x000000ffff047224 */ /* 0x000fc400078e000f */
[----:B------:R-:W-:Y:S01]  /*579c0*/  IMAD.MOV.U32 R5, RZ, RZ, R14 ;  /* 0x000000ffff057224 */ /* 0x000fe200078e000e */
[----:B--2---:R0:W-:Y:S04]  /*579d0*/  STL.64 [R1+0x4f68], R8 ;  /* 0x004f680801007387 */ /* 0x0041e80000100a00 */
[----:B------:R-:W2:Y:S04]  /*579e0*/  LDL.LU R12, [R1+0x540] ;  /* 0x00054000010c7983 */ /* 0x000ea80000300800 */
[----:B------:R-:W2:Y:S04]  /*579f0*/  LDL.LU R13, [R1+0x544] ;  /* 0x00054400010d7983 */ /* 0x000ea80000300800 */
[----:B------:R-:W2:Y:S04]  /*57a00*/  LDL.LU R14, [R1+0x548] ;  /* 0x00054800010e7983 */ /* 0x000ea80000300800 */
[----:B------:R-:W2:Y:S04]  /*57a10*/  LDL.LU R15, [R1+0x54c] ;  /* 0x00054c00010f7983 */ /* 0x000ea80000300800 */
[----:B------:R1:W-:Y:S01]  /*57a20*/  STL.64 [R1+0x4fb8], R4 ;  /* 0x004fb80401007387 */ /* 0x0003e20000100a00 */
[----:B0-----:R-:W-:-:S02]  /*57a30*/  IMAD.MOV.U32 R8, RZ, RZ, R26 ;  /* 0x000000ffff087224 */ /* 0x001fc400078e001a */
[----:B------:R-:W-:Y:S01]  /*57a40*/  IMAD.MOV.U32 R9, RZ, RZ, R3 ;  /* 0x000000ffff097224 */ /* 0x000fe200078e0003 */
[----:B-1----:R-:W2:Y:S04]  /*57a50*/  LDL.64 R4, [R1+0x90] ;  /* 0x0000900001047983 */ /* 0x002ea80000100a00 */
[----:B------:R0:W-:Y:S04]  /*57a60*/  STL.64 [R1+0x4f78], R8 ;  /* 0x004f780801007387 */ /* 0x0001e80000100a00 */
[----:B0-----:R-:W3:Y:S04]  /*57a70*/  LDL.LU R8, [R1+0xdf0] ;  /* 0x000df00001087983 */ /* 0x001ee80000300800 */
[----:B------:R-:W3:Y:S04]  /*57a80*/  LDL.LU R9, [R1+0xdf4] ;  /* 0x000df40001097983 */ /* 0x000ee80000300800 */
[----:B------:R-:W4:Y:S04]  /*57a90*/  LDL.LU R10, [R1+0xdf8] ;  /* 0x000df800010a7983 */ /* 0x000f280000300800 */
[----:B------:R-:W4:Y:S04]  /*57aa0*/  LDL.LU R11, [R1+0xdfc] ;  /* 0x000dfc00010b7983 */ /* 0x000f280000300800 */
[----:B----4-:R-:W-:Y:S04]  /*57ab0*/  STL.64 [R1+0x4f88], R10 ;  /* 0x004f880a01007387 */ /* 0x010fe80000100a00 */
[----:B---3--:R0:W-:Y:S04]  /*57ac0*/  STL.64 [R1+0x4f80], R8 ;  /* 0x004f800801007387 */ /* 0x0081e80000100a00 */
        /* <DEDUP_REMOVED lines=9> */
[----:B------:R-:W4:Y:S01]  /*57b60*/  LDL.LU R11, [R1+0x52c] ;  /* 0x00052c00010b7983 */ /* 0x000f220000300800 */
[----:B------:R-:W-:-:S05]  /*57b70*/  IMAD R29, R29, 0x210, RZ ;  /* 0x000002101d1d7824 */ /* 0x000fca00078e02ff */
[----:B------:R-:W-:Y:S01]  /*57b80*/  LOP3.LUT R29, R29, 0x10, R25, 0x78, !PT ;  /* 0x000000101d1d7812 */ /* 0x000fe200078e7819 */
[----:B----4-:R-:W-:Y:S04]  /*57b90*/  STL.64 [R1+0x4fb0], R10 ;  /* 0x004fb00a01007387 */ /* 0x010fe80000100a00 */
[----:B---3--:R0:W-:Y:S04]  /*57ba0*/  STL.64 [R1+0x4fa8], R8 ;  /* 0x004fa80801007387 */ /* 0x0081e80000100a00 */
[----:B0-----:R-:W3:Y:S04]  /*57bb0*/  LDL.LU R8, [R1+0x530] ;  /* 0x0005300001087983 */ /* 0x001ee80000300800 */
[----:B------:R-:W3:Y:S04]  /*57bc0*/  LDL.LU R9, [R1+0x534] ;  /* 0x0005340001097983 */ /* 0x000ee80000300800 */
[----:B------:R-:W3:Y:S04]  /*57bd0*/  LDL.LU R10, [R1+0x538] ;  /* 0x00053800010a7983 */ /* 0x000ee80000300800 */
[----:B------:R-:W3:Y:S04]  /*57be0*/  LDL.LU R11, [R1+0x53c] ;  /* 0x00053c00010b7983 */ /* 0x000ee80000300800 */
[----:B------:R-:W4:Y:S01]  /*57bf0*/  LDL.64 R24, [R1+0x10] ;  /* 0x0000100001187983 */ /* 0x000f220000100a00 */
[----:B--2---:R-:W-:Y:S01]  /*57c00*/  HMMA.16816.F32.BF16 R12, R20, R4, R12 ;  /* 0x00000004140c723c */ /* 0x004fe2000004180c */
[----:B------:R-:W-:-:S02]  /*57c10*/  LOP3.LUT R29, R29, 0x1000, R27, 0xf8, !PT ;  /* 0x000010001d1d7812 */ /* 0x000fc400078ef81b */
[----:B----4-:R0:W-:Y:S04]  /*57c20*/  STL.64 [R1+0x4f70], R24 ;  /* 0x004f701801007387 */ /* 0x0101e80000100a00 */
        /* <DEDUP_REMOVED lines=8> */
[----:B------:R0:W-:Y:S04]  /*57cb0*/  STL.64 [R1+0x5b0], R12 ;  /* 0x0005b00c01007387 */ /* 0x0001e80000100a00 */
[----:B------:R1:W-:Y:S04]  /*57cc0*/  STL.64 [R1+0x5b8], R14 ;  /* 0x0005b80e01007387 */ /* 0x0003e80000100a00 */
[----:B0-----:R-:W2:Y:S01]  /*57cd0*/  LDL.LU.64 R12, [R1+0x4fc0] ;  /* 0x004fc000010c7983 */ /* 0x001ea20000300a00 */
[----:B-1----:R-:W-:-:S02]  /*57ce0*/  IMAD.MOV.U32 R15, RZ, RZ, R4 ;  /* 0x000000ffff0f7224 */ /* 0x002fc400078e0004 */
[----:B------:R-:W-:Y:S02]  /*57cf0*/  IMAD.MOV.U32 R14, RZ, RZ, R5 ;  /* 0x000000ffff0e7224 */ /* 0x000fe400078e0005 */
[----:B------:R-:W3:Y:S02]  /*57d00*/  LDL.LU.64 R4, [R1+0x4fb8] ;  /* 0x004fb80001047983 */ /* 0x000ee40000300a00 */
[----:B---3--:R-:W-:Y:S02]  /*57d10*/  HMMA.16816.F32.BF16 R4, R20, R4, R8 ;  /* 0x000000041404723c */ /* 0x008fe40000041808 */
[----:B------:R-:W3:Y:S04]  /*57d20*/  LDL.LU.64 R10, [R1+0x4fb0] ;  /* 0x004fb000010a7983 */ /* 0x000ee80000300a00 */
[----:B------:R-:W3:-:S13]  /*57d30*/  LDL.LU.64 R8, [R1+0x4fa8] ;  /* 0x004fa80001087983 */ /* 0x000eda0000300a00 */
[----:B------:R0:W-:Y:S04]  /*57d40*/  STL.64 [R1+0x5a0], R4 ;  /* 0x0005a00401007387 */ /* 0x0001e80000100a00 */
[----:B------:R3:W-:Y:S04]  /*57d50*/  STL.64 [R1+0x5a8], R6 ;  /* 0x0005a80601007387 */ /* 0x0007e80000100a00 */
[----:B0-----:R-:W3:Y:S01]  /*57d60*/  LDL.LU.64 R4, [R1+0x4fa0] ;  /* 0x004fa00001047983 */ /* 0x001ee20000300a00 */
[----:B------:R-:W-:Y:S01]  /*57d70*/  LOP3.LUT R29, R29, 0x20, RZ, 0x3c, !PT ;  /* 0x000000201d1d7812 */ /* 0x000fe200078e3cff */
[----:B---3--:R-:W-:Y:S02]  /*57d80*/  HMMA.16816.F32.BF16 R4, R20, R4, R8 ;  /* 0x000000041404723c */ /* 0x008fe40000041808 */
[----:B------:R-:W3:Y:S04]  /*57d90*/  LDL.LU.64 R10, [R1+0x4f98] ;  /* 0x004f9800010a7983 */ /* 0x000ee80000300a00 */
[----:B------:R-:W3:-:S13]  /*57da0*/  LDL.LU.64 R8, [R1+0x4f90] ;  /* 0x004f900001087983 */ /* 0x000eda0000300a00 */
[----:B------:R-:W-:Y:S04]  /*57db0*/  STL.64 [R1+0x590], R4 ;  /* 0x0005900401007387 */ /* 0x000fe80000100a00 */
[----:B------:R-:W-:Y:S04]  /*57dc0*/  STL.64 [R1+0x598], R6 ;  /* 0x0005980601007387 */ /* 0x000fe80000100a00 */
[----:B------:R-:W0:Y:S04]  /*57dd0*/  LDSM.16.MT88.4 R4, [R29+UR5+0x4000] ;  /* 0x004000051d04783b */ /* 0x000e280008004200 */
[----:B------:R-:W-:Y:S04]  /*57de0*/  STL [R1+0x4ea0], R29 ;  /* 0x004ea01d01007387 */ /* 0x000fe80000100800 */
[----:B0-----:R-:W-:Y:S04]  /*57df0*/  STL.64 [R1+0x4dd8], R6 ;  /* 0x004dd80601007387 */ /* 0x001fe80000100a00 */
[----:B------:R0:W-:Y:S04]  /*57e00*/  STL.64 [R1+0x4dd0], R4 ;  /* 0x004dd00401007387 */ /* 0x0001e80000100a00 */
[----:B0-----:R-:W3:Y:S02]  /*57e10*/  LDL.64 R4, [R1+0x60] ;  /* 0x0000600001047983 */ /* 0x001ee40000100a00 */
[----:B---3--:R-:W-:-:S15]  /*57e20*/  HMMA.16816.F32.BF16 R8, R20, R4, R8 ;  /* 0x000000041408723c */ /* 0x008fde0000041808 */
[----:B------:R-:W-:-:S04]  /*57e30*/  NOP ;  /* 0x0000000000007918 */ /* 0x000fc80000000000 */
[----:B------:R-:W-:Y:S04]  /*57e40*/  STL.64 [R1+0xbf0], R8 ;  /* 0x000bf00801007387 */ /* 0x000fe80000100a00 */
[----:B------:R0:W-:Y:S04]  /*57e50*/  STL.64 [R1+0xbf8], R10 ;  /* 0x000bf80a01007387 */ /* 0x0001e80000100a00 */
[----:B0-----:R-:W3:Y:S04]  /*57e60*/  LDL.LU.64 R10, [R1+0x4f88] ;  /* 0x004f8800010a7983 */ /* 0x001ee80000300a00 */
[----:B------:R-:W3:Y:S04]  /*57e70*/  LDL.LU.64 R8, [R1+0x4f80] ;  /* 0x004f800001087983 */ /* 0x000ee80000300a00 */
[----:B------:R-:W-:Y:S04]  /*57e80*/  STL [R1+0x4ea8], R4 ;  /* 0x004ea80401007387 */ /* 0x000fe80000100800 */
[----:B------:R0:W-:Y:S04]  /*57e90*/  STL [R1+0x4ea4], R5 ;  /* 0x004ea40501007387 */ /* 0x0001e80000100800 */
[----:B0-----:R-:W3:Y:S02]  /*57ea0*/  LDL.64 R4, [R1+0x50] ;  /* 0x0000500001047983 */ /* 0x001ee40000100a00 */
[----:B---3--:R-:W-:-:S15]  /*57eb0*/  HMMA.16816.F32.BF16 R8, R20, R4, R8 ;  /* 0x000000041408723c */ /* 0x008fde0000041808 */
[----:B------:R-:W-:-:S04]  /*57ec0*/  NOP ;  /* 0x0000000000007918 */ /* 0x000fc80000000000 */
[----:B------:R0:W-:Y:S04]  /*57ed0*/  STL.64 [R1+0xbe0], R8 ;  /* 0x000be00801007387 */ /* 0x0001e80000100a00 */
[----:B------:R-:W-:Y:S04]  /*57ee0*/  STL.64 [R1+0xbe8], R10 ;  /* 0x000be80a01007387 */ /* 0x000fe80000100a00 */
[----:B0-----:R-:W2:Y:S01]  /*57ef0*/  LDL.LU.64 R8, [R1+0x4f78] ;  /* 0x004f780001087983 */ /* 0x001ea20000300a00 */
[----:B------:R-:W-:Y:S02]  /*57f00*/  IMAD.MOV.U32 R7, RZ, RZ, R5 ;  /* 0x000000ffff077224 */ /* 0x000fe400078e0005 */
[----:B------:R-:W-:-:S03]  /*57f10*/  IMAD.MOV.U32 R28, RZ, RZ, R4 ;  /* 0x000000ffff1c7224 */ /* 0x000fc600078e0004 */
[----:B------:R0:W-:Y:S04]  /*57f20*/  STL [R1+0x4eb0], R7 ;  /* 0x004eb00701007387 */ /* 0x0001e80000100800 */
[----:B------:R-:W3:Y:S04]  /*57f30*/  LDL.LU R4, [R1+0xdd0] ;  /* 0x000dd00001047983 */ /* 0x000ee80000300800 */
[----:B------:R-:W3:Y:S04]  /*57f40*/  LDL.LU R5, [R1+0xdd4] ;  /* 0x000dd40001057983 */ /* 0x000ee80000300800 */
[----:B------:R-:W3:Y:S04]  /*57f50*/  LDL.LU R6, [R1+0xdd8] ;  /* 0x000dd80001067983 */ /* 0x000ee80000300800 */
[----:B0-----:R-:W3:Y:S04]  /*57f60*/  LDL.LU R7, [R1+0xddc] ;  /* 0x000ddc0001077983 */ /* 0x001ee80000300800 */
[----:B------:R-:W-:Y:S01]  /*57f70*/  STL [R1+0x4eac], R28 ;  /* 0x004eac1c01007387 */ /* 0x000fe20000100800 */
[----:B--2---:R-:W-:Y:S03]  /*57f80*/  HMMA.16816.F32.BF16 R8, R20, R8, R24 ;  /* 0x000000081408723c */ /* 0x004fe60000041818 */
[----:B------:R-:W2:-:S15]  /*57f90*/  LDL.LU.64 R24, [R1+0x4f70] ;  /* 0x004f700001187983 */ /* 0x000e9e0000300a00 */
[----:B------:R-:W-:Y:S01]  /*57fa0*/  NOP ;  /* 0x0000000000007918 */ /* 0x000fe20000000000 */
[----:B------:R0:W-:Y:S04]  /*57fb0*/  STL.64 [R1+0xbd0], R8 ;  /* 0x000bd00801007387 */ /* 0x0001e80000100a00 */
[----:B------:R-:W-:Y:S04]  /*57fc0*/  STL.64 [R1+0xbd8], R10 ;  /* 0x000bd80a01007387 */ /* 0x000fe80000100a00 */
[----:B0-----:R-:W3:Y:S02]  /*57fd0*/  LDL.LU.64 R8, [R1+0x4f68] ;  /* 0x004f680001087983 */ /* 0x001ee40000300a00 */
[----:B---3--:R-:W-:Y:S01]  /*57fe0*/  HMMA.16816.F32.BF16 R4, R20, R8, R4 ;  /* 0x000000081404723c */ /* 0x008fe20000041804 */
[----:B------:R-:W-:-:S15]  /*57ff0*/  IMAD.MOV.U32 R29, RZ, RZ, R9 ;  /* 0x000000ffff1d7224 */ /* 0x000fde00078e0009 */
[----:B------:R-:W-:-:S03]  /*58000*/  NOP ;  /* 0x0000000000007918 */ /* 0x000fc60000000000 */
[----:B------:R0:W-:Y:S04]  /*58010*/  STL.64 [R1+0xbc0], R4 ;  /* 0x000bc00401007387 */ /* 0x0001e80000100a00 */
[----:B------:R-:W-:Y:S01]  /*58020*/  STL.64 [R1+0xbc8], R6 ;  /* 0x000bc80601007387 */ /* 0x000fe20000100a00 */
[----:B0-----:R-:W-:-:S03]  /*58030*/  IMAD.MOV.U32 R5, RZ, RZ, R8 ;  /* 0x000000ffff057224 */ /* 0x001fc600078e0008 */
[----:B------:R-:W3:Y:S04]  /*58040*/  LDL.LU.64 R8, [R1+0x4f60] ;  /* 0x004f600001087983 */ /* 0x000ee80000300a00 */
[----:B------:R0:W-:Y:S04]  /*58050*/  STL [R1+0x4eb4], R5 ;  /* 0x004eb40501007387 */ /* 0x0001e80000100800 */
[----:B------:R-:W3:Y:S04]  /*58060*/  LDL.LU R4, [R1+0xdc0] ;  /* 0x000dc00001047983 */ /* 0x000ee80000300800 */
[----:B0-----:R-:W3:Y:S04]  /*58070*/  LDL.LU R5, [R1+0xdc4] ;  /* 0x000dc40001057983 */ /* 0x001ee80000300800 */
[----:B------:R-:W3:Y:S04]  /*58080*/  LDL.LU R6, [R1+0xdc8] ;  /* 0x000dc80001067983 */ /* 0x000ee80000300800 */
[----:B------:R-:W3:Y:S02]  /*58090*/  LDL.LU R7, [R1+0xdcc] ;  /* 0x000dcc0001077983 */ /* 0x000ee40000300800 */
[----:B---3--:R-:W-:Y:S01]  /*580a0*/  HMMA.16816.F32.BF16 R4, R20, R8, R4 ;  /* 0x000000081404723c */ /* 0x008fe20000041804 */
[----:B------:R-:W-:-:S15]  /*580b0*/  IMAD.MOV.U32 R3, RZ, RZ, R9 ;  /* 0x000000ffff037224 */ /* 0x000fde00078e0009 */
[----:B------:R-:W-:-:S03]  /*580c0*/  NOP ;  /* 0x0000000000007918 */ /* 0x000fc60000000000 */
[----:B------:R-:W-:Y:S04]  /*580d0*/  STL.64 [R1+0xbb0], R4 ;  /* 0x000bb00401007387 */ /* 0x000fe80000100a00 */
[----:B------:R0:W-:Y:S04]  /*580e0*/  STL.64 [R1+0xbb8], R6 ;  /* 0x000bb80601007387 */ /* 0x0001e80000100a00 */
[----:B------:R-:W3:Y:S01]  /*580f0*/  LDL.LU.64 R10, [R1+0x4f58] ;  /* 0x004f5800010a7983 */ /* 0x000ee20000300a00 */
[----:B0-----:R-:W-:-:S03]  /*58100*/  IMAD.MOV.U32 R6, RZ, RZ, R8 ;  /* 0x000000ffff067224 */ /* 0x001fc600078e0008 */
[----:B------:R-:W3:Y:S01]  /*58110*/  LDL.LU.64 R8, [R1+0x4f50] ;  /* 0x004f500001087983 */ /* 0x000ee20000300a00 */
[----:B--2---:R-:W-:Y:S02]  /*58120*/  IMAD.MOV.U32 R28, RZ, RZ, R24 ;  /* 0x000000ffff1c7224 */ /* 0x004fe400078e0018 */
[----:B------:R-:W-:Y:S01]  /*58130*/  IMAD.MOV.U32 R4, RZ, RZ, R25 ;  /* 0x000000ffff047224 */ /* 0x000fe200078e0019 */
[----:B---3--:R-:W-:-:S15]  /*58140*/  HMMA.16816.F32.BF16 R8, R20, R24, R8 ;  /* 0x000000181408723c */ /* 0x008fde0000041808 */
[----:B------:R-:W-:-:S04]  /*58150*/  NOP ;  /* 0x0000000000007918 */ /* 0x000fc80000000000 */
[----:B------:R-:W-:Y:S04]  /*58160*/  STL.64 [R1+0xba0], R8 ;  /* 0x000ba00801007387 */ /* 0x000fe80000100a00 */
[----:B------:R0:W-:Y:S04]  /*58170*/  STL.64 [R1+0xba8], R10 ;  /* 0x000ba80a01007387 */ /* 0x0001e80000100a00 */
[----:B0-----:R-:W2:Y:S04]  /*58180*/  LDL.LU.64 R10, [R1+0x4f48] ;  /* 0x004f4800010a7983 */ /* 0x001ea80000300a00 */
[----:B------:R-:W3:Y:S04]  /*58190*/  LDL.LU.64 R8, [R1+0x4f40] ;  /* 0x004f400001087983 */ /* 0x000ee80000300a00 */
        /* <DEDUP_REMOVED lines=9> */
[----:B------:R-:W3:Y:S04]  /*58230*/  LDL.LU R24, [R1+0x510] ;  /* 0x0005100001187983 */ /* 0x000ee80000300800 */
[----:B------:R-:W3:Y:S04]  /*58240*/  LDL.LU R25, [R1+0x514] ;  /* 0x0005140001197983 */ /* 0x000ee80000300800 */
[----:B------:R-:W3:Y:S04]  /*58250*/  LDL.LU R26, [R1+0x518] ;  /* 0x00051800011a7983 */ /* 0x000ee80000300800 */
[----:B------:R-:W3:Y:S04]  /*58260*/  LDL.LU R27, [R1+0x51c] ;  /* 0x00051c00011b7983 */ /* 0x000ee80000300800 */
[----:B------:R-:W-:Y:S04]  /*58270*/  STL.64 [R1+0x4ec0], R6 ;  /* 0x004ec00601007387 */ /* 0x000fe80000100a00 */
[----:B------:R0:W-:Y:S04]  /*58280*/  STL.64 [R1+0x4eb8], R4 ;  /* 0x004eb80401007387 */ /* 0x0001e80000100a00 */
[----:B0-----:R-:W2:Y:S04]  /*58290*/  LDL.64 R4, [R1+0x80] ;  /* 0x0000800001047983 */ /* 0x001ea80000100a00 */
[----:B--2---:R0:W-:Y:S02]  /*582a0*/  STL.64 [R1+0x4ed0], R4 ;  /* 0x004ed00401007387 */ /* 0x0041e40000100a00 */
[----:B0-----:R-:W-:-:S02]  /*582b0*/  IMAD.MOV.U32 R4, RZ, RZ, R15 ;  /* 0x000000ffff047224 */ /* 0x001fc400078e000f */
[----:B------:R-:W-:-:S05]  /*582c0*/  IMAD.MOV.U32 R5, RZ, RZ, R14 ;  /* 0x000000ffff057224 */ /* 0x000fca00078e000e */
[----:B------:R0:W-:Y:S04]  /*582d0*/  STL.64 [R1+0x4ee8], R4 ;  /* 0x004ee80401007387 */ /* 0x0001e80000100a00 */
[----:B0-----:R-:W2:Y:S04]  /*582e0*/  LDL.64 R4, [R1+0xa0] ;  /* 0x0000a00001047983 */ /* 0x001ea80000100a00 */
[----:B--2---:R0:W-:Y:S04]  /*582f0*/  STL.64 [R1+0x4ef8], R4 ;  /* 0x004ef80401007387 */ /* 0x0041e80000100a00 */
[----:B0-----:R-:W2:Y:S04]  /*58300*/  LDL.LU R4, [R1+0xb80] ;  /* 0x000b800001047983 */ /* 0x001ea80000300800 */
[----:B------:R-:W2:Y:S04]  /*58310*/  LDL.LU R5, [R1+0xb84] ;  /* 0x000b840001057983 */ /* 0x000ea80000300800 */
[----:B------:R-:W2:Y:S04]  /*58320*/  LDL.LU R6, [R1+0xb88] ;  /* 0x000b880001067983 */ /* 0x000ea80000300800 */
[----:B------:R-:W2:Y:S02]  /*58330*/  LDL.LU R7, [R1+0xb8c] ;  /* 0x000b8c0001077983 */ /* 0x000ea40000300800 */
[----:B--2---:R-:W-:-:S15]  /*58340*/  HMMA.16816.F32.BF16 R4, R20, R16, R4 ;  /* 0x000000101404723c */ /* 0x004fde0000041804 */
[----:B------:R-:W-:-:S04]  /*58350*/  NOP ;  /* 0x0000000000007918 */ /* 0x000fc80000000000 */
[----:B------:R0:W-:Y:S04]  /*58360*/  STL.64 [R1+0xb80], R4 ;  /* 0x000b800401007387 */ /* 0x0001e80000100a00 */
[----:B------:R-:W-:Y:S01]  /*58370*/  STL.64 [R1+0xb88], R6 ;  /* 0x000b880601007387 */ /* 0x000fe20000100a00 */
[----:B0-----:R-:W-:Y:S02]  /*58380*/  IMAD.MOV.U32 R4, RZ, RZ, R2 ;  /* 0x000000ffff047224 */ /* 0x001fe400078e0002 */
[----:B------:R-:W-:-:S05]  /*58390*/  IMAD.MOV.U32 R5, RZ, RZ, R0 ;  /* 0x000000ffff057224 */ /* 0x000fca00078e0000 */
[----:B------:R0:W-:Y:S04]  /*583a0*/  STL.64 [R1+0x4f10], R4 ;  /* 0x004f100401007387 */ /* 0x0001e80000100a00 */
[----:B0-----:R-:W2:Y:S04]  /*583b0*/  LDL.LU R4, [R1+0xb70] ;  /* 0x000b700001047983 */ /* 0x001ea80000300800 */
[----:B------:R-:W2:Y:S04]  /*583c0*/  LDL.LU R5, [R1+0xb74] ;  /* 0x000b740001057983 */ /* 0x000ea80000300800 */
[----:B------:R-:W2:Y:S04]  /*583d0*/  LDL.LU R6, [R1+0xb78] ;  /* 0x000b780001067983 */ /* 0x000ea80000300800 */
[----:B------:R-:W2:Y:S04]  /*583e0*/  LDL.LU R7, [R1+0xb7c] ;  /* 0x000b7c0001077983 */ /* 0x000ea80000300800 */
[----:B----4-:R-:W-:Y:S04]  /*583f0*/  STL.64 [R1+0x4e10], R18 ;  /* 0x004e101201007387 */ /* 0x010fe80000100a00 */
[----:B------:R0:W-:Y:S04]  /*58400*/  STL.64 [R1+0x4e08], R16 ;  /* 0x004e081001007387 */ /* 0x0001e80000100a00 */
[----:B0-----:R-:W4:Y:S01]  /*58410*/  LDL.LU R16, [R1+0x320] ;  /* 0x0003200001107983 */ /* 0x001f220000300800 */
[----:B--2---:R-:W-:-:S15]  /*58420*/  HMMA.16816.F32.BF16 R4, R20, R12, R4 ;  /* 0x0000000c1404723c */ /* 0x004fde0000041804 */
[----:B------:R-:W-:-:S04]  /*58430*/  NOP ;  /* 0x0000000000007918 */ /* 0x000fc80000000000 */
[----:B------:R0:W-:Y:S04]  /*58440*/  STL.64 [R1+0xb70], R4 ;  /* 0x000b700401007387 */ /* 0x0001e80000100a00 */
[----:B------:R-:W-:Y:S04]  /*58450*/  STL.64 [R1+0xb78], R6 ;  /* 0x000b780601007387 */ /* 0x000fe80000100a00 */
[----:B------:R-:W4:Y:S04]  /*58460*/  LDL.LU R17, [R1+0x324] ;  /* 0x0003240001117983 */ /* 0x000f280000300800 */
[----:B------:R-:W4:Y:S04]  /*58470*/  LDL.LU R18, [R1+0x328] ;  /* 0x0003280001127983 */ /* 0x000f280000300800 */
[----:B------:R-:W4:Y:S04]  /*58480*/  LDL.LU R19, [R1+0x32c] ;  /* 0x00032c0001137983 */ /* 0x000f280000300800 */
[----:B0-----:R-:W4:Y:S04]  /*58490*/  LDL.64 R4, [R1+0xc0] ;  /* 0x0000c00001047983 */ /* 0x001f280000100a00 */
[----:B------:R-:W-:Y:S04]  /*584a0*/  STL [R1+0x4df0], R13 ;  /* 0x004df00d01007387 */ /* 0x000fe80000100800 */
[----:B------:R0:W-:Y:S04]  /*584b0*/  STL [R1+0x4ef0], R12 ;  /* 0x004ef00c01007387 */ /* 0x0001e80000100800 */
        /* <DEDUP_REMOVED lines=11> */
[----:B------:R-:W4:Y:S04]  /*58570*/  LDL.LU.64 R26, [R1+0x4f20] ;  /* 0x004f2000011a7983 */ /* 0x000f280000300a00 */
[----:B------:R-:W4:Y:S04]  /*58580*/  LDL.LU.64 R24, [R1+0x4f18] ;  /* 0x004f180001187983 */ /* 0x000f280000300a00 */
[----:B------:R0:W-:Y:S04]  /*58590*/  STL.64 [R1+0x580], R20 ;  /* 0x0005801401007387 */ /* 0x0001e80000100a00 */
[----:B------:R-:W-:Y:S04]  /*585a0*/  STL.64 [R1+0x588], R22 ;  /* 0x0005881601007387 */ /* 0x000fe80000100a00 */
[----:B0-----:R-:W3:Y:S04]  /*585b0*/  LDL.64 R20, [R1+0x70] ;  /* 0x0000700001147983 */ /* 0x001ee80000100a00 */
[----:B---3--:R0:W-:Y:S04]  /*585c0*/  STL.64 [R1+0x4ec8], R20 ;  /* 0x004ec81401007387 */ /* 0x0081e80000100a00 */
[----:B0-----:R-:W3:Y:S04]  /*585d0*/  LDL.LU R20, [R1+0x2e0] ;  /* 0x0002e00001147983 */ /* 0x001ee80000300800 */
[----:B------:R-:W3:Y:S04]  /*585e0*/  LDL.LU R21, [R1+0x2e4] ;  /* 0x0002e40001157983 */ /* 0x000ee80000300800 */
[----:B------:R-:W2:Y:S04]  /*585f0*/  LDL.LU R22, [R1+0x2e8] ;  /* 0x0002e80001167983 */ /* 0x000ea80000300800 */
[----:B------:R-:W2:Y:S01]  /*58600*/  LDL.LU R23, [R1+0x2ec] ;  /* 0x0002ec0001177983 */ /* 0x000ea20000300800 */
[----:B----4-:R-:W-:Y:S03]  /*58610*/  HMMA.16816.F32.BF16 R16, R24, R4, R16 ;  /* 0x000000041810723c */ /* 0x010fe60000041810 */
[----:B--2---:R-:W-:Y:S04]  /*58620*/  STL.64 [R1+0x4ee0], R22 ;  /* 0x004ee01601007387 */ /* 0x004fe80000100a00 */
[----:B---3--:R0:W-:Y:S04]  /*58630*/  STL.64 [R1+0x4ed8], R20 ;  /* 0x004ed81401007387 */ /* 0x0081e80000100a00 */
        /* <DEDUP_REMOVED lines=11> */
[----:B------:R0:W-:Y:S02]  /*586f0*/  STL.64 [R1+0x3a8], R18 ;  /* 0x0003a81201007387 */ /* 0x0001e40000100a00 */
[----:B0-----:R-:W-:-:S02]  /*58700*/  IMAD.MOV.U32 R19, RZ, RZ, R4 ;  /* 0x000000ffff137224 */ /* 0x001fc400078e0004 */
[----:B------:R-:W-:Y:S02]  /*58710*/  IMAD.MOV.U32 R18, RZ, RZ, R5 ;  /* 0x000000ffff127224 */ /* 0x000fe400078e0005 */
        /* <DEDUP_REMOVED lines=11> */
[----:B0-----:R-:W4:Y:S01]  /*587d0*/  LDL.LU R12, [R1+0x4ef0] ;  /* 0x004ef000010c7983 */ /* 0x001f220000300800 */
[----:B------:R-:W-:-:S03]  /*587e0*/  IMAD.MOV.U32 R13, RZ, RZ, R4 ;  /* 0x000000ffff0d7224 */ /* 0x000fc600078e0004 */
[----:B------:R-:W2:Y:S02]  /*587f0*/  LDL.LU.64 R4, [R1+0x4ee8] ;  /* 0x004ee80001047983 */ /* 0x000ea40000300a00 */
        /* <DEDUP_REMOVED lines=8> */
[----:B------:R0:W-:Y:S04]  /*58880*/  STL.64 [R1+0x360], R20 ;  /* 0x0003601401007387 */ /* 0x0001e80000100a00 */
[----:B------:R-:W-:Y:S04]  /*58890*/  STL.64 [R1+0x368], R22 ;  /* 0x0003681601007387 */ /* 0x000fe80000100a00 */
[----:B0-----:R-:W3:Y:S01]  /*588a0*/  LDL.LU.64 R20, [R1+0x4ec8] ;  /* 0x004ec80001147983 */ /* 0x001ee20000300a00 */
[----:B------:R-:W-:Y:S02]  /*588b0*/  IMAD.MOV.U32 R2, RZ, RZ, R4 ;  /* 0x000000ffff027224 */ /* 0x000fe400078e0004 */
[----:B------:R-:W-:Y:S01]  /*588c0*/  IMAD.MOV.U32 R0, RZ, RZ, R5 ;  /* 0x000000ffff007224 */ /* 0x000fe200078e0005 */
[----:B------:R-:W2:Y:S04]  /*588d0*/  LDL.LU.64 R6, [R1+0x4ec0] ;  /* 0x004ec00001067983 */ /* 0x000ea80000300a00 */
[----:B------:R-:W2:Y:S01]  /*588e0*/  LDL.LU.64 R4, [R1+0x4eb8] ;  /* 0x004eb80001047983 */ /* 0x000ea20000300a00 */
[----:B---3--:R-:W-:Y:S01]  /*588f0*/  HMMA.16816.F32.BF16 R8, R24, R20, R8 ;  /* 0x000000141808723c */ /* 0x008fe20000041808 */
[----:B------:R-:W-:-:S02]  /*58900*/  IMAD.MOV.U32 R15, RZ, RZ, R20 ;  /* 0x000000ffff0f7224 */ /* 0x000fc400078e0014 */
[----:B------:R-:W-:-:S15]  /*58910*/  IMAD.MOV.U32 R14, RZ, RZ, R21 ;  /* 0x000000ffff0e7224 */ /* 0x000fde00078e0015 */
[----:B------:R-:W-:Y:S01]  /*58920*/  NOP ;  /* 0x0000000000007918 */ /* 0x000fe20000000000 */
[----:B------:R-:W-:Y:S04]  /*58930*/  STL.64 [R1+0x350], R8 ;  /* 0x0003500801007387 */ /* 0x000fe80000100a00 */
[----:B------:R-:W-:Y:S04]  /*58940*/  STL.64 [R1+0x358], R10 ;  /* 0x0003580a01007387 */ /* 0x000fe80000100a00 */
[----:B------:R-:W-:Y:S04]  /*58950*/  STL.64 [R1+0x4e00], R14 ;  /* 0x004e000e01007387 */ /* 0x000fe80000100a00 */
[----:B----4-:R0:W-:Y:S04]  /*58960*/  STL.64 [R1+0x4df8], R12 ;  /* 0x004df80c01007387 */ /* 0x0101e80000100a00 */
[----:B0-----:R-:W3:Y:S04]  /*58970*/  LDL.LU R12, [R1+0x9d0] ;  /* 0x0009d000010c7983 */ /* 0x001ee80000300800 */
[----:B------:R-:W3:Y:S04]  /*58980*/  LDL.LU R13, [R1+0x9d4] ;  /* 0x0009d400010d7983 */ /* 0x000ee80000300800 */
[----:B------:R-:W4:Y:S04]  /*58990*/  LDL.LU R14, [R1+0x9d8] ;  /* 0x0009d800010e7983 */ /* 0x000f280000300800 */
[----:B------:R-:W4:Y:S01]  /*589a0*/  LDL.LU R15, [R1+0x9dc] ;  /* 0x0009dc00010f7983 */ /* 0x000f220000300800 */
[----:B--2---:R-:W-:-:S02]  /*589b0*/  IMAD.MOV.U32 R16, RZ, RZ, R5 ;  /* 0x000000ffff107224 */ /* 0x004fc400078e0005 */
[----:B------:R-:W-:Y:S01]  /*589c0*/  IMAD.MOV.U32 R17, RZ, RZ, R7 ;  /* 0x000000ffff117224 */ /* 0x000fe200078e0007 */
[----:B----4-:R-:W-:Y:S04]  /*589d0*/  STL.64 [R1+0x4e20], R14 ;  /* 0x004e200e01007387 */ /* 0x010fe80000100a00 */
[----:B---3--:R0:W-:Y:S04]  /*589e0*/  STL.64 [R1+0x4e18], R12 ;  /* 0x004e180c01007387 */ /* 0x0081e80000100a00 */
[----:B------:R-:W2:Y:S04]  /*589f0*/  LDL.LU R5, [R1+0x4eb4] ;  /* 0x004eb40001057983 */ /* 0x000ea80000300800 */
[----:B------:R-:W3:Y:S04]  /*58a00*/  LDL.LU R7, [R1+0x4eb0] ;  /* 0x004eb00001077983 */ /* 0x000ee80000300800 */
[----:B------:R1:W-:Y:S04]  /*58a10*/  STL.64 [R1+0x4e28], R16 ;  /* 0x004e281001007387 */ /* 0x0003e80000100a00 */
[----:B0-----:R-:W4:Y:S04]  /*58a20*/  LDL.LU R12, [R1+0x9e0] ;  /* 0x0009e000010c7983 */ /* 0x001f280000300800 */
[----:B------:R-:W4:Y:S04]  /*58a30*/  LDL.LU R13, [R1+0x9e4] ;  /* 0x0009e400010d7983 */ /* 0x000f280000300800 */
[----:B------:R-:W2:Y:S04]  /*58a40*/  LDL.LU R14, [R1+0x9e8] ;  /* 0x0009e800010e7983 */ /* 0x000ea80000300800 */
[----:B------:R-:W2:Y:S01]  /*58a50*/  LDL.LU R15, [R1+0x9ec] ;  /* 0x0009ec00010f7983 */ /* 0x000ea20000300800 */
[----:B-1----:R-:W-:-:S02]  /*58a60*/  IMAD.MOV.U32 R16, RZ, RZ, R28 ;  /* 0x000000ffff107224 */ /* 0x002fc400078e001c */
[----:B------:R-:W-:Y:S01]  /*58a70*/  IMAD.MOV.U32 R17, RZ, RZ, R4 ;  /* 0x000000ffff117224 */ /* 0x000fe200078e0004 */
[----:B--2---:R-:W-:Y:S04]  /*58a80*/  STL.64 [R1+0x4e38], R14 ;  /* 0x004e380e01007387 */ /* 0x004fe80000100a00 */
[----:B----4-:R-:W-:Y:S04]  /*58a90*/  STL.64 [R1+0x4e30], R12 ;  /* 0x004e300c01007387 */ /* 0x010fe80000100a00 */
[----:B------:R-:W2:Y:S04]  /*58aa0*/  LDL.LU R28, [R1+0x4eac] ;  /* 0x004eac00011c7983 */ /* 0x000ea80000300800 */
        /* <DEDUP_REMOVED lines=8> */
[----:B------:R0:W-:Y:S02]  /*58b30*/  STL.64 [R1+0x4e50], R16 ;  /* 0x004e501001007387 */ /* 0x0001e40000100a00 */
[----:B0-----:R-:W-:-:S02]  /*58b40*/  IMAD.MOV.U32 R16, RZ, RZ, R5 ;  /* 0x000000ffff107224 */ /* 0x001fc400078e0005 */
[----:B------:R-:W-:Y:S01]  /*58b50*/  IMAD.MOV.U32 R17, RZ, RZ, R29 ;  /* 0x000000ffff117224 */ /* 0x000fe200078e001d */
[----:B------:R-:W4:Y:S04]  /*58b60*/  LDL.LU R5, [R1+0x4ea4] ;  /* 0x004ea40001057983 */ /* 0x000f280000300800 */
[----:B------:R-:W2:Y:S04]  /*58b70*/  LDL.LU R29, [R1+0x4ea0] ;  /* 0x004ea000011d7983 */ /* 0x000ea80000300800 */
[----:B------:R-:W4:Y:S04]  /*58b80*/  LDL.LU R8, [R1+0xb60] ;  /* 0x000b600001087983 */ /* 0x000f280000300800 */
[----:B------:R-:W4:Y:S04]  /*58b90*/  LDL.LU R9, [R1+0xb64] ;  /* 0x000b640001097983 */ /* 0x000f280000300800 */
[----:B------:R-:W4:Y:S04]  /*58ba0*/  LDL.LU R10, [R1+0xb68] ;  /* 0x000b6800010a7983 */ /* 0x000f280000300800 */
[----:B------:R-:W4:Y:S04]  /*58bb0*/  LDL.LU R11, [R1+0xb6c] ;  /* 0x000b6c00010b7983 */ /* 0x000f280000300800 */
[----:B------:R0:W-:Y:S04]  /*58bc0*/  STL.64 [R1+0x4e70], R16 ;  /* 0x004e701001007387 */ /* 0x0001e80000100a00 */
[----:B0-----:R-:W3:Y:S04]  /*58bd0*/  LDL.64 R16, [R1+0x40] ;  /* 0x0000400001107983 */ /* 0x001ee80000100a00 */
[----:B--2---:R-:W0:Y:S04]  /*58be0*/  LDSM.16.MT88.4 R20, [R29+UR5+0x4080] ;  /* 0x004080051d14783b */ /* 0x004e280008004200 */
[----:B---3--:R-:W-:Y:S04]  /*58bf0*/  STL.64 [R1+0x4e88], R16 ;  /* 0x004e881001007387 */ /* 0x008fe80000100a00 */
[----:B------:R-:W2:Y:S04]  /*58c00*/  LDL.LU R12, [R1+0xb10] ;  /* 0x000b1000010c7983 */ /* 0x000ea80000300800 */
        /* <DEDUP_REMOVED lines=15> */
[----:B----4-:R-:W-:Y:S01]  /*58d00*/  HMMA.16816.F32.BF16 R8, R24, R4, R8 ;  /* 0x000000041808723c */ /* 0x010fe20000041808 */
[----:B------:R-:W-:-:S02]  /*58d10*/  IMAD.MOV.U32 R16, RZ, RZ, R28 ;  /* 0x000000ffff107224 */ /* 0x000fc400078e001c */
[----:B---3--:R-:W-:Y:S04]  /*58d20*/  STL.64 [R1+0x4e98], R14 ;  /* 0x004e980e01007387 */ /* 0x008fe80000100a00 */
[----:B--2---:R1:W-:Y:S04]  /*58d30*/  STL.64 [R1+0x4e90], R12 ;  /* 0x004e900c01007387 */ /* 0x0043e80000100a00 */
[----:B-1----:R-:W2:Y:S04]  /*58d40*/  LDL.LU R12, [R1+0xb50] ;  /* 0x000b5000010c7983 */ /* 0x002ea80000300800 */
[----:B------:R-:W2:Y:S04]  /*58d50*/  LDL.LU R13, [R1+0xb54] ;  /* 0x000b5400010d7983 */ /* 0x000ea80000300800 */
[----:B------:R-:W2:Y:S04]  /*58d60*/  LDL.LU R14, [R1+0xb58] ;  /* 0x000b5800010e7983 */ /* 0x000ea80000300800 */
[----:B------:R-:W2:Y:S01]  /*58d70*/  LDL.LU R15, [R1+0xb5c] ;  /* 0x000b5c00010f7983 */ /* 0x000ea20000300800 */
[----:B------:R-:W-:-:S03]  /*58d80*/  IMAD.MOV.U32 R17, RZ, RZ, R7 ;  /* 0x000000ffff117224 */ /* 0x000fc600078e0007 */
[----:B0-----:R-:W-:Y:S04]  /*58d90*/  STL.64 [R1+0x4d00], R22 ;  /* 0x004d001601007387 */ /* 0x001fe80000100a00 */
[----:B------:R-:W-:Y:S04]  /*58da0*/  STL.64 [R1+0x4cf8], R20 ;  /* 0x004cf81401007387 */ /* 0x000fe80000100a00 */
[----:B------:R0:W-:Y:S04]  /*58db0*/  STL.64 [R1+0xa40], R8 ;  /* 0x000a400801007387 */ /* 0x0001e80000100a00 */
[----:B------:R1:W-:Y:S01]  /*58dc0*/  STL.64 [R1+0xa48], R10 ;  /* 0x000a480a01007387 */ /* 0x0003e20000100a00 */
[----:B------:R-:W-:-:S03]  /*58dd0*/  IMAD.MOV.U32 R28, RZ, RZ, R4 ;  /* 0x000000ffff1c7224 */ /* 0x000fc600078e0004 */
[----:B0-----:R-:W3:Y:S04]  /*58de0*/  LDL.LU R8, [R1+0x9c0] ;  /* 0x0009c00001087983 */ /* 0x001ee80000300800 */
[----:B------:R-:W3:Y:S04]  /*58df0*/  LDL.LU R9, [R1+0x9c4] ;  /* 0x0009c40001097983 */ /* 0x000ee80000300800 */
[----:B-1----:R-:W3:Y:S01]  /*58e00*/  LDL.LU R10, [R1+0x9c8] ;  /* 0x0009c800010a7983 */ /* 0x002ee20000300800 */
[----:B------:R-:W-:-:S03]  /*58e10*/  IMAD.MOV.U32 R21, RZ, RZ, R3 ;  /* 0x000000ffff157224 */ /* 0x000fc600078e0003 */
[----:B------:R-:W3:Y:S01]  /*58e20*/  LDL.LU R11, [R1+0x9cc] ;  /* 0x0009cc00010b7983 */ /* 0x000ee20000300800 */
[----:B------:R-:W-:-:S03]  /*58e30*/  IMAD.MOV.U32 R3, RZ, RZ, R5 ;  /* 0x000000ffff037224 */ /* 0x000fc600078e0005 */
[----:B------:R-:W4:Y:S01]  /*58e40*/  LDL.LU R4, [R1+0x2c0] ;  /* 0x0002c00001047983 */ /* 0x000f220000300800 */
[----:B------:R-:W-:-:S03]  /*58e50*/  IMAD.MOV.U32 R20, RZ, RZ, R6 ;  /* 0x000000ffff147224 */ /* 0x000fc600078e0006 */
[----:B------:R-:W4:Y:S04]  /*58e60*/  LDL.LU R5, [R1+0x2c4] ;  /* 0x0002c40001057983 */ /* 0x000f280000300800 */
[----:B------:R-:W4:Y:S04]  /*58e70*/  LDL.LU R6, [R1+0x2c8] ;  /* 0x0002c80001067983 */ /* 0x000f280000300800 */
[----:B------:R-:W4:Y:S01]  /*58e80*/  LDL.LU R7, [R1+0x2cc] ;  /* 0x0002cc0001077983 */ /* 0x000f220000300800 */
[----:B--2---:R-:W-:Y:S03]  /*58e90*/  HMMA.16816.F32.BF16 R16, R24, R16, R12 ;  /* 0x000000101810723c */ /* 0x004fe6000004180c */
[----:B------:R-:W2:Y:S04]  /*58ea0*/  LDL.LU.64 R14, [R1+0x4e98] ;  /* 0x004e9800010e7983 */ /* 0x000ea80000300a00 */
[----:B------:R-:W2:-:S12]  /*58eb0*/  LDL.LU.64 R12, [R1+0x4e90] ;  /* 0x004e9000010c7983 */ /* 0x000e980000300a00 */
        /* <DEDUP_REMOVED lines=26> */
[----:B------:R1:W-:Y:S04]  /*59060*/  STL.64 [R1+0x4db0], R22 ;  /* 0x004db01601007387 */ /* 0x0003e80000100a00 */
[----:B0-----:R-:W2:Y:S04]  /*59070*/  LDL.LU R20, [R1+0x990] ;  /* 0x0009900001147983 */ /* 0x001ea80000300800 */
[----:B------:R-:W2:Y:S04]  /*59080*/  LDL.LU R21, [R1+0x994] ;  /* 0x0009940001157983 */ /* 0x000ea80000300800 */
[----:B-1----:R-:W2:Y:S04]  /*59090*/  LDL.LU R22, [R1+0x998] ;  /* 0x0009980001167983 */ /* 0x002ea80000300800 */
[----:B------:R-:W2:Y:S04]  /*590a0*/  LDL.LU R23, [R1+0x99c] ;  /* 0x00099c0001177983 */ /* 0x000ea80000300800 */
[----:B--2---:R-:W-:Y:S04]  /*590b0*/  STL.64 [R1+0x4dc0], R22 ;  /* 0x004dc01601007387 */ /* 0x004fe80000100a00 */
[----:B------:R0:W-:Y:S02]  /*590c0*/  STL.64 [R1+0x4db8], R20 ;  /* 0x004db81401007387 */ /* 0x0001e40000100a00 */
[----:B0-----:R-:W-:-:S02]  /*590d0*/  IMAD.MOV.U32 R20, RZ, RZ, R19 ;  /* 0x000000ffff147224 */ /* 0x001fc400078e0013 */
[----:B------:R-:W-:Y:S02]  /*590e0*/  IMAD.MOV.U32 R21, RZ, RZ, R18 ;  /* 0x000000ffff157224 */ /* 0x000fe400078e0012 */
[----:B------:R-:W-:Y:S01]  /*590f0*/  HMMA.16816.F32.BF16 R16, R24, R16, R12 ;  /* 0x000000101810723c */ /* 0x000fe2000004180c */
[----:B------:R-:W2:Y:S04]  /*59100*/  LDL.LU.64 R14, [R1+0x4e38] ;  /* 0x004e3800010e7983 */ /* 0x000ea80000300a00 */
[----:B------:R-:W2:-:S14]  /*59110*/  LDL.LU.64 R12, [R1+0x4e30] ;  /* 0x004e3000010c7983 */ /* 0x000e9c0000300a00 */
        /* <DEDUP_REMOVED lines=18> */
[----:B--2---:R-:W-:-:S02]  /*59240*/  IMAD.MOV.U32 R16, RZ, RZ, R13 ;  /* 0x000000ffff107224 */ /* 0x004fc400078e000d */
[----:B------:R-:W3:Y:S04]  /*59250*/  LDL.LU R13, [R1+0x4df0] ;  /* 0x004df000010d7983 */ /* 0x000ee80000300800 */
[----:B------:R-:W2:Y:S01]  /*59260*/  LDL R17, [R1+0xa4] ;  /* 0x0000a40001117983 */ /* 0x000ea20000100800 */
[C---:B---3--:R-:W-:Y:S03]  /*59270*/  HMMA.16816.F32.BF16 R8, R24.reuse, R12, R8 ;  /* 0x0000000c1808723c */ /* 0x048fe60000041808 */
        /* <DEDUP_REMOVED lines=21> */
[----:B0-----:R-:W3:Y:S04]  /*593d0*/  LDL R8, [R1+0xb0] ;  /* 0x0000b00001087983 */ /* 0x001ee80000100800 */
[----:B------:R-:W3:Y:S01]  /*593e0*/  LDL R9, [R1+0xb4] ;  /* 0x0000b40001097983 */ /* 0x000ee20000100800 */
[----:B--2---:R-:W-:Y:S03]  /*593f0*/  HMMA.16816.F32.BF16 R20, R4, R20, R16 ;  /* 0x000000140414723c */ /* 0x004fe60000041810 */
[----:B------:R-:W4:-:S15]  /*59400*/  LDL.LU.64 R16, [R1+0x4dc8] ;  /* 0x004dc80001107983 */ /* 0x000f1e0000300a00 */
[----:B------:R-:W-:Y:S01]  /*59410*/  NOP ;  /* 0x0000000000007918 */ /* 0x000fe20000000000 */
[----:B------:R-:W-:Y:S04]  /*59420*/  STL.64 [R1+0x8a0], R20 ;  /* 0x0008a01401007387 */ /* 0x000fe80000100a00 */
[----:B------:R0:W-:Y:S04]  /*59430*/  STL.64 [R1+0x8a8], R22 ;  /* 0x0008a81601007387 */ /* 0x0001e80000100a00 */
[----:B0-----:R-:W3:Y:S04]  /*59440*/  LDL.LU.64 R22, [R1+0x4dc0] ;  /* 0x004dc00001167983 */ /* 0x001ee80000300a00 */
[----:B------:R-:W3:Y:S02]  /*59450*/  LDL.LU.64 R20, [R1+0x4db8] ;  /* 0x004db80001147983 */ /* 0x000ee40000300a00 */
[----:B---3--:R-:W-:Y:S02]  /*59460*/  HMMA.16816.F32.BF16 R8, R4, R8, R20 ;  /* 0x000000080408723c */ /* 0x008fe40000041814 */
[----:B------:R-:W2:-:S15]  /*59470*/  LDL.LU.64 R22, [R1+0x4db0] ;  /* 0x004db00001167983 */ /* 0x000e9e0000300a00 */
[----:B------:R-:W-:Y:S02]  /*59480*/  NOP ;  /* 0x0000000000007918 */ /* 0x000fe40000000000 */
[----:B------:R-:W-:Y:S04]  /*59490*/  STL.64 [R1+0x890], R8 ;  /* 0x0008900801007387 */ /* 0x000fe80000100a00 */
[----:B------:R4:W-:Y:S02]  /*594a0*/  STL.64 [R1+0x898], R10 ;  /* 0x0008980a01007387 */ /* 0x0009e40000100a00 */
[----:B----4-:R-:W-:Y:S01]  /*594b0*/  HMMA.16816.F32.BF16 R8, R4, R16, R24 ;  /* 0x000000100408723c */ /* 0x010fe20000041818 */
[----:B------:R-:W-:Y:S02]  /*594c0*/  IMAD.MOV.U32 R24, RZ, RZ, R15 ;  /* 0x000000ffff187224 */ /* 0x000fe400078e000f */
[----:B------:R-:W-:-:S15]  /*594d0*/  IMAD.MOV.U32 R25, RZ, RZ, R14 ;  /* 0x000000ffff197224 */ /* 0x000fde00078e000e */
[----:B------:R-:W-:Y:S01]  /*594e0*/  NOP ;  /* 0x0000000000007918 */ /* 0x000fe20000000000 */
[----:B------:R-:W-:Y:S04]  /*594f0*/  STL.64 [R1+0x880], R8 ;  /* 0x0008800801007387 */ /* 0x000fe80000100a00 */
[----:B------:R-:W-:Y:S04]  /*59500*/  STL.64 [R1+0x888], R10 ;  /* 0x0008880a01007387 */ /* 0x000fe80000100a00 */
        /* <DEDUP_REMOVED lines=8> */
[----:B------:R-:W4:Y:S04]  /*59590*/  LDL.LU R15, [R1+0xfdc] ;  /* 0x000fdc00010f7983 */ /* 0x000f280000300800 */
[----:B------:R0:W-:Y:S01]  /*595a0*/  STL.64 [R1+0x4d98], R24 ;  /* 0x004d981801007387 */ /* 0x0001e20000100a00 */
[----:B--2---:R-:W-:-:S02]  /*595b0*/  IMAD.MOV.U32 R20, RZ, RZ, R23 ;  /* 0x000000ffff147224 */ /* 0x004fc400078e0017 */
[----:B------:R-:W-:Y:S01]  /*595c0*/  IMAD.MOV.U32 R21, RZ, RZ, R22 ;  /* 0x000000ffff157224 */ /* 0x000fe200078e0016 */
[----:B0-----:R-:W2:Y:S04]  /*595d0*/  LDL.64 R24, [R1+0x90] ;  /* 0x0000900001187983 */ /* 0x001ea80000100a00 */
[----:B------:R0:W-:Y:S04]  /*595e0*/  STL.64 [R1+0x4d60], R20 ;  /* 0x004d601401007387 */ /* 0x0001e80000100a00 */
[----:B0-----:R-:W2:Y:S04]  /*595f0*/  LDL.64 R20, [R1+0x50] ;  /* 0x0000500001147983 */ /* 0x001ea80000100a00 */
[----:B--2---:R0:W-:Y:S04]  /*59600*/  STL.64 [R1+0x4d68], R20 ;  /* 0x004d681401007387 */ /* 0x0041e80000100a00 */
        /* <DEDUP_REMOVED lines=28> */
[----:B------:R-:W-:-:S02]  /*597d0*/  IMAD.MOV.U32 R2, RZ, RZ, R24 ;  /* 0x000000ffff027224 */ /* 0x000fc400078e0018 */
[----:B------:R-:W-:Y:S01]  /*597e0*/  IMAD.MOV.U32 R0, RZ, RZ, R25 ;  /* 0x000000ffff007224 */ /* 0x000fe200078e0019 */
[C---:B--2---:R-:W-:Y:S01]  /*597f0*/  HMMA.16816.F32.BF16 R20, R4.reuse, R24, R20 ;  /* 0x000000180414723c */ /* 0x044fe20000041814 */
[----:B----4-:R-:W-:Y:S04]  /*59800*/  STL.64 [R1+0x4d58], R14 ;  /* 0x004d580e01007387 */ /* 0x010fe80000100a00 */
[----:B---3--:R0:W-:Y:S04]  /*59810*/  STL.64 [R1+0x4d50], R12 ;  /* 0x004d500c01007387 */ /* 0x0081e80000100a00 */
[----:B0-----:R-:W2:Y:S04]  /*59820*/  LDL.LU R12, [R1+0x1370] ;  /* 0x00137000010c7983 */ /* 0x001ea80000300800 */
[----:B------:R-:W2:Y:S04]  /*59830*/  LDL.LU R13, [R1+0x1374] ;  /* 0x00137400010d7983 */ /* 0x000ea80000300800 */
[----:B------:R-:W2:Y:S04]  /*59840*/  LDL.LU R14, [R1+0x1378] ;  /* 0x00137800010e7983 */ /* 0x000ea80000300800 */
[----:B------:R-:W2:Y:S04]  /*59850*/  LDL.LU R15, [R1+0x137c] ;  /* 0x00137c00010f7983 */ /* 0x000ea80000300800 */
[----:B------:R-:W3:Y:S04]  /*59860*/  LDL.64 R8, [R1+0x10] ;  /* 0x0000100001087983 */ /* 0x000ee80000100a00 */
[----:B------:R-:W4:Y:S04]  /*59870*/  LDL.64 R16, [R1] ;  /* 0x0000000001107983 */ /* 0x000f280000100a00 */
        /* <DEDUP_REMOVED lines=15> */
[----:B------:R-:W-:Y:S04]  /*59970*/  STL.64 [R1+0x858], R26 ;  /* 0x0008581a01007387 */ /* 0x000fe80000100a00 */
[----:B------:R-:W0:Y:S04]  /*59980*/  LDSM.16.MT88.4 R24, [R29+UR5+0x4100] ;  /* 0x004100051d18783b */ /* 0x000e280008004200 */
[----:B0-----:R-:W-:Y:S04]  /*59990*/  STL.64 [R1+0x4bb8], R26 ;  /* 0x004bb81a01007387 */ /* 0x001fe80000100a00 */
[----:B------:R0:W-:Y:S02]  /*599a0*/  STL.64 [R1+0x4bb0], R24 ;  /* 0x004bb01801007387 */ /* 0x0001e40000100a00 */
[----:B0-----:R-:W-:-:S02]  /*599b0*/  IMAD.MOV.U32 R24, RZ, RZ, R28 ;  /* 0x000000ffff187224 */ /* 0x001fc400078e001c */
[----:B------:R-:W-:-:S07]  /*599c0*/  IMAD.MOV.U32 R25, RZ, RZ, R3 ;  /* 0x000000ffff197224 */ /* 0x000fce00078e0003 */
[----:B--2---:R-:W-:-:S15]  /*599d0*/  HMMA.16816.F32.BF16 R20, R4, R24, R20 ;  /* 0x000000180414723c */ /* 0x004fde0000041814 */
[----:B------:R-:W-:-:S04]  /*599e0*/  NOP ;  /* 0x0000000000007918 */ /* 0x000fc80000000000 */
[----:B------:R0:W-:Y:S04]  /*599f0*/  STL.64 [R1+0x1030], R20 ;  /* 0x0010301401007387 */ /* 0x0001e80000100a00 */
[----:B------:R-:W-:Y:S04]  /*59a00*/  STL.64 [R1+0x1038], R22 ;  /* 0x0010381601007387 */ /* 0x000fe80000100a00 */
[----:B0-----:R-:W2:Y:S04]  /*59a10*/  LDL.LU.64 R20, [R1+0x4d68] ;  /* 0x004d680001147983 */ /* 0x001ea80000300a00 */
[----:B------:R0:W-:Y:S04]  /*59a20*/  STL [R1+0x4c84], R24 ;  /* 0x004c841801007387 */ /* 0x0001e80000100800 */
[----:B------:R1:W-:Y:S04]  /*59a30*/  STL [R1+0x4c80], R25 ;  /* 0x004c801901007387 */ /* 0x0003e80000100800 */
[----:B0-----:R-:W2:Y:S04]  /*59a40*/  LDL.LU R24, [R1+0x1380] ;  /* 0x0013800001187983 */ /* 0x001ea80000300800 */
[----:B-1----:R-:W2:Y:S04]  /*59a50*/  LDL.LU R25, [R1+0x1384] ;  /* 0x0013840001197983 */ /* 0x002ea80000300800 */
[----:B------:R-:W2:Y:S04]  /*59a60*/  LDL.LU R26, [R1+0x1388] ;  /* 0x00138800011a7983 */ /* 0x000ea80000300800 */
[----:B------:R-:W2:Y:S02]  /*59a70*/  LDL.LU R27, [R1+0x138c] ;  /* 0x00138c00011b7983 */ /* 0x000ea40000300800 */
[----:B--2---:R-:W-:-:S15]  /*59a80*/  HMMA.16816.F32.BF16 R24, R4, R20, R24 ;  /* 0x000000140418723c */ /* 0x004fde0000041818 */
[----:B------:R-:W-:-:S04]  /*59a90*/  NOP ;  /* 0x0000000000007918 */ /* 0x000fc80000000000 */
[----:B------:R-:W-:Y:S04]  /*59aa0*/  STL.64 [R1+0x1020], R24 ;  /* 0x0010201801007387 */ /* 0x000fe80000100a00 */
[----:B------:R0:W-:Y:S02]  /*59ab0*/  STL.64 [R1+0x1028], R26 ;  /* 0x0010281a01007387 */ /* 0x0001e40000100a00 */
[----:B0-----:R-:W-:Y:S02]  /*59ac0*/  IMAD.MOV.U32 R27, RZ, RZ, R20 ;  /* 0x000000ffff1b7224 */ /* 0x001fe400078e0014 */
[----:B------:R-:W-:Y:S02]  /*59ad0*/  IMAD.MOV.U32 R26, RZ, RZ, R21 ;  /* 0x000000ffff1a7224 */ /* 0x000fe400078e0015 */
[----:B------:R-:W2:Y:S04]  /*59ae0*/  LDL.LU.64 R20, [R1+0x4d60] ;  /* 0x004d600001147983 */ /* 0x000ea80000300a00 */
[----:B------:R0:W-:Y:S04]  /*59af0*/  STL [R1+0x4c8c], R26 ;  /* 0x004c8c1a01007387 */ /* 0x0001e80000100800 */
[----:B------:R1:W-:Y:S04]  /*59b00*/  STL [R1+0x4c88], R27 ;  /* 0x004c881b01007387 */ /* 0x0003e80000100800 */
[----:B------:R-:W3:Y:S04]  /*59b10*/  LDL.LU R24, [R1+0x1360] ;  /* 0x0013600001187983 */ /* 0x000ee80000300800 */
[----:B------:R-:W3:Y:S04]  /*59b20*/  LDL.LU R25, [R1+0x1364] ;  /* 0x0013640001197983 */ /* 0x000ee80000300800 */
[----:B0-----:R-:W3:Y:S04]  /*59b30*/  LDL.LU R26, [R1+0x1368] ;  /* 0x00136800011a7983 */ /* 0x001ee80000300800 */
[----:B-1----:R-:W3:Y:S01]  /*59b40*/  LDL.LU R27, [R1+0x136c] ;  /* 0x00136c00011b7983 */ /* 0x002ee20000300800 */
[----:B--2---:R-:W-:Y:S03]  /*59b50*/  HMMA.16816.F32.BF16 R20, R4, R20, R12 ;  /* 0x000000140414723c */ /* 0x004fe6000004180c */
[----:B------:R-:W2:Y:S04]  /*59b60*/  LDL.LU.64 R14, [R1+0x4d58] ;  /* 0x004d5800010e7983 */ /* 0x000ea80000300a00 */
[----:B------:R-:W2:-:S12]  /*59b70*/  LDL.LU.64 R12, [R1+0x4d50] ;  /* 0x004d5000010c7983 */ /* 0x000e980000300a00 */
        /* <DEDUP_REMOVED lines=9> */
[----:B------:R-:W2:Y:S04]  /*59c10*/  LDL.LU.64 R20, [R1+0x4d40] ;  /* 0x004d400001147983 */ /* 0x000ea80000300a00 */
[----:B------:R-:W-:Y:S04]  /*59c20*/  STL [R1+0x4c94], R25 ;  /* 0x004c941901007387 */ /* 0x000fe80000100800 */
[----:B------:R0:W-:Y:S04]  /*59c30*/  STL [R1+0x4c90], R24 ;  /* 0x004c901801007387 */ /* 0x0001e80000100800 */
[----:B0-----:R-:W3:Y:S04]  /*59c40*/  LDL.LU R24, [R1+0x1340] ;  /* 0x0013400001187983 */ /* 0x001ee80000300800 */
[----:B------:R-:W3:Y:S04]  /*59c50*/  LDL.LU R25, [R1+0x1344] ;  /* 0x0013440001197983 */ /* 0x000ee80000300800 */
[----:B------:R-:W3:Y:S04]  /*59c60*/  LDL.LU R26, [R1+0x1348] ;  /* 0x00134800011a7983 */ /* 0x000ee80000300800 */
[----:B------:R-:W3:Y:S01]  /*59c70*/  LDL.LU R27, [R1+0x134c] ;  /* 0x00134c00011b7983 */ /* 0x000ee20000300800 */
[C---:B--2---:R-:W-:Y:S03]  /*59c80*/  HMMA.16816.F32.BF16 R20, R4.reuse, R20, R12 ;  /* 0x000000140414723c */ /* 0x044fe6000004180c */
[----:B------:R-:W2:Y:S04]  /*59c90*/  LDL.LU.64 R14, [R1+0x4d38] ;  /* 0x004d3800010e7983 */ /* 0x000ea80000300a00 */
[----:B------:R-:W2:Y:S01]  /*59ca0*/  LDL.LU.64 R12, [R1+0x4d30] ;  /* 0x004d3000010c7983 */ /* 0x000ea20000300a00 */
[----:B---3--:R-:W-:Y:S11]  /*59cb0*/  HMMA.16816.F32.BF16 R24, R4, R8, R24 ;  /* 0x000000080418723c */ /* 0x008ff60000041818 */
[----:B------:R0:W-:Y:S04]  /*59cc0*/  STL.64 [R1+0xff0], R20 ;  /* 0x000ff01401007387 */ /* 0x0001e80000100a00 */
[----:B------:R1:W-:Y:S04]  /*59cd0*/  STL.64 [R1+0xff8], R22 ;  /* 0x000ff81601007387 */ /* 0x0003e80000100a00 */
[----:B0-----:R-:W3:Y:S04]  /*59ce0*/  LDL.LU R20, [R1+0x830] ;  /* 0x0008300001147983 */ /* 0x001ee80000300800 */
[----:B------:R-:W3:Y:S04]  /*59cf0*/  LDL.LU R21, [R1+0x834] ;  /* 0x0008340001157983 */ /* 0x000ee80000300800 */
[----:B-1----:R-:W3:Y:S04]  /*59d00*/  LDL.LU R22, [R1+0x838] ;  /* 0x0008380001167983 */ /* 0x002ee80000300800 */
[----:B------:R-:W3:Y:S04]  /*59d10*/  LDL.LU R23, [R1+0x83c] ;  /* 0x00083c0001177983 */ /* 0x000ee80000300800 */
[----:B------:R-:W-:Y:S04]  /*59d20*/  STL.64 [R1+0xfe0], R24 ;  /* 0x000fe01801007387 */ /* 0x000fe80000100a00 */
[----:B------:R0:W-:Y:S04]  /*59d30*/  STL.64 [R1+0xfe8], R26 ;  /* 0x000fe81a01007387 */ /* 0x0001e80000100a00 */
[----:B------:R-:W3:Y:S01]  /*59d40*/  LDL.LU.64 R10, [R1+0x4d28] ;  /* 0x004d2800010a7983 */ /* 0x000ee20000300a00 */
[----:B0-----:R-:W-:-:S02]  /*59d50*/  IMAD.MOV.U32 R26, RZ, RZ, R8 ;  /* 0x000000ffff1a7224 */ /* 0x001fc400078e0008 */
[----:B------:R-:W-:Y:S02]  /*59d60*/  IMAD.MOV.U32 R27, RZ, RZ, R9 ;  /* 0x000000ffff1b7224 */ /* 0x000fe400078e0009 */
[----:B------:R-:W3:Y:S01]  /*59d70*/  LDL.LU.64 R8, [R1+0x4d20] ;  /* 0x004d200001087983 */ /* 0x000ee20000300a00 */
[----:B----4-:R-:W-:Y:S02]  /*59d80*/  IMAD.MOV.U32 R25, RZ, RZ, R16 ;  /* 0x000000ffff197224 */ /* 0x010fe400078e0010 */
[----:B------:R-:W-:Y:S01]  /*59d90*/  IMAD.MOV.U32 R24, RZ, RZ, R17 ;  /* 0x000000ffff187224 */ /* 0x000fe200078e0011 */
[----:B--2---:R-:W-:-:S15]  /*59da0*/  HMMA.16816.F32.BF16 R12, R4, R16, R12 ;  /* 0x00000010040c723c */ /* 0x004fde000004180c */
[----:B------:R-:W-:-:S04]  /*59db0*/  NOP ;  /* 0x0000000000007918 */ /* 0x000fc80000000000 */
[----:B------:R0:W-:Y:S04]  /*59dc0*/  STL.64 [R1+0xfd0], R12 ;  /* 0x000fd00c01007387 */ /* 0x0001e80000100a00 */
[----:B------:R-:W-:Y:S04]  /*59dd0*/  STL.64 [R1+0xfd8], R14 ;  /* 0x000fd80e01007387 */ /* 0x000fe80000100a00 */
[----:B0-----:R-:W2:Y:S04]  /*59de0*/  LDL.LU.64 R12, [R1+0x4d18] ;  /* 0x004d1800010c7983 */ /* 0x001ea80000300a00 */
[----:B------:R-:W4:Y:S04]  /*59df0*/  LDL.LU.64 R18, [R1+0x4d10] ;  /* 0x004d100001127983 */ /* 0x000f280000300a00 */
[----:B------:R-:W2:Y:S04]  /*59e00*/  LDL.LU.64 R16, [R1+0x4d08] ;  /* 0x004d080001107983 */ /* 0x000ea80000300a00 */
[----:B------:R-:W-:Y:S04]  /*59e10*/  STL.64 [R1+0x4ca0], R26 ;  /* 0x004ca01a01007387 */ /* 0x000fe80000100a00 */
[----:B------:R0:W-:Y:S04]  /*59e20*/  STL.64 [R1+0x4c98], R24 ;  /* 0x004c981801007387 */ /* 0x0001e80000100a00 */
[----:B0-----:R-:W2:Y:S04]  /*59e30*/  LDL.64 R24, [R1+0x80] ;  /* 0x0000800001187983 */ /* 0x001ea80000100a00 */
[----:B--2---:R0:W-:Y:S02]  /*59e40*/  STL.64 [R1+0x4cb0], R24 ;  /* 0x004cb01801007387 */ /* 0x0041e40000100a00 */
[----:B0-----:R-:W-:-:S02]  /*59e50*/  IMAD.MOV.U32 R24, RZ, RZ, R2 ;  /* 0x000000ffff187224 */ /* 0x001fc400078e0002 */
[----:B------:R-:W-:-:S05]  /*59e60*/  IMAD.MOV.U32 R25, RZ, RZ, R0 ;  /* 0x000000ffff197224 */ /* 0x000fca00078e0000 */
[----:B------:R0:W-:Y:S04]  /*59e70*/  STL.64 [R1+0x4cc8], R24 ;  /* 0x004cc81801007387 */ /* 0x0001e80000100a00 */
[----:B0-----:R-:W2:Y:S04]  /*59e80*/  LDL.LU R24, [R1+0xfc0] ;  /* 0x000fc00001187983 */ /* 0x001ea80000300800 */
[----:B------:R-:W2:Y:S04]  /*59e90*/  LDL.LU R25, [R1+0xfc4] ;  /* 0x000fc40001197983 */ /* 0x000ea80000300800 */
[----:B------:R-:W2:Y:S04]  /*59ea0*/  LDL.LU R26, [R1+0xfc8] ;  /* 0x000fc800011a7983 */ /* 0x000ea80000300800 */
[----:B------:R-:W2:Y:S02]  /*59eb0*/  LDL.LU R27, [R1+0xfcc] ;  /* 0x000fcc00011b7983 */ /* 0x000ea40000300800 */
[----:B--2---:R-:W-:-:S15]  /*59ec0*/  HMMA.16816.F32.BF16 R24, R4, R16, R24 ;  /* 0x000000100418723c */ /* 0x004fde0000041818 */
[----:B------:R-:W-:-:S04]  /*59ed0*/  NOP ;  /* 0x0000000000007918 */ /* 0x000fc80000000000 */
[----:B------:R0:W-:Y:S04]  /*59ee0*/  STL.64 [R1+0xfc0], R24 ;  /* 0x000fc01801007387 */ /* 0x0001e80000100a00 */
[----:B------:R-:W-:Y:S04]  /*59ef0*/  STL.64 [R1+0xfc8], R26 ;  /* 0x000fc81a01007387 */ /* 0x000fe80000100a00 */
[----:B0-----:R-:W2:Y:S04]  /*59f00*/  LDL.64 R24, [R1+0xa0] ;  /* 0x0000a00001187983 */ /* 0x001ea80000100a00 */
[----:B--2---:R0:W-:Y:S04]  /*59f10*/  STL.64 [R1+0x4ce0], R24 ;  /* 0x004ce01801007387 */ /* 0x0041e80000100a00 */
[----:B0-----:R-:W2:Y:S04]  /*59f20*/  LDL.64 R24, [R1+0xb0] ;  /* 0x0000b00001187983 */ /* 0x001ea80000100a00 */
[----:B--2---:R0:W-:Y:S04]  /*59f30*/  STL.64 [R1+0x4cf0], R24 ;  /* 0x004cf01801007387 */ /* 0x0041e80000100a00 */
[----:B0-----:R-:W2:Y:S04]  /*59f40*/  LDL.LU R24, [R1+0xfb0] ;  /* 0x000fb00001187983 */ /* 0x001ea80000300800 */
[----:B------:R-:W2:Y:S04]  /*59f50*/  LDL.LU R25, [R1+0xfb4] ;  /* 0x000fb40001197983 */ /* 0x000ea80000300800 */
[----:B------:R-:W2:Y:S04]  /*59f60*/  LDL.LU R26, [R1+0xfb8] ;  /* 0x000fb800011a7983 */ /* 0x000ea80000300800 */
[----:B------:R-:W2:Y:S04]  /*59f70*/  LDL.LU R27, [R1+0xfbc] ;  /* 0x000fbc00011b7983 */ /* 0x000ea80000300800 */
[----:B----4-:R-:W-:Y:S04]  /*59f80*/  STL.64 [R1+0x4bf0], R18 ;  /* 0x004bf01201007387 */ /* 0x010fe80000100a00 */
[----:B------:R0:W-:Y:S04]  /*59f90*/  STL.64 [R1+0x4be8], R16 ;  /* 0x004be81001007387 */ /* 0x0001e80000100a00 */
[----:B0-----:R-:W4:Y:S01]  /*59fa0*/  LDL.LU R16, [R1+0x6d0] ;  /* 0x0006d00001107983 */ /* 0x001f220000300800 */
[C---:B--2---:R-:W-:Y:S08]  /*59fb0*/  HMMA.16816.F32.BF16 R24, R4.reuse, R12, R24 ;  /* 0x0000000c0418723c */ /* 0x044ff00000041818 */
[----:B---3--:R-:W-:Y:S11]  /*59fc0*/  HMMA.16816.F32.BF16 R4, R4, R8, R20 ;  /* 0x000000080404723c */ /* 0x008ff60000041814 */
        /* <DEDUP_REMOVED lines=46> */
[----:B----4-:R-:W-:Y:S01]  /*5a2b0*/  HMMA.16816.F32.BF16 R12, R20, R24, R12 ;  /* 0x00000018140c723c */ /* 0x010fe2000004180c */
[----:B------:R-:W-:-:S15]  /*5a2c0*/  IMAD.MOV.U32 R29, RZ, RZ, R24 ;  /* 0x000000ffff1d7224 */ /* 0x000fde00078e0018 */
[----:B------:R-:W-:-:S03]  /*5a2d0*/  NOP ;  /* 0x0000000000007918 */ /* 0x000fc60000000000 */
[----:B------:R0:W-:Y:S04]  /*5a2e0*/  STL.64 [R1+0x6c0], R12 ;  /* 0x0006c00c01007387 */ /* 0x0001e80000100a00 */
[----:B------:R1:W-:Y:S04]  /*5a2f0*/  STL.64 [R1+0x6c8], R14 ;  /* 0x0006c80e01007387 */ /* 0x0003e80000100a00 */
[----:B0-----:R-:W4:Y:S01]  /*5a300*/  LDL.LU R12, [R1+0x4ce8] ;  /* 0x004ce800010c7983 */ /* 0x001f220000300800 */
        /* <DEDUP_REMOVED lines=16> */
[----:B0-----:R-:W2:Y:S01]  /*5a410*/  LDL.LU.64 R24, [R1+0x4cb0] ;  /* 0x004cb00001187983 */ /* 0x001ea20000300a00 */
[----:B------:R-:W0:Y:S02]  /*5a420*/  S2R R0, SR_TID.X ;  /* 0x0000000000007919 */ /* 0x000e240000002100 */
[C---:B0-----:R-:W-:Y:S01]  /*5a430*/  IMAD.SHL.U32 R14, R0.reuse, 0x100, RZ ;  /* 0x00000100000e7824 */ /* 0x041fe200078e00ff */
[C---:B------:R-:W-:Y:S01]  /*5a440*/  LOP3.LUT R3, R0.reuse, 0x7, RZ, 0xc0, !PT ;  /* 0x0000000700037812 */ /* 0x040fe200078ec0ff */
[----:B------:R-:W-:Y:S01]  /*5a450*/  IMAD.SHL.U32 R17, R0, 0x2, RZ ;  /* 0x0000000200117824 */ /* 0x000fe200078e00ff */
        /* <DEDUP_REMOVED lines=9> */
[----:B------:R-:W-:-:S05]  /*5a4f0*/  IMAD R3, R3, 0x210, RZ ;  /* 0x0000021003037824 */ /* 0x000fca00078e02ff */
[----:B------:R-:W-:-:S04]  /*5a500*/  LOP3.LUT R17, R3, 0x10, R17, 0x78, !PT ;  /* 0x0000001003117812 */ /* 0x000fc800078e7811 */
[----:B------:R-:W-:-:S04]  /*5a510*/  LOP3.LUT R17, R17, 0x1000, R14, 0xf8, !PT ;  /* 0x0000100011117812 */ /* 0x000fc800078ef80e */
[----:B------:R-:W-:Y:S01]  /*5a520*/  LOP3.LUT R17, R17, 0x20, RZ, 0x3c, !PT ;  /* 0x0000002011117812 */ /* 0x000fe200078e3cff */
[----:B---3--:R-:W-:Y:S01]  /*5a530*/  HMMA.16816.F32.BF16 R8, R20, R4, R8 ;  /* 0x000000041408723c */ /* 0x008fe20000041808 */
[----:B------:R-:W-:Y:S02]  /*5a540*/  IMAD.MOV.U32 R14, RZ, RZ, R4 ;  /* 0x000000ffff0e7224 */ /* 0x000fe400078e0004 */
[----:B------:R-:W-:Y:S02]  /*5a550*/  IMAD.MOV.U32 R3, RZ, RZ, R5 ;  /* 0x000000ffff037224 */ /* 0x000fe400078e0005 */
[----:B------:R0:W1:Y:S01]  /*5a560*/  LDSM.16.MT88.4 R4, [R17+UR5+0x4180] ;  /* 0x004180051104783b */ /* 0x0000620008004200 */
[----:B--2---:R-:W-:Y:S02]  /*5a570*/  IMAD.MOV.U32 R16, RZ, RZ, R25 ;  /* 0x000000ffff107224 */ /* 0x004fe400078e0019 */
[----:B0-----:R-:W-:-:S11]  /*5a580*/  IMAD.MOV.U32 R17, RZ, RZ, R24 ;  /* 0x000000ffff117224 */ /* 0x001fd600078e0018 */
[----:B------:R-:W-:Y:S04]  /*5a590*/  STL.64 [R1+0x680], R8 ;  /* 0x0006800801007387 */ /* 0x000fe80000100a00 */
[----:B------:R-:W-:Y:S04]  /*5a5a0*/  STL.64 [R1+0x688], R10 ;  /* 0x0006880a01007387 */ /* 0x000fe80000100a00 */
[----:B------:R-:W-:Y:S04]  /*5a5b0*/  STL.64 [R1+0x4be0], R14 ;  /* 0x004be00e01007387 */ /* 0x000fe80000100a00 */
[----:B----4-:R0:W-:Y:S04]  /*5a5c0*/  STL.64 [R1+0x4bd8], R12 ;  /* 0x004bd80c01007387 */ /* 0x0101e80000100a00 */
[----:B------:R-:W2:Y:S04]  /*5a5d0*/  LDL.LU R25, [R1+0x4c94] ;  /* 0x004c940001197983 */ /* 0x000ea80000300800 */
[----:B------:R-:W3:Y:S04]  /*5a5e0*/  LDL.LU R24, [R1+0x4c90] ;  /* 0x004c900001187983 */ /* 0x000ee80000300800 */
[----:B------:R4:W-:Y:S04]  /*5a5f0*/  STL.64 [R1+0x4c08], R16 ;  /* 0x004c081001007387 */ /* 0x0009e80000100a00 */
[----:B0-----:R-:W2:Y:S04]  /*5a600*/  LDL.LU R12, [R1+0xd90] ;  /* 0x000d9000010c7983 */ /* 0x001ea80000300800 */
[----:B------:R-:W2:Y:S04]  /*5a610*/  LDL.LU R13, [R1+0xd94] ;  /* 0x000d9400010d7983 */ /* 0x000ea80000300800 */
[----:B------:R-:W2:Y:S01]  /*5a620*/  LDL.LU R14, [R1+0xd98] ;  /* 0x000d9800010e7983 */ /* 0x000ea20000300800 */
[----:B----4-:R-:W-:-:S02]  /*5a630*/  IMAD.MOV.U32 R16, RZ, RZ, R26 ;  /* 0x000000ffff107224 */ /* 0x010fc400078e001a */
[----:B------:R-:W-:Y:S01]  /*5a640*/  IMAD.MOV.U32 R17, RZ, RZ, R27 ;  /* 0x000000ffff117224 */ /* 0x000fe200078e001b */
[----:B------:R-:W4:Y:S04]  /*5a650*/  LDL.LU R15, [R1+0xd9c] ;  /* 0x000d9c00010f7983 */ /* 0x000f280000300800 */
        /* <DEDUP_REMOVED lines=10> */
[----:B---3--:R-:W-:-:S02]  /*5a700*/  IMAD.MOV.U32 R16, RZ, RZ, R24 ;  /* 0x000000ffff107224 */ /* 0x008fc400078e0018 */
[----:B------:R-:W-:Y:S01]  /*5a710*/  IMAD.MOV.U32 R17, RZ, RZ, R25 ;  /* 0x000000ffff117224 */ /* 0x000fe200078e0019 */
[----:B------:R-:W2:Y:S04]  /*5a720*/  LDL.LU R24, [R1+0x4c84] ;  /* 0x004c840001187983 */ /* 0x000ea80000300800 */
[----:B------:R-:W2:Y:S04]  /*5a730*/  LDL.LU R25, [R1+0x4c80] ;  /* 0x004c800001197983 */ /* 0x000ea80000300800 */
[----:B------:R-:W2:Y:S04]  /*5a740*/  LDL.LU R8, [R1+0xfa0] ;  /* 0x000fa00001087983 */ /* 0x000ea80000300800 */
[----:B------:R-:W2:Y:S04]  /*5a750*/  LDL.LU R9, [R1+0xfa4] ;  /* 0x000fa40001097983 */ /* 0x000ea80000300800 */
[----:B------:R-:W2:Y:S04]  /*5a760*/  LDL.LU R10, [R1+0xfa8] ;  /* 0x000fa800010a7983 */ /* 0x000ea80000300800 */
[----:B------:R-:W2:Y:S04]  /*5a770*/  LDL.LU R11, [R1+0xfac] ;  /* 0x000fac00010b7983 */ /* 0x000ea80000300800 */
[----:B------:R0:W-:Y:S04]  /*5a780*/  STL.64 [R1+0x4c50], R16 ;  /* 0x004c501001007387 */ /* 0x0001e80000100a00 */
[----:B0-----:R-:W3:Y:S04]  /*5a790*/  LDL.64 R16, [R1+0x40] ;  /* 0x0000400001107983 */ /* 0x001ee80000100a00 */
[----:B---3--:R-:W-:Y:S04]  /*5a7a0*/  STL.64 [R1+0x4c68], R16 ;  /* 0x004c681001007387 */ /* 0x008fe80000100a00 */
[----:B----4-:R-:W-:Y:S04]  /*5a7b0*/  STL.64 [R1+0x4c00], R14 ;  /* 0x004c000e01007387 */ /* 0x010fe80000100a00 */
        /* <DEDUP_REMOVED lines=23> */
[----:B------:R-:W-:-:S02]  /*5a930*/  IMAD.MOV.U32 R16, RZ, RZ, R27 ;  /* 0x000000ffff107224 */ /* 0x000fc400078e001b */
[----:B------:R-:W-:Y:S02]  /*5a940*/  IMAD.MOV.U32 R17, RZ, RZ, R26 ;  /* 0x000000ffff117224 */ /* 0x000fe400078e001a */
[C---:B--2---:R-:W-:Y:S01]  /*5a950*/  HMMA.16816.F32.BF16 R24, R20.reuse, R24, R8 ;  /* 0x000000181418723c */ /* 0x044fe20000041808 */
[----:B----4-:R-:W-:Y:S04]  /*5a960*/  STL.64 [R1+0x4c78], R14 ;  /* 0x004c780e01007387 */ /* 0x010fe80000100a00 */
[----:B---3--:R0:W-:Y:S04]  /*5a970*/  STL.64 [R1+0x4c70], R12 ;  /* 0x004c700c01007387 */ /* 0x0081e80000100a00 */
[----:B0-----:R-:W2:Y:S04]  /*5a980*/  LDL.LU R12, [R1+0xf90] ;  /* 0x000f9000010c7983 */ /* 0x001ea80000300800 */
[----:B------:R-:W2:Y:S04]  /*5a990*/  LDL.LU R13, [R1+0xf94] ;  /* 0x000f9400010d7983 */ /* 0x000ea80000300800 */
[----:B------:R-:W2:Y:S04]  /*5a9a0*/  LDL.LU R14, [R1+0xf98] ;  /* 0x000f9800010e7983 */ /* 0x000ea80000300800 */
[----:B------:R-:W2:Y:S04]  /*5a9b0*/  LDL.LU R15, [R1+0xf9c] ;  /* 0x000f9c00010f7983 */ /* 0x000ea80000300800 */
[----:B-1----:R-:W-:Y:S04]  /*5a9c0*/  STL.64 [R1+0x4aa8], R6 ;  /* 0x004aa80601007387 */ /* 0x002fe80000100a00 */
[----:B------:R0:W-:Y:S04]  /*5a9d0*/  STL.64 [R1+0x4aa0], R4 ;  /* 0x004aa00401007387 */ /* 0x0001e80000100a00 */
[----:B0-----:R-:W3:Y:S04]  /*5a9e0*/  LDL.64 R4, [R1+0x20] ;  /* 0x0000200001047983 */ /* 0x001ee80000100a00 */
[----:B------:R-:W4:Y:S04]  /*5a9f0*/  LDL.LU R8, [R1+0xd80] ;  /* 0x000d800001087983 */ /* 0x000f280000300800 */
[----:B------:R0:W-:Y:S04]  /*5aa00*/  STL.64 [R1+0xe00], R24 ;  /* 0x000e001801007387 */ /* 0x0001e80000100a00 */
[----:B------:R1:W-:Y:S04]  /*5aa10*/  STL.64 [R1+0xe08], R26 ;  /* 0x000e081a01007387 */ /* 0x0003e80000100a00 */
[----:B------:R-:W4:Y:S04]  /*5aa20*/  LDL.LU R9, [R1+0xd84] ;  /* 0x000d840001097983 */ /* 0x000f280000300800 */
[----:B------:R-:W4:Y:S04]  /*5aa30*/  LDL.LU R10, [R1+0xd88] ;  /* 0x000d8800010a7983 */ /* 0x000f280000300800 */
[----:B------:R-:W4:Y:S04]  /*5aa40*/  LDL.LU R11, [R1+0xd8c] ;  /* 0x000d8c00010b7983 */ /* 0x000f280000300800 */
[----:B0-----:R-:W3:Y:S04]  /*5aa50*/  LDL.LU R24, [R1+0x670] ;  /* 0x0006700001187983 */ /* 0x001ee80000300800 */
[----:B------:R-:W3:Y:S04]  /*5aa60*/  LDL.LU R25, [R1+0x674] ;  /* 0x0006740001197983 */ /* 0x000ee80000300800 */
[----:B-1----:R-:W3:Y:S04]  /*5aa70*/  LDL.LU R26, [R1+0x678] ;  /* 0x00067800011a7983 */ /* 0x002ee80000300800 */
[----:B------:R-:W3:Y:S01]  /*5aa80*/  LDL.LU R27, [R1+0x67c] ;  /* 0x00067c00011b7983 */ /* 0x000ee20000300800 */
        /* <DEDUP_REMOVED lines=26> */
[----:B0-----:R-:W3:Y:S04]  /*5ac30*/  LDL.LU.64 R18, [R1+0x4c28] ;  /* 0x004c280001127983 */ /* 0x001ee80000300a00 */
        /* <DEDUP_REMOVED lines=9> */
[----:B---3--:R-:W-:-:S02]  /*5acd0*/  IMAD.MOV.U32 R4, RZ, RZ, R19 ;  /* 0x000000ffff047224 */ /* 0x008fc400078e0013 */
        /* <DEDUP_REMOVED lines=13> */
[----:B------:R-:W2:Y:S02]  /*5adb0*/  LDL.LU.64 R16, [R1+0x4be8] ;  /* 0x004be80001107983 */ /* 0x000ea40000300a00 */
[----:B--2---:R-:W-:-:S15]  /*5adc0*/  HMMA.16816.F32.BF16 R12, R20, R16, R12 ;  /* 0x00000010140c723c */ /* 0x004fde000004180c */
[----:B------:R-:W-:-:S04]  /*5add0*/  NOP ;  /* 0x0000000000007918 */ /* 0x000fc80000000000 */
[----:B------:R-:W-:Y:S04]  /*5ade0*/  STL.64 [R1+0xd90], R12 ;  /* 0x000d900c01007387 */ /* 0x000fe80000100a00 */
[----:B------:R0:W-:Y:S04]  /*5adf0*/  STL.64 [R1+0xd98], R14 ;  /* 0x000d980e01007387 */ /* 0x0001e80000100a00 */
[----:B0-----:R-:W2:Y:S04]  /*5ae00*/  LDL.LU.64 R14, [R1+0x4be0] ;  /* 0x004be000010e7983 */ /* 0x001ea80000300a00 */
[----:B------:R-:W2:Y:S04]  /*5ae10*/  LDL.LU.64 R12, [R1+0x4bd8] ;  /* 0x004bd800010c7983 */ /* 0x000ea80000300a00 */
[----:B---3--:R-:W-:Y:S04]  /*5ae20*/  STL.64 [R1+0x4ad8], R18 ;  /* 0x004ad81201007387 */ /* 0x008fe80000100a00 */
[----:B------:R2:W-:Y:S02]  /*5ae30*/  STL.64 [R1+0x4ad0], R16 ;  /* 0x004ad01001007387 */ /* 0x0005e40000100a00 */
[----:B--2---:R-:W-:-:S02]  /*5ae40*/  IMAD.MOV.U32 R16, RZ, RZ, R13 ;  /* 0x000000ffff107224 */ /* 0x004fc400078e000d */
[----:B------:R-:W4:Y:S01]  /*5ae50*/  LDL.LU R13, [R1+0x4bd0] ;  /* 0x004bd000010d7983 */ /* 0x000f220000300800 */
[----:B------:R-:W-:-:S05]  /*5ae60*/  IMAD.MOV.U32 R17, RZ, RZ, R28 ;  /* 0x000000ffff117224 */ /* 0x000fca00078e001c */
[----:B------:R0:W-:Y:S04]  /*5ae70*/  STL.64 [R1+0x4ba8], R16 ;  /* 0x004ba81001007387 */ /* 0x0001e80000100a00 */
[----:B0-----:R-:W2:Y:S04]  /*5ae80*/  LDL.LU R16, [R1+0x500] ;  /* 0x0005000001107983 */ /* 0x001ea80000300800 */
[----:B------:R-:W2:Y:S04]  /*5ae90*/  LDL.LU R17, [R1+0x504] ;  /* 0x0005040001117983 */ /* 0x000ea80000300800 */
[----:B------:R-:W2:Y:S04]  /*5aea0*/  LDL.LU R18, [R1+0x508] ;  /* 0x0005080001127983 */ /* 0x000ea80000300800 */
[----:B------:R-:W2:Y:S01]  /*5aeb0*/  LDL.LU R19, [R1+0x50c] ;  /* 0x00050c0001137983 */ /* 0x000ea20000300800 */
[----:B----4-:R-:W-:-:S15]  /*5aec0*/  HMMA.16816.F32.BF16 R8, R20, R12, R8 ;  /* 0x0000000c1408723c */ /* 0x010fde0000041808 */
[----:B------:R-:W-:-:S04]  /*5aed0*/  NOP ;  /* 0x0000000000007918 */ /* 0x000fc80000000000 */
        /* <DEDUP_REMOVED lines=15> */
[----:B------:R-:W-:Y:S01]  /*5afd0*/  STL.64 [R1+0x4ab0], R8 ;  /* 0x004ab00801007387 */ /* 0x000fe20000100a00 */
[----:B--2---:R-:W-:Y:S03]  /*5afe0*/  HMMA.16816.F32.BF16 R4, R24, R4, R16 ;  /* 0x000000041804723c */ /* 0x004fe60000041810 */
[----:B------:R-:W4:-:S15]  /*5aff0*/  LDL.LU.64 R16, [R1+0x4ba8] ;  /* 0x004ba80001107983 */ /* 0x000f1e0000300a00 */
        /* <DEDUP_REMOVED lines=10> */
[----:B------:R-:W-:Y:S04]  /*5b0a0*/  STL.64 [R1+0x560], R8 ;  /* 0x0005600801007387 */ /* 0x000fe80000100a00 */
[----:B------:R4:W-:Y:S02]  /*5b0b0*/  STL.64 [R1+0x568], R10 ;  /* 0x0005680a01007387 */ /* 0x0009e40000100a00 */
[----:B----4-:R-:W-:-:S15]  /*5b0c0*/  HMMA.16816.F32.BF16 R8, R24, R16, R20 ;  /* 0x000000101808723c */ /* 0x010fde0000041814 */
[----:B------:R-:W-:-:S04]  /*5b0d0*/  NOP ;  /* 0x0000000000007918 */ /* 0x000fc80000000000 */
[----:B------:R0:W-:Y:S04]  /*5b0e0*/  STL.64 [R1+0x550], R8 ;  /* 0x0005500801007387 */ /* 0x0001e80000100a00 */
[----:B------:R1:W-:Y:S04]  /*5b0f0*/  STL.64 [R1+0x558], R10 ;  /* 0x0005580a01007387 */ /* 0x0003e80000100a00 */
[----:B------:R-:W3:Y:S01]  /*5b100*/  LDL.64 R4, [R1+0x30] ;  /* 0x0000300001047983 */ /* 0x000ee20000100a00 */
[----:B------:R-:W4:Y:S01]  /*5b110*/  S2R R28, SR_TID.X ;  /* 0x00000000001c7919 */ /* 0x000f220000002100 */
[----:B------:R-:W-:-:S02]  /*5b120*/  IMAD.MOV.U32 R20, RZ, RZ, R14 ;  /* 0x000000ffff147224 */ /* 0x000fc400078e000e */
[----:B------:R-:W-:Y:S01]  /*5b130*/  IMAD.MOV.U32 R21, RZ, RZ, R3 ;  /* 0x000000ffff157224 */ /* 0x000fe200078e0003 */
[C---:B----4-:R-:W-:Y:S01]  /*5b140*/  LOP3.LUT R29, R28.reuse, 0x7, RZ, 0xc0, !PT ;  /* 0x000000071c1d7812 */ /* 0x050fe200078ec0ff */
[----:B------:R-:W-:-:S04]  /*5b150*/  IMAD.SHL.U32 R15, R28, 0x2, RZ ;  /* 0x000000021c0f7824 */ /* 0x000fc800078e00ff */
[----:B------:R-:W-:-:S05]  /*5b160*/  IMAD R29, R29, 0x210, RZ ;  /* 0x000002101d1d7824 */ /* 0x000fca00078e02ff */
[----:B------:R-:W-:Y:S01]  /*5b170*/  LOP3.LUT R29, R29, 0x10, R15, 0x78, !PT ;  /* 0x000000101d1d7812 */ /* 0x000fe200078e780f */
[----:B---3--:R-:W-:Y:S04]  /*5b180*/  STL.64 [R1+0x4b18], R4 ;  /* 0x004b180401007387 */ /* 0x008fe80000100a00 */
[----:B0-----:R-:W3:Y:S04]  /*5b190*/  LDL.LU R8, [R1+0xd30] ;  /* 0x000d300001087983 */ /* 0x001ee80000300800 */
[----:B------:R-:W3:Y:S04]  /*5b1a0*/  LDL.LU R9, [R1+0xd34] ;  /* 0x000d340001097983 */ /* 0x000ee80000300800 */
[----:B-1----:R-:W4:Y:S04]  /*5b1b0*/  LDL.LU R10, [R1+0xd38] ;  /* 0x000d3800010a7983 */ /* 0x002f280000300800 */
[----:B------:R-:W4:Y:S04]  /*5b1c0*/  LDL.LU R11, [R1+0xd3c] ;  /* 0x000d3c00010b7983 */ /* 0x000f280000300800 */
[----:B------:R0:W-:Y:S04]  /*5b1d0*/  STL.64 [R1+0x4b60], R20 ;  /* 0x004b601401007387 */ /* 0x0001e80000100a00 */
[----:B------:R-:W2:Y:S04]  /*5b1e0*/  LDL.LU R12, [R1+0xd70] ;  /* 0x000d7000010c7983 */ /* 0x000ea80000300800 */
[----:B------:R-:W2:Y:S04]  /*5b1f0*/  LDL.LU R13, [R1+0xd74] ;  /* 0x000d7400010d7983 */ /* 0x000ea80000300800 */
[----:B------:R-:W2:Y:S04]  /*5b200*/  LDL.LU R14, [R1+0xd78] ;  /* 0x000d7800010e7983 */ /* 0x000ea80000300800 */
[----:B------:R-:W2:Y:S01]  /*5b210*/  LDL.LU R15, [R1+0xd7c] ;  /* 0x000d7c00010f7983 */ /* 0x000ea20000300800 */
[----:B0-----:R-:W-:-:S02]  /*5b220*/  IMAD.MOV.U32 R20, RZ, RZ, R2 ;  /* 0x000000ffff147224 */ /* 0x001fc400078e0002 */
[----:B------:R-:W-:-:S05]  /*5b230*/  IMAD.MOV.U32 R21, RZ, RZ, R0 ;  /* 0x000000ffff157224 */ /* 0x000fca00078e0000 */
[----:B------:R0:W-:Y:S04]  /*5b240*/  STL.64 [R1+0x4b78], R20 ;  /* 0x004b781401007387 */ /* 0x0001e80000100a00 */
[----:B0-----:R-:W3:Y:S04]  /*5b250*/  LDL.64 R20, [R1+0x90] ;  /* 0x0000900001147983 */ /* 0x001ee80000100a00 */
        /* <DEDUP_REMOVED lines=12> */
[----:B------:R-:W-:-:S02]  /*5b320*/  IMAD.MOV.U32 R4, RZ, RZ, R7 ;  /* 0x000000ffff047224 */ /* 0x000fc400078e0007 */
[----:B------:R-:W-:Y:S01]  /*5b330*/  IMAD.MOV.U32 R5, RZ, RZ, R6 ;  /* 0x000000ffff057224 */ /* 0x000fe200078e0006 */
[----:B--2---:R-:W-:Y:S04]  /*5b340*/  STL.64 [R1+0x4b88], R14 ;  /* 0x004b880e01007387 */ /* 0x004fe80000100a00 */
[----:B------:R0:W-:Y:S04]  /*5b350*/  STL.64 [R1+0x4b80], R12 ;  /* 0x004b800c01007387 */ /* 0x0001e80000100a00 */
[----:B0-----:R-:W2:Y:S04]  /*5b360*/  LDL.LU R12, [R1+0x4d0] ;  /* 0x0004d000010c7983 */ /* 0x001ea80000300800 */
[----:B------:R-:W2:Y:S04]  /*5b370*/  LDL.LU R13, [R1+0x4d4] ;  /* 0x0004d400010d7983 */ /* 0x000ea80000300800 */
[----:B------:R-:W2:Y:S04]  /*5b380*/  LDL.LU R14, [R1+0x4d8] ;  /* 0x0004d800010e7983 */ /* 0x000ea80000300800 */
[----:B------:R-:W2:Y:S04]  /*5b390*/  LDL.LU R15, [R1+0x4dc] ;  /* 0x0004dc00010f7983 */ /* 0x000ea80000300800 */
[----:B------:R-:W2:Y:S04]  /*5b3a0*/  LDL.64 R16, [R1+0x60] ;  /* 0x0000600001107983 */ /* 0x000ea80000100a00 */
[----:B------:R0:W-:Y:S04]  /*5b3b0*/  STL.64 [R1+0x4b30], R4 ;  /* 0x004b300401007387 */ /* 0x0001e80000100a00 */
[----:B0-----:R-:W2:Y:S04]  /*5b3c0*/  LDL.64 R4, [R1+0x50] ;  /* 0x0000500001047983 */ /* 0x001ea80000100a00 */
        /* <DEDUP_REMOVED lines=12> */
[----:B--2---:R-:W-:Y:S01]  /*5b490*/  HMMA.16816.F32.BF16 R12, R24, R20, R12 ;  /* 0x00000014180c723c */ /* 0x004fe2000004180c */
[----:B------:R-:W-:-:S02]  /*5b4a0*/  IMAD.MOV.U32 R2, RZ, RZ, R20 ;  /* 0x000000ffff027224 */ /* 0x000fc400078e0014 */
[----:B------:R-:W-:Y:S01]  /*5b4b0*/  IMAD.MOV.U32 R0, RZ, RZ, R21 ;  /* 0x000000ffff007224 */ /* 0x000fe200078e0015 */
[----:B----4-:R-:W-:Y:S04]  /*5b4c0*/  STL.64 [R1+0x4b40], R10 ;  /* 0x004b400a01007387 */ /* 0x010fe80000100a00 */
[----:B---3--:R0:W-:Y:S04]  /*5b4d0*/  STL.64 [R1+0x4b38], R8 ;  /* 0x004b380801007387 */ /* 0x0081e80000100a00 */
        /* <DEDUP_REMOVED lines=14> */
[----:B0-----:R-:W3:Y:S01]  /*5b5c0*/  LDL.LU.64 R20, [R1+0x4b60] ;  /* 0x004b600001147983 */ /* 0x001ee20000300a00 */
[----:B------:R-:W-:-:S05]  /*5b5d0*/  IMAD.SHL.U32 R28, R28, 0x100, RZ ;  /* 0x000001001c1c7824 */ /* 0x000fca00078e00ff */
[----:B------:R-:W-:-:S04]  /*5b5e0*/  LOP3.LUT R29, R29, 0x1000, R28, 0xf8, !PT ;  /* 0x000010001d1d7812 */ /* 0x000fc800078ef81c */
[----:B------:R-:W-:Y:S01]  /*5b5f0*/  LOP3.LUT R29, R29, 0x40, RZ, 0x3c, !PT ;  /* 0x000000401d1d7812 */ /* 0x000fe200078e3cff */
[----:B---3--:R-:W-:Y:S01]  /*5b600*/  HMMA.16816.F32.BF16 R20, R24, R20, R12 ;  /* 0x000000141814723c */ /* 0x008fe2000004180c */
[----:B------:R-:W3:Y:S04]  /*5b610*/  LDL.LU.64 R14, [R1+0x4b58] ;  /* 0x004b5800010e7983 */ /* 0x000ee80000300a00 */
[----:B------:R-:W3:-:S14]  /*5b620*/  LDL.LU.64 R12, [R1+0x4b50] ;  /* 0x004b5000010c7983 */ /* 0x000edc0000300a00 */
[----:B------:R-:W-:Y:S04]  /*5b630*/  STL.64 [R1+0x520], R20 ;  /* 0x0005201401007387 */ /* 0x000fe80000100a00 */
[----:B------:R-:W-:Y:S04]  /*5b640*/  STL.64 [R1+0x528], R22 ;  /* 0x0005281601007387 */ /* 0x000fe80000100a00 */
[----:B------:R-:W0:Y:S04]  /*5b650*/  LDSM.16.MT88.4 R20, [R29+UR5+0x4000] ;  /* 0x004000051d14783b */ /* 0x000e280008004200 */
[----:B------:R-:W-:Y:S04]  /*5b660*/  STL [R1+0x4a60], R29 ;  /* 0x004a601d01007387 */ /* 0x000fe80000100800 */
[----:B0-----:R-:W-:Y:S04]  /*5b670*/  STL.64 [R1+0x4998], R22 ;  /* 0x0049981601007387 */ /* 0x001fe80000100a00 */
[----:B------:R0:W-:Y:S04]  /*5b680*/  STL.64 [R1+0x4990], R20 ;  /* 0x0049901401007387 */ /* 0x0001e80000100a00 */
[----:B0-----:R-:W4:Y:S01]  /*5b690*/  LDL.64 R20, [R1] ;  /* 0x0000000001147983 */ /* 0x001f220000100a00 */
[----:B---3--:R-:W-:-:S15]  /*5b6a0*/  HMMA.16816.F32.BF16 R12, R24, R16, R12 ;  /* 0x00000010180c723c */ /* 0x008fde000004180c */
[----:B------:R-:W-:-:S04]  /*5b6b0*/  NOP ;  /* 0x0000000000007918 */ /* 0x000fc80000000000 */
[----:B------:R0:W-:Y:S04]  /*5b6c0*/  STL.64 [R1+0xb60], R12 ;  /* 0x000b600c01007387 */ /* 0x0001e80000100a00 */
[----:B------:R1:W-:Y:S04]  /*5b6d0*/  STL.64 [R1+0xb68], R14 ;  /* 0x000b680e01007387 */ /* 0x0003e80000100a00 */
[----:B0-----:R-:W3:Y:S01]  /*5b6e0*/  LDL.LU.64 R12, [R1+0x4b48] ;  /* 0x004b4800010c7983 */ /* 0x001ee20000300a00 */
[----:B-1----:R-:W-:Y:S02]  /*5b6f0*/  IMAD.MOV.U32 R15, RZ, RZ, R16 ;  /* 0x000000ffff0f7224 */ /* 0x002fe400078e0010 */
[----:B------:R-:W-:Y:S01]  /*5b700*/  IMAD.MOV.U32 R14, RZ, RZ, R17 ;  /* 0x000000ffff0e7224 */ /* 0x000fe200078e0011 */
[----:B------:R-:W3:Y:S04]  /*5b710*/  LDL.LU R16, [R1+0xb00] ;  /* 0x000b000001107983 */ /* 0x000ee80000300800 */
[----:B------:R-:W3:Y:S04]  /*5b720*/  LDL.LU R17, [R1+0xb04] ;  /* 0x000b040001117983 */ /* 0x000ee80000300800 */
[----:B------:R-:W3:Y:S04]  /*5b730*/  LDL.LU R18, [R1+0xb08] ;  /* 0x000b080001127983 */ /* 0x000ee80000300800 */
[----:B------:R-:W3:Y:S01]  /*5b740*/  LDL.LU R19, [R1+0xb0c] ;  /* 0x000b0c0001137983 */ /* 0x000ee20000300800 */
[----:B--2---:R-:W-:Y:S01]  /*5b750*/  HMMA.16816.F32.BF16 R8, R24, R4, R8 ;  /* 0x000000041808723c */ /* 0x004fe20000041808 */
[----:B------:R-:W-:-:S02]  /*5b760*/  IMAD.MOV.U32 R23, RZ, RZ, R4 ;  /* 0x000000ffff177224 */ /* 0x000fc400078e0004 */
[----:B------:R-:W-:Y:S01]  /*5b770*/  IMAD.MOV.U32 R22, RZ, RZ, R5 ;  /* 0x000000ffff167224 */ /* 0x000fe200078e0005 */
[----:B---3--:R-:W-:Y:S04]  /*5b780*/  STL.64 [R1+0x4ae8], R18 ;  /* 0x004ae81201007387 */ /* 0x008fe80000100a00 */
[----:B------:R0:W-:Y:S04]  /*5b790*/  STL.64 [R1+0x4ae0], R16 ;  /* 0x004ae01001007387 */ /* 0x0001e80000100a00 */
[----:B0-----:R-:W2:Y:S04]  /*5b7a0*/  LDL.64 R16, [R1+0x10] ;  /* 0x0000100001107983 */ /* 0x001ea80000100a00 */
[----:B------:R-:W-:Y:S04]  /*5b7b0*/  STL [R1+0x4a68], R14 ;  /* 0x004a680e01007387 */ /* 0x000fe80000100800 */
[----:B------:R-:W-:Y:S04]  /*5b7c0*/  STL [R1+0x4a64], R15 ;  /* 0x004a640f01007387 */ /* 0x000fe80000100800 */
[----:B------:R-:W-:Y:S04]  /*5b7d0*/  STL.64 [R1+0xb50], R8 ;  /* 0x000b500801007387 */ /* 0x000fe80000100a00 */
[----:B------:R0:W-:Y:S04]  /*5b7e0*/  STL.64 [R1+0xb58], R10 ;  /* 0x000b580a01007387 */ /* 0x0001e80000100a00 */
[----:B0-----:R-:W3:Y:S04]  /*5b7f0*/  LDL.LU.64 R10, [R1+0x4b40] ;  /* 0x004b4000010a7983 */ /* 0x001ee80000300a00 */
[----:B------:R-:W3:Y:S04]  /*5b800*/  LDL.LU.64 R8, [R1+0x4b38] ;  /* 0x004b380001087983 */ /* 0x000ee80000300a00 */
[----:B------:R-:W3:Y:S04]  /*5b810*/  LDL.LU.64 R4, [R1+0x4b30] ;  /* 0x004b300001047983 */ /* 0x000ee80000300a00 */
[----:B------:R-:W-:Y:S01]  /*5b820*/  STL [R1+0x4a6c], R23 ;  /* 0x004a6c1701007387 */ /* 0x000fe20000100800 */
[----:B---3--:R-:W-:Y:S03]  /*5b830*/  HMMA.16816.F32.BF16 R4, R24, R4, R8 ;  /* 0x000000041804723c */ /* 0x008fe60000041808 */
[----:B------:R-:W3:Y:S04]  /*5b840*/  LDL.LU.64 R10, [R1+0x4b28] ;  /* 0x004b2800010a7983 */ /* 0x000ee80000300a00 */
[----:B------:R-:W3:-:S12]  /*5b850*/  LDL.LU.64 R8, [R1+0x4b20] ;  /* 0x004b200001087983 */ /* 0x000ed80000300a00 */
[----:B------:R0:W-:Y:S04]  /*5b860*/  STL.64 [R1+0xb40], R4 ;  /* 0x000b400401007387 */ /* 0x0001e80000100a00 */
[----:B------:R-:W-:Y:S04]  /*5b870*/  STL.64 [R1+0xb48], R6 ;  /* 0x000b480601007387 */ /* 0x000fe80000100a00 */
[----:B0-----:R-:W3:Y:S02]  /*5b880*/  LDL.LU.64 R4, [R1+0x4b18] ;  /* 0x004b180001047983 */ /* 0x001ee40000300a00 */
[----:B---3--:R-:W-:Y:S01]  /*5b890*/  HMMA.16816.F32.BF16 R8, R24, R4, R8 ;  /* 0x000000041808723c */ /* 0x008fe20000041808 */
[----:B------:R-:W-:-:S02]  /*5b8a0*/  IMAD.MOV.U32 R15, RZ, RZ, R4 ;  /* 0x000000ffff0f7224 */ /* 0x000fc400078e0004 */
        /* <DEDUP_REMOVED lines=10> */
[----:B------:R-:W-:Y:S04]  /*5b950*/  STL.64 [R1+0xb20], R8 ;  /* 0x000b200801007387 */ /* 0x000fe80000100a00 */
[----:B------:R-:W-:Y:S04]  /*5b960*/  STL.64 [R1+0xb28], R10 ;  /* 0x000b280a01007387 */ /* 0x000fe80000100a00 */
[----:B------:R-:W-:Y:S04]  /*5b970*/  STL.64 [R1+0x4af8], R22 ;  /* 0x004af81601007387 */ /* 0x000fe80000100a00 */
[----:B----4-:R0:W-:Y:S04]  /*5b980*/  STL.64 [R1+0x4af0], R20 ;  /* 0x004af01401007387 */ /* 0x0101e80000100a00 */
[----:B0-----:R-:W3:Y:S04]  /*5b990*/  LDL.LU R20, [R1+0xd20] ;  /* 0x000d200001147983 */ /* 0x001ee80000300800 */
[----:B------:R-:W3:Y:S04]  /*5b9a0*/  LDL.LU R21, [R1+0xd24] ;  /* 0x000d240001157983 */ /* 0x000ee80000300800 */
[----:B------:R-:W3:Y:S04]  /*5b9b0*/  LDL.LU R22, [R1+0xd28] ;  /* 0x000d280001167983 */ /* 0x000ee80000300800 */
[----:B------:R-:W3:Y:S01]  /*5b9c0*/  LDL.LU R23, [R1+0xd2c] ;  /* 0x000d2c0001177983 */ /* 0x000ee20000300800 */
[----:B------:R-:W-:-:S05]  /*5b9d0*/  IMAD.MOV.U32 R14, RZ, RZ, R5 ;  /* 0x000000ffff0e7224 */ /* 0x000fca00078e0005 */
[----:B------:R-:W-:Y:S04]  /*5b9e0*/  STL.64 [R1+0x4ac8], R14 ;  /* 0x004ac80e01007387 */ /* 0x000fe80000100a00 */
[----:B------:R0:W-:Y:S04]  /*5b9f0*/  STL.64 [R1+0x4ac0], R12 ;  /* 0x004ac00c01007387 */ /* 0x0001e80000100a00 */
        /* <DEDUP_REMOVED lines=12> */
[----:B--2---:R-:W-:-:S02]  /*5bac0*/  IMAD.MOV.U32 R28, RZ, RZ, R16 ;  /* 0x000000ffff1c7224 */ /* 0x004fc400078e0010 */
[----:B------:R-:W-:Y:S01]  /*5bad0*/  IMAD.MOV.U32 R3, RZ, RZ, R17 ;  /* 0x000000ffff037224 */ /* 0x000fe200078e0011 */
[----:B---3--:R-:W-:-:S15]  /*5bae0*/  HMMA.16816.F32.BF16 R20, R24, R16, R20 ;  /* 0x000000101814723c */ /* 0x008fde0000041814 */
[----:B------:R-:W-:-:S04]  /*5baf0*/  NOP ;  /* 0x0000000000007918 */ /* 0x000fc80000000000 */
[----:B------:R-:W-:Y:S04]  /*5bb00*/  STL.64 [R1+0xb10], R20 ;  /* 0x000b101401007387 */ /* 0x000fe80000100a00 */
[----:B------:R0:W-:Y:S04]  /*5bb10*/  STL.64 [R1+0xb18], R22 ;  /* 0x000b181601007387 */ /* 0x0001e80000100a00 */
[----:B0-----:R-:W2:Y:S04]  /*5bb20*/  LDL.LU.64 R22, [R1+0x4af8] ;  /* 0x004af80001167983 */ /* 0x001ea80000300a00 */
[----:B------:R-:W3:Y:S04]  /*5bb30*/  LDL.LU.64 R20, [R1+0x4af0] ;  /* 0x004af00001147983 */ /* 0x000ee80000300a00 */
[----:B------:R-:W3:Y:S04]  /*5bb40*/  LDL.LU.64 R18, [R1+0x4ae8] ;  /* 0x004ae80001127983 */ /* 0x000ee80000300a00 */
[----:B------:R-:W3:Y:S04]  /*5bb50*/  LDL.LU.64 R16, [R1+0x4ae0] ;  /* 0x004ae00001107983 */ /* 0x000ee80000300a00 */
[----:B------:R-:W-:Y:S04]  /*5bb60*/  STL [R1+0x4a44], R3 ;  /* 0x004a440301007387 */ /* 0x000fe80000100800 */
[----:B------:R-:W-:Y:S01]  /*5bb70*/  STL [R1+0x4a40], R28 ;  /* 0x004a401c01007387 */ /* 0x000fe20000100800 */
[----:B---3--:R-:W-:-:S15]  /*5bb80*/  HMMA.16816.F32.BF16 R16, R24, R20, R16 ;  /* 0x000000141810723c */ /* 0x008fde0000041810 */
[----:B------:R-:W-:-:S04]  /*5bb90*/  NOP ;  /* 0x0000000000007918 */ /* 0x000fc80000000000 */
[----:B------:R-:W-:Y:S04]  /*5bba0*/  STL.64 [R1+0xb00], R16 ;  /* 0x000b001001007387 */ /* 0x000fe80000100a00 */
[----:B------:R0:W-:Y:S04]  /*5bbb0*/  STL.64 [R1+0xb08], R18 ;  /* 0x000b081201007387 */ /* 0x0001e80000100a00 */
[----:B0-----:R-:W3:Y:S04]  /*5bbc0*/  LDL.LU.64 R18, [R1+0x4ad8] ;  /* 0x004ad80001127983 */ /* 0x001ee80000300a00 */
[----:B------:R-:W4:Y:S04]  /*5bbd0*/  LDL.LU.64 R16, [R1+0x4ad0] ;  /* 0x004ad00001107983 */ /* 0x000f280000300a00 */
[----:B------:R0:W-:Y:S04]  /*5bbe0*/  STL.64 [R1+0x49b8], R20 ;  /* 0x0049b81401007387 */ /* 0x0001e80000100a00 */
[----:B--2---:R1:W-:Y:S04]  /*5bbf0*/  STL.64 [R1+0x4a70], R22 ;  /* 0x004a701601007387 */ /* 0x0043e80000100a00 */
[----:B0-----:R-:W2:Y:S04]  /*5bc00*/  LDL.LU R20, [R1+0x290] ;  /* 0x0002900001147983 */ /* 0x001ea80000300800 */
[----:B------:R-:W2:Y:S04]  /*5bc10*/  LDL.LU R21, [R1+0x294] ;  /* 0x0002940001157983 */ /* 0x000ea80000300800 */
[----:B-1----:R-:W2:Y:S04]  /*5bc20*/  LDL.LU R22, [R1+0x298] ;  /* 0x0002980001167983 */ /* 0x002ea80000300800 */
[----:B------:R-:W2:Y:S04]  /*5bc30*/  LDL.LU R23, [R1+0x29c] ;  /* 0x00029c0001177983 */ /* 0x000ea80000300800 */
[----:B--2---:R-:W-:Y:S04]  /*5bc40*/  STL.64 [R1+0x4a80], R22 ;  /* 0x004a801601007387 */ /* 0x004fe80000100a00 */
[----:B------:R0:W-:Y:S04]  /*5bc50*/  STL.64 [R1+0x4a78], R20 ;  /* 0x004a781401007387 */ /* 0x0001e80000100a00 */
[----:B0-----:R-:W2:Y:S01]  /*5bc60*/  LDL.64 R20, [R1+0xb0] ;  /* 0x0000b00001147983 */ /* 0x001ea20000100a00 */
[----:B----4-:R-:W-:Y:S03]  /*5bc70*/  HMMA.16816.F32.BF16 R12, R24, R16, R12 ;  /* 0x00000010180c723c */ /* 0x010fe6000004180c */
[----:B--2---:R0:W-:Y:S04]  /*5bc80*/  STL.64 [R1+0x4a88], R20 ;  /* 0x004a881401007387 */ /* 0x0041e80000100a00 */
[----:B0-----:R-:W2:-:S12]  /*5bc90*/  LDL.64 R20, [R1+0xc0] ;  /* 0x0000c00001147983 */ /* 0x001e980000100a00 */
[----:B------:R-:W-:Y:S04]  /*5bca0*/  STL.64 [R1+0xaf0], R12 ;  /* 0x000af00c01007387 */ /* 0x000fe80000100a00 */
[----:B------:R0:W-:Y:S04]  /*5bcb0*/  STL.64 [R1+0xaf8], R14 ;  /* 0x000af80e01007387 */ /* 0x0001e80000100a00 */
[----:B0-----:R-:W4:Y:S04]  /*5bcc0*/  LDL.LU.64 R14, [R1+0x4ac8] ;  /* 0x004ac800010e7983 */ /* 0x001f280000300a00 */
[----:B------:R-:W2:Y:S04]  /*5bcd0*/  LDL.LU.64 R12, [R1+0x4ac0] ;  /* 0x004ac000010c7983 */ /* 0x000ea80000300a00 */
[----:B---3--:R-:W-:Y:S04]  /*5bce0*/  STL.64 [R1+0x49c8], R18 ;  /* 0x0049c81201007387 */ /* 0x008fe80000100a00 */
        /* <DEDUP_REMOVED lines=12> */
[----:B------:R-:W-:Y:S04]  /*5bdb0*/  STL.64 [R1+0xae0], R8 ;  /* 0x000ae00801007387 */ /* 0x000fe80000100a00 */
[----:B------:R0:W-:Y:S04]  /*5bdc0*/  STL.64 [R1+0xae8], R10 ;  /* 0x000ae80a01007387 */ /* 0x0001e80000100a00 */
[----:B0-----:R-:W3:Y:S04]  /*5bdd0*/  LDL.LU.64 R10, [R1+0x4ab8] ;  /* 0x004ab800010a7983 */ /* 0x001ee80000300a00 */
[----:B------:R-:W2:Y:S04]  /*5bde0*/  LDL.LU.64 R8, [R1+0x4ab0] ;  /* 0x004ab00001087983 */ /* 0x000ea80000300a00 */
[----:B------:R-:W-:Y:S01]  /*5bdf0*/  STL.64 [R1+0x49b0], R12 ;  /* 0x0049b00c01007387 */ /* 0x000fe20000100a00 */
[----:B--2---:R-:W-:Y:S03]  /*5be00*/  HMMA.16816.F32.BF16 R24, R24, R8, R4 ;  /* 0x000000081818723c */ /* 0x004fe60000041804 */
[----:B------:R-:W2:Y:S04]  /*5be10*/  LDL.LU.64 R6, [R1+0x4aa8] ;  /* 0x004aa80001067983 */ /* 0x000ea80000300a00 */
[----:B------:R-:W2:-:S12]  /*5be20*/  LDL.LU.64 R4, [R1+0x4aa0] ;  /* 0x004aa00001047983 */ /* 0x000e980000300a00 */
[----:B------:R0:W-:Y:S04]  /*5be30*/  STL.64 [R1+0x510], R24 ;  /* 0x0005101801007387 */ /* 0x0001e80000100a00 */
[----:B------:R-:W-:Y:S04]  /*5be40*/  STL.64 [R1+0x518], R26 ;  /* 0x0005181a01007387 */ /* 0x000fe80000100a00 */
[----:B---3--:R-:W-:Y:S04]  /*5be50*/  STL.64 [R1+0x49a8], R10 ;  /* 0x0049a80a01007387 */ /* 0x008fe80000100a00 */
[----:B------:R1:W-:Y:S01]  /*5be60*/  STL.64 [R1+0x49a0], R8 ;  /* 0x0049a00801007387 */ /* 0x0003e20000100a00 */
[----:B0-----:R-:W-:-:S03]  /*5be70*/  IMAD.MOV.U32 R24, RZ, RZ, R2 ;  /* 0x000000ffff187224 */ /* 0x001fc600078e0002 */
[----:B-1----:R-:W3:Y:S01]  /*5be80*/  LDL.64 R8, [R1+0xa0] ;  /* 0x0000a00001087983 */ /* 0x002ee20000100a00 */
[----:B------:R-:W-:Y:S02]  /*5be90*/  IMAD.MOV.U32 R25, RZ, RZ, R0 ;  /* 0x000000ffff197224 */ /* 0x000fe400078e0000 */
[----:B------:R-:W-:Y:S02]  /*5bea0*/  IMAD.MOV.U32 R2, RZ, RZ, R20 ;  /* 0x000000ffff027224 */ /* 0x000fe400078e0014 */
[----:B------:R-:W-:Y:S01]  /*5beb0*/  IMAD.MOV.U32 R0, RZ, RZ, R21 ;  /* 0x000000ffff007224 */ /* 0x000fe200078e0015 */
[----:B--2---:R-:W-:-:S15]  /*5bec0*/  HMMA.16816.F32.BF16 R16, R4, R20, R16 ;  /* 0x000000140410723c */ /* 0x004fde0000041810 */
[----:B------:R-:W-:-:S04]  /*5bed0*/  NOP ;  /* 0x0000000000007918 */ /* 0x000fc80000000000 */
[----:B------:R-:W-:Y:S04]  /*5bee0*/  STL.64 [R1+0x330], R16 ;  /* 0x0003301001007387 */ /* 0x000fe80000100a00 */
[----:B------:R0:W-:Y:S04]  /*5bef0*/  STL.64 [R1+0x338], R18 ;  /* 0x0003381201007387 */ /* 0x0001e80000100a00 */
[----:B0-----:R-:W2:Y:S04]  /*5bf00*/  LDL.LU.64 R18, [R1+0x4a98] ;  /* 0x004a980001127983 */ /* 0x001ea80000300a00 */
[----:B------:R-:W2:Y:S04]  /*5bf10*/  LDL.LU.64 R16, [R1+0x4a90] ;  /* 0x004a900001107983 */ /* 0x000ea80000300a00 */
[----:B------:R-:W2:Y:S02]  /*5bf20*/  LDL.LU.64 R20, [R1+0x4a88] ;  /* 0x004a880001147983 */ /* 0x000ea40000300a00 */
[----:B--2---:R-:W-:-:S15]  /*5bf30*/  HMMA.16816.F32.BF16 R16, R4, R20, R16 ;  /* 0x000000140410723c */ /* 0x004fde0000041810 */
[----:B------:R-:W-:-:S04]  /*5bf40*/  NOP ;  /* 0x0000000000007918 */ /* 0x000fc80000000000 */
[----:B------:R-:W-:Y:S04]  /*5bf50*/  STL.64 [R1+0x320], R16 ;  /* 0x0003201001007387 */ /* 0x000fe80000100a00 */
[----:B------:R0:W-:Y:S04]  /*5bf60*/  STL.64 [R1+0x328], R18 ;  /* 0x0003281201007387 */ /* 0x0001e80000100a00 */
[----:B------:R-:W2:Y:S01]  /*5bf70*/  LDL.LU.64 R22, [R1+0x4a80] ;  /* 0x004a800001167983 */ /* 0x000ea20000300a00 */
[----:B0-----:R-:W-:Y:S02]  /*5bf80*/  IMAD.MOV.U32 R19, RZ, RZ, R20 ;  /* 0x000000ffff137224 */ /* 0x001fe400078e0014 */
[----:B------:R-:W-:-:S02]  /*5bf90*/  IMAD.MOV.U32 R18, RZ, RZ, R21 ;  /* 0x000000ffff127224 */ /* 0x000fc400078e0015 */
[----:B------:R-:W2:Y:S01]  /*5bfa0*/  LDL.LU.64 R20, [R1+0x4a78] ;  /* 0x004a780001147983 */ /* 0x000ea20000300a00 */
[----:B---3--:R-:W-:Y:S02]  /*5bfb0*/  IMAD.MOV.U32 R3, RZ, RZ, R8 ;  /* 0x000000ffff037224 */ /* 0x008fe400078e0008 */
[----:B------:R-:W-:Y:S01]  /*5bfc0*/  IMAD.MOV.U32 R28, RZ, RZ, R9 ;  /* 0x000000ffff1c7224 */ /* 0x000fe200078e0009 */
[----:B--2---:R-:W-:-:S15]  /*5bfd0*/  HMMA.16816.F32.BF16 R20, R4, R8, R20 ;  /* 0x000000080414723c */ /* 0x004fde0000041814 */
[----:B------:R-:W-:-:S04]  /*5bfe0*/  NOP ;  /* 0x0000000000007918 */ /* 0x000fc80000000000 */
[----:B------:R-:W-:Y:S04]  /*5bff0*/  STL.64 [R1+0x310], R20 ;  /* 0x0003101401007387 */ /* 0x000fe80000100a00 */
[----:B------:R0:W-:Y:S04]  /*5c000*/  STL.64 [R1+0x318], R22 ;  /* 0x0003181601007387 */ /* 0x0001e80000100a00 */
[----:B0-----:R-:W2:Y:S04]  /*5c010*/  LDL.LU.64 R22, [R1+0x4a70] ;  /* 0x004a700001167983 */ /* 0x001ea80000300a00 */
[----:B------:R-:W3:Y:S04]  /*5c020*/  LDL.LU R8, [R1+0x950] ;  /* 0x0009500001087983 */ /* 0x000ee80000300800 */
[----:B------:R-:W3:Y:S04]  /*5c030*/  LDL.LU R9, [R1+0x954] ;  /* 0x0009540001097983 */ /* 0x000ee80000300800 */
[----:B------:R-:W2:Y:S04]  /*5c040*/  LDL.LU R10, [R1+0x958] ;  /* 0x00095800010a7983 */ /* 0x000ea80000300800 */
[----:B------:R-:W2:Y:S04]  /*5c050*/  LDL.LU R11, [R1+0x95c] ;  /* 0x00095c00010b7983 */ /* 0x000ea80000300800 */
[----:B--2---:R-:W-:Y:S04]  /*5c060*/  STL.64 [R1+0x49d8], R10 ;  /* 0x0049d80a01007387 */ /* 0x004fe80000100a00 */
[----:B---3--:R0:W-:Y:S04]  /*5c070*/  STL.64 [R1+0x49d0], R8 ;  /* 0x0049d00801007387 */ /* 0x0081e80000100a00 */
[----:B0-----:R-:W2:Y:S04]  /*5c080*/  LDL.LU R8, [R1+0x280] ;  /* 0x0002800001087983 */ /* 0x001ea80000300800 */
[----:B------:R-:W2:Y:S04]  /*5c090*/  LDL.LU R9, [R1+0x284] ;  /* 0x0002840001097983 */ /* 0x000ea80000300800 */
[----:B------:R-:W2:Y:S04]  /*5c0a0*/  LDL.LU R10, [R1+0x288] ;  /* 0x00028800010a7983 */ /* 0x000ea80000300800 */
[----:B------:R-:W2:Y:S01]  /*5c0b0*/  LDL.LU R11, [R1+0x28c] ;  /* 0x00028c00010b7983 */ /* 0x000ea20000300800 */
[----:B------:R-:W-:-:S02]  /*5c0c0*/  IMAD.MOV.U32 R16, RZ, RZ, R23 ;  /* 0x000000ffff107224 */ /* 0x000fc400078e0017 */
[----:B----4-:R-:W-:Y:S01]  /*5c0d0*/  IMAD.MOV.U32 R17, RZ, RZ, R14 ;  /* 0x000000ffff117224 */ /* 0x010fe200078e000e */
[----:B------:R-:W3:Y:S01]  /*5c0e0*/  LDL.LU R23, [R1+0x4a6c] ;  /* 0x004a6c0001177983 */ /* 0x000ee20000300800 */
[----:B--2---:R-:W-:-:S15]  /*5c0f0*/  HMMA.16816.F32.BF16 R8, R4, R24, R8 ;  /* 0x000000180408723c */ /* 0x004fde0000041808 */
[----:B------:R-:W-:-:S04]  /*5c100*/  NOP ;  /* 0x0000000000007918 */ /* 0x000fc80000000000 */
[----:B------:R0:W-:Y:S04]  /*5c110*/  STL.64 [R1+0x300], R8 ;  /* 0x0003000801007387 */ /* 0x0001e80000100a00 */
[----:B------:R1:W-:Y:S04]  /*5c120*/  STL.64 [R1+0x308], R10 ;  /* 0x0003080a01007387 */ /* 0x0003e80000100a00 */
[----:B------:R-:W2:Y:S04]  /*5c130*/  LDL.LU R14, [R1+0x4a68] ;  /* 0x004a6800010e7983 */ /* 0x000ea80000300800 */
[----:B------:R4:W-:Y:S04]  /*5c140*/  STL.64 [R1+0x49e0], R16 ;  /* 0x0049e01001007387 */ /* 0x0009e80000100a00 */
[----:B0-----:R-:W2:Y:S04]  /*5c150*/  LDL.LU R8, [R1+0xa90] ;  /* 0x000a900001087983 */ /* 0x001ea80000300800 */
[----:B------:R-:W2:Y:S04]  /*5c160*/  LDL.LU R9, [R1+0xa94] ;  /* 0x000a940001097983 */ /* 0x000ea80000300800 */
[----:B-1----:R-:W2:Y:S04]  /*5c170*/  LDL.LU R10, [R1+0xa98] ;  /* 0x000a9800010a7983 */ /* 0x002ea80000300800 */
[----:B------:R-:W2:Y:S01]  /*5c180*/  LDL.LU R11, [R1+0xa9c] ;  /* 0x000a9c00010b7983 */ /* 0x000ea20000300800 */
[----:B----4-:R-:W-:-:S02]  /*5c190*/  IMAD.MOV.U32 R16, RZ, RZ, R15 ;  /* 0x000000ffff107224 */ /* 0x010fc400078e000f */
[----:B------:R-:W-:Y:S01]  /*5c1a0*/  IMAD.MOV.U32 R17, RZ, RZ, R29 ;  /* 0x000000ffff117224 */ /* 0x000fe200078e001d */
[----:B--2---:R-:W-:Y:S04]  /*5c1b0*/  STL.64 [R1+0x49f0], R10 ;  /* 0x0049f00a01007387 */ /* 0x004fe80000100a00 */
[----:B------:R-:W-:Y:S04]  /*5c1c0*/  STL.64 [R1+0x49e8], R8 ;  /* 0x0049e80801007387 */ /* 0x000fe80000100a00 */
[----:B------:R-:W2:Y:S04]  /*5c1d0*/  LDL.LU R15, [R1+0x4a64] ;  /* 0x004a6400010f7983 */ /* 0x000ea80000300800 */
[----:B------:R-:W4:Y:S04]  /*5c1e0*/  LDL.LU R29, [R1+0x4a60] ;  /* 0x004a6000011d7983 */ /* 0x000f280000300800 */
[----:B------:R-:W2:Y:S04]  /*5c1f0*/  LDL R12, [R1+0x70] ;  /* 0x00007000010c7983 */ /* 0x000ea80000100800 */
[----:B------:R-:W2:Y:S04]  /*5c200*/  LDL R13, [R1+0x74] ;  /* 0x00007400010d7983 */ /* 0x000ea80000100800 */
[----:B--2---:R0:W-:Y:S04]  /*5c210*/  STL.64 [R1+0x4a48], R12 ;  /* 0x004a480c01007387 */ /* 0x0041e80000100a00 */
[----:B------:R-:W2:Y:S04]  /*5c220*/  LDL.LU R24, [R1+0x260] ;  /* 0x0002600001187983 */ /* 0x000ea80000300800 */
[----:B------:R-:W2:Y:S04]  /*5c230*/  LDL.LU R25, [R1+0x264] ;  /* 0x0002640001197983 */ /* 0x000ea80000300800 */
[----:B------:R-:W2:Y:S04]  /*5c240*/  LDL.LU R26, [R1+0x268] ;  /* 0x00026800011a7983 */ /* 0x000ea80000300800 */
[----:B------:R-:W2:Y:S04]  /*5c250*/  LDL.LU R27, [R1+0x26c] ;  /* 0x00026c00011b7983 */ /* 0x000ea80000300800 */
[----:B--2---:R-:W-:Y:S04]  /*5c260*/  STL.64 [R1+0x4a58], R26 ;  /* 0x004a581a01007387 */ /* 0x004fe80000100a00 */
[----:B------:R1:W-:Y:S04]  /*5c270*/  STL.64 [R1+0x4a50], R24 ;  /* 0x004a501801007387 */ /* 0x0003e80000100a00 */
[----:B0-----:R-:W2:Y:S04]  /*5c280*/  LDL R12, [R1+0x80] ;  /* 0x00008000010c7983 */ /* 0x001ea80000100800 */
[----:B------:R-:W2:Y:S04]  /*5c290*/  LDL R13, [R1+0x84] ;  /* 0x00008400010d7983 */ /* 0x000ea80000100800 */
[----:B-1----:R-:W2:Y:S04]  /*5c2a0*/  LDL.LU R24, [R1+0x270] ;  /* 0x0002700001187983 */ /* 0x002ea80000300800 */
        /* <DEDUP_REMOVED lines=12> */
[----:B------:R-:W-:-:S05]  /*5c370*/  IMAD.MOV.U32 R17, RZ, RZ, R22 ;  /* 0x000000ffff117224 */ /* 0x000fca00078e0016 */
[----:B------:R-:W-:Y:S04]  /*5c380*/  STL.64 [R1+0x4a28], R16 ;  /* 0x004a281001007387 */ /* 0x000fe80000100a00 */
[----:B------:R-:W2:Y:S04]  /*5c390*/  LDL.LU R8, [R1+0xaa0] ;  /* 0x000aa00001087983 */ /* 0x000ea80000300800 */
        /* <DEDUP_REMOVED lines=11> */
[C---:B------:R-:W-:Y:S01]  /*5c450*/  HMMA.16816.F32.BF16 R12, R4.reuse, R12, R24 ;  /* 0x0000000c040c723c */ /* 0x040fe20000041818 */
[----:B---3--:R-:W-:Y:S04]  /*5c460*/  STL.64 [R1+0x4a38], R10 ;  /* 0x004a380a01007387 */ /* 0x008fe80000100a00 */
[----:B--2---:R0:W-:Y:S04]  /*5c470*/  STL.64 [R1+0x4a30], R8 ;  /* 0x004a300801007387 */ /* 0x0041e80000100a00 */
        /* <DEDUP_REMOVED lines=8> */
[----:B------:R-:W2:Y:S04]  /*5c500*/  LDL.LU.64 R26, [R1+0x4a58] ;  /* 0x004a5800011a7983 */ /* 0x000ea80000300a00 */
[----:B------:R-:W2:Y:S04]  /*5c510*/  LDL.LU.64 R24, [R1+0x4a50] ;  /* 0x004a500001187983 */ /* 0x000ea80000300a00 */
[----:B------:R0:W-:Y:S04]  /*5c520*/  STL.64 [R1+0x2f0], R12 ;  /* 0x0002f00c01007387 */ /* 0x0001e80000100a00 */
[----:B------:R1:W-:Y:S04]  /*5c530*/  STL.64 [R1+0x2f8], R14 ;  /* 0x0002f80e01007387 */ /* 0x0003e80000100a00 */
[----:B0-----:R-:W2:Y:S02]  /*5c540*/  LDL.LU.64 R12, [R1+0x4a48] ;  /* 0x004a4800010c7983 */ /* 0x001ea40000300a00 */
[----:B--2---:R-:W-:Y:S02]  /*5c550*/  HMMA.16816.F32.BF16 R24, R4, R12, R24 ;  /* 0x0000000c0418723c */ /* 0x004fe40000041818 */
[----:B------:R-:W2:-:S15]  /*5c560*/  LDL.LU R12, [R1+0x940] ;  /* 0x00094000010c7983 */ /* 0x000e9e0000300800 */
[----:B------:R-:W-:Y:S02]  /*5c570*/  NOP ;  /* 0x0000000000007918 */ /* 0x000fe40000000000 */
[----:B------:R-:W-:Y:S04]  /*5c580*/  STL.64 [R1+0x2e0], R24 ;  /* 0x0002e01801007387 */ /* 0x000fe80000100a00 */
[----:B------:R-:W-:Y:S04]  /*5c590*/  STL.64 [R1+0x2e8], R26 ;  /* 0x0002e81a01007387 */ /* 0x000fe80000100a00 */
[----:B----4-:R-:W0:Y:S04]  /*5c5a0*/  LDSM.16.MT88.4 R24, [R29+UR5+0x4080] ;  /* 0x004080051d18783b */ /* 0x010e280008004200 */
[----:B------:R-:W2:Y:S04]  /*5c5b0*/  LDL.LU R13, [R1+0x944] ;  /* 0x00094400010d7983 */ /* 0x000ea80000300800 */
[----:B-1----:R-:W2:Y:S04]  /*5c5c0*/  LDL.LU R14, [R1+0x948] ;  /* 0x00094800010e7983 */ /* 0x002ea80000300800 */
[----:B------:R-:W2:Y:S04]  /*5c5d0*/  LDL.LU R15, [R1+0x94c] ;  /* 0x00094c00010f7983 */ /* 0x000ea80000300800 */
[----:B0-----:R-:W-:Y:S04]  /*5c5e0*/  STL.64 [R1+0x4870], R26 ;  /* 0x0048701a01007387 */ /* 0x001fe80000100a00 */
[----:B------:R0:W-:Y:S04]  /*5c5f0*/  STL.64 [R1+0x4868], R24 ;  /* 0x0048681801007387 */ /* 0x0001e80000100a00 */
[----:B0-----:R-:W4:Y:S01]  /*5c600*/  LDL.64 R24, [R1+0x70] ;  /* 0x0000700001187983 */ /* 0x001f220000100a00 */
[----:B------:R-:W-:Y:S03]  /*5c610*/  HMMA.16816.F32.BF16 R16, R4, R16, R8 ;  /* 0x000000100410723c */ /* 0x000fe60000041808 */
[----:B----4-:R0:W-:Y:S04]  /*5c620*/  STL.64 [R1+0x4938], R24 ;  /* 0x0049381801007387 */ /* 0x0101e80000100a00 */
[----:B0-----:R-:W4:Y:S04]  /*5c630*/  LDL.LU R24, [R1+0x7f0] ;  /* 0x0007f00001187983 */ /* 0x001f280000300800 */
[----:B------:R-:W4:Y:S04]  /*5c640*/  LDL.LU R25, [R1+0x7f4] ;  /* 0x0007f40001197983 */ /* 0x000f280000300800 */
[----:B------:R-:W2:Y:S04]  /*5c650*/  LDL.LU R26, [R1+0x7f8] ;  /* 0x0007f800011a7983 */ /* 0x000ea80000300800 */
[----:B------:R-:W2:Y:S04]  /*5c660*/  LDL.LU R27, [R1+0x7fc] ;  /* 0x0007fc00011b7983 */ /* 0x000ea80000300800 */
[----:B--2---:R-:W-:Y:S04]  /*5c670*/  STL.64 [R1+0x4948], R26 ;  /* 0x0049481a01007387 */ /* 0x004fe80000100a00 */
[----:B----4-:R0:W-:Y:S02]  /*5c680*/  STL.64 [R1+0x4940], R24 ;  /* 0x0049401801007387 */ /* 0x0101e40000100a00 */
[----:B0-----:R-:W-:-:S02]  /*5c690*/  IMAD.MOV.U32 R24, RZ, RZ, R3 ;  /* 0x000000ffff187224 */ /* 0x001fc400078e0003 */
[----:B------:R-:W-:Y:S01]  /*5c6a0*/  IMAD.MOV.U32 R25, RZ, RZ, R28 ;  /* 0x000000ffff197224 */ /* 0x000fe200078e001c */
[----:B------:R-:W2:Y:S04]  /*5c6b0*/  LDL.LU R3, [R1+0x4a44] ;  /* 0x004a440001037983 */ /* 0x000ea80000300800 */
[----:B------:R-:W4:Y:S04]  /*5c6c0*/  LDL.LU R28, [R1+0x4a40] ;  /* 0x004a4000011c7983 */ /* 0x000f280000300800 */
[----:B------:R0:W-:Y:S04]  /*5c6d0*/  STL.64 [R1+0x4960], R24 ;  /* 0x0049601801007387 */ /* 0x0001e80000100a00 */
[----:B0-----:R-:W2:Y:S04]  /*5c6e0*/  LDL R24, [R1+0x40] ;  /* 0x0000400001187983 */ /* 0x001ea80000100800 */
[----:B------:R-:W2:Y:S04]  /*5c6f0*/  LDL R25, [R1+0x44] ;  /* 0x0000440001197983 */ /* 0x000ea80000100800 */
        /* <DEDUP_REMOVED lines=12> */
[----:B--2---:R-:W-:Y:S02]  /*5c7c0*/  HMMA.16816.F32.BF16 R24, R4, R24, R16 ;  /* 0x000000180418723c */ /* 0x004fe40000041810 */
[----:B------:R-:W2:Y:S04]  /*5c7d0*/  LDL.LU.64 R18, [R1+0x4a00] ;  /* 0x004a000001127983 */ /* 0x000ea80000300a00 */
[----:B------:R-:W3:-:S13]  /*5c7e0*/  LDL.LU.64 R16, [R1+0x49f8] ;  /* 0x0049f80001107983 */ /* 0x000eda0000300a00 */
[----:B------:R2:W-:Y:S04]  /*5c7f0*/  STL.64 [R1+0x990], R24 ;  /* 0x0009901801007387 */ /* 0x0005e80000100a00 */
[----:B------:R-:W-:Y:S01]  /*5c800*/  STL.64 [R1+0x998], R26 ;  /* 0x0009981a01007387 */ /* 0x000fe20000100a00 */
[----:B--2---:R-:W-:Y:S02]  /*5c810*/  IMAD.MOV.U32 R24, RZ, RZ, R19 ;  /* 0x000000ffff187224 */ /* 0x004fe400078e0013 */
[----:B------:R-:W-:Y:S02]  /*5c820*/  IMAD.MOV.U32 R25, RZ, RZ, R18 ;  /* 0x000000ffff197224 */ /* 0x000fe400078e0012 */
[----:B---3--:R-:W-:Y:S03]  /*5c830*/  HMMA.16816.F32.BF16 R16, R4, R16, R8 ;  /* 0x000000100410723c */ /* 0x008fe60000041808 */
[----:B------:R-:W-:Y:S04]  /*5c840*/  STL.64 [R1+0x4978], R24 ;  /* 0x0049781801007387 */ /* 0x000fe80000100a00 */
[----:B------:R-:W2:Y:S04]  /*5c850*/  LDL.LU.64 R10, [R1+0x49f0] ;  /* 0x0049f000010a7983 */ /* 0x000ea80000300a00 */
[----:B------:R-:W2:Y:S08]  /*5c860*/  LDL.LU.64 R8, [R1+0x49e8] ;  /* 0x0049e80001087983 */ /* 0x000eb00000300a00 */
[----:B------:R0:W-:Y:S04]  /*5c870*/  STL.64 [R1+0x980], R16 ;  /* 0x0009801001007387 */ /* 0x0001e80000100a00 */
[----:B------:R2:W-:Y:S04]  /*5c880*/  STL.64 [R1+0x988], R18 ;  /* 0x0009881201007387 */ /* 0x0005e80000100a00 */
[----:B0-----:R-:W2:Y:S01]  /*5c890*/  LDL.LU.64 R16, [R1+0x49e0] ;  /* 0x0049e00001107983 */ /* 0x001ea20000300a00 */
[----:B----4-:R-:W-:-:S02]  /*5c8a0*/  IMAD.MOV.U32 R24, RZ, RZ, R28 ;  /* 0x000000ffff187224 */ /* 0x010fc400078e001c */
[----:B------:R-:W-:-:S07]  /*5c8b0*/  IMAD.MOV.U32 R25, RZ, RZ, R3 ;  /* 0x000000ffff197224 */ /* 0x000fce00078e0003 */
[C---:B------:R-:W-:Y:S08]  /*5c8c0*/  HMMA.16816.F32.BF16 R24, R4.reuse, R24, R20 ;  /* 0x000000180418723c */ /* 0x040ff00000041814 */
[----:B--2---:R-:W-:Y:S01]  /*5c8d0*/  HMMA.16816.F32.BF16 R16, R4, R16, R8 ;  /* 0x000000100410723c */ /* 0x004fe20000041808 */
[----:B------:R-:W2:Y:S04]  /*5c8e0*/  LDL.LU.64 R10, [R1+0x49d8] ;  /* 0x0049d800010a7983 */ /* 0x000ea80000300a00 */
[----:B------:R-:W2:-:S14]  /*5c8f0*/  LDL.LU.64 R8, [R1+0x49d0] ;  /* 0x0049d00001087983 */ /* 0x000e9c0000300a00 */
[----:B------:R-:W-:Y:S04]  /*5c900*/  STL.64 [R1+0x970], R16 ;  /* 0x0009701001007387 */ /* 0x000fe80000100a00 */
[----:B------:R0:W-:Y:S04]  /*5c910*/  STL.64 [R1+0x978], R18 ;  /* 0x0009781201007387 */ /* 0x0001e80000100a00 */
[----:B0-----:R-:W3:Y:S04]  /*5c920*/  LDL.LU.64 R18, [R1+0x49c8] ;  /* 0x0049c80001127983 */ /* 0x001ee80000300a00 */
[----:B------:R-:W4:Y:S04]  /*5c930*/  LDL.LU.64 R16, [R1+0x49c0] ;  /* 0x0049c00001107983 */ /* 0x000f280000300a00 */
[----:B------:R-:W2:Y:S04]  /*5c940*/  LDL.LU.64 R20, [R1+0x49b8] ;  /* 0x0049b80001147983 */ /* 0x000ea80000300a00 */
[----:B------:R-:W-:Y:S04]  /*5c950*/  STL.64 [R1+0x960], R24 ;  /* 0x0009601801007387 */ /* 0x000fe80000100a00 */
[----:B------:R2:W-:Y:S02]  /*5c960*/  STL.64 [R1+0x968], R26 ;  /* 0x0009681a01007387 */ /* 0x0005e40000100a00 */
[C---:B--2---:R-:W-:Y:S08]  /*5c970*/  HMMA.16816.F32.BF16 R24, R4.reuse, R20, R8 ;  /* 0x000000140418723c */ /* 0x044ff00000041808 */
[----:B----4-:R-:W-:Y:S01]  /*5c980*/  HMMA.16816.F32.BF16 R12, R4, R16, R12 ;  /* 0x00000010040c723c */ /* 0x010fe2000004180c */
[----:B------:R-:W2:Y:S01]  /*5c990*/  LDL.LU R8, [R1+0x930] ;  /* 0x0009300001087983 */ /* 0x000ea20000300800 */
[----:B------:R-:W-:-:S09]  /*5c9a0*/  IMAD.MOV.U32 R28, RZ, RZ, R21 ;  /* 0x000000ffff1c7224 */ /* 0x000fd200078e0015 */
[----:B------:R-:W-:Y:S04]  /*5c9b0*/  STL.64 [R1+0x950], R24 ;  /* 0x0009501801007387 */ /* 0x000fe80000100a00 */
[----:B------:R-:W-:Y:S04]  /*5c9c0*/  STL.64 [R1+0x958], R26 ;  /* 0x0009581a01007387 */ /* 0x000fe80000100a00 */
        /* <DEDUP_REMOVED lines=8> */
[----:B------:R-:W-:Y:S04]  /*5ca50*/  STL.64 [R1+0x948], R14 ;  /* 0x0009480e01007387 */ /* 0x000fe80000100a00 */
[----:B0-----:R-:W2:Y:S04]  /*5ca60*/  LDL.LU.64 R12, [R1+0x49b0] ;  /* 0x0049b000010c7983 */ /* 0x001ea80000300a00 */
[----:B---3--:R-:W-:Y:S04]  /*5ca70*/  STL.64 [R1+0x48a0], R18 ;  /* 0x0048a01201007387 */ /* 0x008fe80000100a00 */
[----:B------:R0:W-:Y:S04]  /*5ca80*/  STL.64 [R1+0x4898], R16 ;  /* 0x0048981001007387 */ /* 0x0001e80000100a00 */
[----:B0-----:R-:W3:Y:S04]  /*5ca90*/  LDL.LU R16, [R1+0x7d0] ;  /* 0x0007d00001107983 */ /* 0x001ee80000300800 */
[----:B------:R-:W3:Y:S04]  /*5caa0*/  LDL.LU R17, [R1+0x7d4] ;  /* 0x0007d40001117983 */ /* 0x000ee80000300800 */
[----:B------:R-:W2:Y:S04]  /*5cab0*/  LDL.LU R18, [R1+0x7d8] ;  /* 0x0007d80001127983 */ /* 0x000ea80000300800 */
[----:B------:R-:W2:Y:S04]  /*5cac0*/  LDL.LU R19, [R1+0x7dc] ;  /* 0x0007dc0001137983 */ /* 0x000ea80000300800 */
[----:B--2---:R-:W-:Y:S04]  /*5cad0*/  STL.64 [R1+0x4958], R18 ;  /* 0x0049581201007387 */ /* 0x004fe80000100a00 */
[----:B---3--:R0:W-:Y:S04]  /*5cae0*/  STL.64 [R1+0x4950], R16 ;  /* 0x0049501001007387 */ /* 0x0081e80000100a00 */
[----:B0-----:R-:W2:Y:S04]  /*5caf0*/  LDL.LU R16, [R1+0x800] ;  /* 0x0008000001107983 */ /* 0x001ea80000300800 */
[----:B------:R-:W2:Y:S04]  /*5cb00*/  LDL.LU R17, [R1+0x804] ;  /* 0x0008040001117983 */ /* 0x000ea80000300800 */
[----:B------:R-:W3:Y:S04]  /*5cb10*/  LDL.LU R18, [R1+0x808] ;  /* 0x0008080001127983 */ /* 0x000ee80000300800 */
[----:B------:R-:W3:Y:S01]  /*5cb20*/  LDL.LU R19, [R1+0x80c] ;  /* 0x00080c0001137983 */ /* 0x000ee20000300800 */
[C---:B------:R-:W-:Y:S03]  /*5cb30*/  HMMA.16816.F32.BF16 R8, R4.reuse, R12, R8 ;  /* 0x0000000c0408723c */ /* 0x040fe60000041808 */
        /* <DEDUP_REMOVED lines=16> */
[----:B------:R0:W-:Y:S04]  /*5cc40*/  STL.64 [R1+0x48d0], R12 ;  /* 0x0048d00c01007387 */ /* 0x0001e80000100a00 */
[----:B0-----:R-:W2:Y:S01]  /*5cc50*/  LDL.64 R12, [R1+0x80] ;  /* 0x00008000010c7983 */ /* 0x001ea20000100a00 */
[----:B----4-:R-:W-:Y:S03]  /*5cc60*/  HMMA.16816.F32.BF16 R4, R4, R8, R20 ;  /* 0x000000080404723c */ /* 0x010fe60000041814 */
[----:B------:R-:W2:Y:S04]  /*5cc70*/  LDL.LU.64 R22, [R1+0x4998] ;  /* 0x0049980001167983 */ /* 0x000ea80000300a00 */
[----:B------:R-:W2:Y:S01]  /*5cc80*/  LDL.LU.64 R20, [R1+0x4990] ;  /* 0x0049900001147983 */ /* 0x000ea20000300a00 */
[----:B------:R-:W-:-:S02]  /*5cc90*/  IMAD.MOV.U32 R24, RZ, RZ, R2 ;  /* 0x000000ffff187224 */ /* 0x000fc400078e0002 */
[----:B------:R-:W-:-:S09]  /*5cca0*/  IMAD.MOV.U32 R25, RZ, RZ, R0 ;  /* 0x000000ffff197224 */ /* 0x000fd200078e0000 */
        /* <DEDUP_REMOVED lines=30> */
[----:B------:R0:W-:Y:S04]  /*5ce90*/  STL.64 [R1+0x800], R24 ;  /* 0x0008001801007387 */ /* 0x0001e80000100a00 */
[----:B------:R-:W-:Y:S04]  /*5cea0*/  STL.64 [R1+0x808], R26 ;  /* 0x0008081a01007387 */ /* 0x000fe80000100a00 */
[----:B0-----:R-:W2:Y:S01]  /*5ceb0*/  LDL.LU.64 R24, [R1+0x4938] ;  /* 0x0049380001187983 */ /* 0x001ea20000300a00 */
[----:B----4-:R-:W-:Y:S01]  /*5cec0*/  HMMA.16816.F32.BF16 R4, R20, R12, R4 ;  /* 0x0000000c1404723c */ /* 0x010fe20000041804 */
[----:B------:R-:W-:-:S02]  /*5ced0*/  IMAD.MOV.U32 R0, RZ, RZ, R9 ;  /* 0x000000ffff007224 */ /* 0x000fc400078e0009 */
[----:B------:R-:W-:Y:S02]  /*5cee0*/  IMAD.MOV.U32 R2, RZ, RZ, R8 ;  /* 0x000000ffff027224 */ /* 0x000fe400078e0008 */
[----:B------:R-:W-:Y:S01]  /*5cef0*/  IMAD.MOV.U32 R3, RZ, RZ, R13 ;  /* 0x000000ffff037224 */ /* 0x000fe200078e000d */
[----:B------:R-:W-:Y:S04]  /*5cf00*/  STL [R1+0x484c], R0 ;  /* 0x00484c0001007387 */ /* 0x000fe80000100800 */
[----:B------:R-:W-:Y:S04]  /*5cf10*/  STL [R1+0x4848], R2 ;  /* 0x0048480201007387 */ /* 0x000fe80000100800 */
[----:B------:R-:W-:Y:S05]  /*5cf20*/  STL [R1+0x4850], R3 ;  /* 0x0048500301007387 */ /* 0x000fea0000100800 */
[----:B------:R-:W-:Y:S04]  /*5cf30*/  STL.64 [R1+0x7f0], R4 ;  /* 0x0007f00401007387 */ /* 0x000fe80000100a00 */
[----:B------:R2:W-:Y:S02]  /*5cf40*/  STL.64 [R1+0x7f8], R6 ;  /* 0x0007f80601007387 */ /* 0x0005e40000100a00 */
[----:B--2---:R-:W-:Y:S01]  /*5cf50*/  HMMA.16816.F32.BF16 R4, R20, R24, R16 ;  /* 0x000000181404723c */ /* 0x004fe20000041810 */
[----:B------:R-:W-:-:S02]  /*5cf60*/  IMAD.MOV.U32 R0, RZ, RZ, R24 ;  /* 0x000000ffff007224 */ /* 0x000fc400078e0018 */
[----:B------:R-:W-:-:S15]  /*5cf70*/  IMAD.MOV.U32 R2, RZ, RZ, R25 ;  /* 0x000000ffff027224 */ /* 0x000fde00078e0019 */
[----:B------:R-:W-:Y:S01]  /*5cf80*/  NOP ;  /* 0x0000000000007918 */ /* 0x000fe20000000000 */
[----:B------:R-:W-:Y:S04]  /*5cf90*/  STL.64 [R1+0x7e0], R4 ;  /* 0x0007e00401007387 */ /* 0x000fe80000100a00 */
[----:B------:R-:W-:Y:S04]  /*5cfa0*/  STL.64 [R1+0x7e8], R6 ;  /* 0x0007e80601007387 */ /* 0x000fe80000100a00 */
[----:B------:R-:W2:Y:S04]  /*5cfb0*/  LDL.LU R24, [R1+0x7c0] ;  /* 0x0007c00001187983 */ /* 0x000ea80000300800 */
[----:B------:R-:W2:Y:S04]  /*5cfc0*/  LDL.LU R25, [R1+0x7c4] ;  /* 0x0007c40001197983 */ /* 0x000ea80000300800 */
[----:B------:R-:W3:Y:S04]  /*5cfd0*/  LDL.LU R26, [R1+0x7c8] ;  /* 0x0007c800011a7983 */ /* 0x000ee80000300800 */
[----:B------:R-:W3:Y:S04]  /*5cfe0*/  LDL.LU R27, [R1+0x7cc] ;  /* 0x0007cc00011b7983 */ /* 0x000ee80000300800 */
[----:B------:R-:W0:Y:S04]  /*5cff0*/  LDSM.16.MT88.4 R4, [R29+UR5+0x4100] ;  /* 0x004100051d04783b */ /* 0x000e280008004200 */
        /* <DEDUP_REMOVED lines=8> */
[----:B-1----:R-:W2:Y:S04]  /*5d080*/  LDL.64 R24, [R1+0x10] ;  /* 0x0000100001187983 */ /* 0x002ea80000100a00 */
[----:B--2---:R-:W-:Y:S04]  /*5d090*/  STL.64 [R1+0x48c8], R24 ;  /* 0x0048c81801007387 */ /* 0x004fe80000100a00 */
[----:B------:R-:W2:Y:S04]  /*5d0a0*/  LDL.LU R16, [R1+0xf40] ;  /* 0x000f400001107983 */ /* 0x000ea80000300800 */
[----:B------:R-:W2:Y:S04]  /*5d0b0*/  LDL.LU R17, [R1+0xf44] ;  /* 0x000f440001117983 */ /* 0x000ea80000300800 */
        /* <DEDUP_REMOVED lines=8> */
[----:B-1----:R-:W2:Y:S04]  /*5d140*/  LDL.64 R12, [R1+0x30] ;  /* 0x00003000010c7983 */ /* 0x002ea80000100a00 */
[----:B--2---:R1:W-:Y:S04]  /*5d150*/  STL.64 [R1+0x48f0], R12 ;  /* 0x0048f00c01007387 */ /* 0x0043e80000100a00 */
[----:B-1----:R-:W2:Y:S04]  /*5d160*/  LDL.64 R12, [R1+0x40] ;  /* 0x00004000010c7983 */ /* 0x002ea80000100a00 */
[----:B--2---:R1:W-:Y:S04]  /*5d170*/  STL.64 [R1+0x4908], R12 ;  /* 0x0049080c01007387 */ /* 0x0043e80000100a00 */
[----:B-1----:R-:W2:Y:S04]  /*5d180*/  LDL.64 R12, [R1+0x50] ;  /* 0x00005000010c7983 */ /* 0x002ea80000100a00 */
[----:B--2---:R-:W-:Y:S04]  /*5d190*/  STL.64 [R1+0x4920], R12 ;  /* 0x0049200c01007387 */ /* 0x004fe80000100a00 */
[----:B------:R-:W2:Y:S04]  /*5d1a0*/  LDL.64 R24, [R1+0x20] ;  /* 0x0000200001187983 */ /* 0x000ea80000100a00 */
[----:B--2---:R1:W-:Y:S04]  /*5d1b0*/  STL.64 [R1+0x48e8], R24 ;  /* 0x0048e81801007387 */ /* 0x0043e80000100a00 */
[----:B-1----:R-:W2:Y:S04]  /*5d1c0*/  LDL.LU R24, [R1+0x1300] ;  /* 0x0013000001187983 */ /* 0x002ea80000300800 */
[----:B------:R-:W2:Y:S04]  /*5d1d0*/  LDL.LU R25, [R1+0x1304] ;  /* 0x0013040001197983 */ /* 0x000ea80000300800 */
[----:B------:R-:W4:Y:S04]  /*5d1e0*/  LDL.LU R26, [R1+0x1308] ;  /* 0x00130800011a7983 */ /* 0x000f280000300800 */
[----:B------:R-:W4:Y:S04]  /*5d1f0*/  LDL.LU R27, [R1+0x130c] ;  /* 0x00130c00011b7983 */ /* 0x000f280000300800 */
[----:B------:R-:W2:Y:S04]  /*5d200*/  LDL.64 R12, [R1+0x60] ;  /* 0x00006000010c7983 */ /* 0x000ea80000100a00 */
[----:B----4-:R-:W-:Y:S04]  /*5d210*/  STL.64 [R1+0x4900], R26 ;  /* 0x0049001a01007387 */ /* 0x010fe80000100a00 */
[----:B--2---:R1:W-:Y:S04]  /*5d220*/  STL.64 [R1+0x48f8], R24 ;  /* 0x0048f81801007387 */ /* 0x0043e80000100a00 */
[----:B-1----:R-:W2:Y:S04]  /*5d230*/  LDL.LU R24, [R1+0x1310] ;  /* 0x0013100001187983 */ /* 0x002ea80000300800 */
[----:B------:R-:W2:Y:S04]  /*5d240*/  LDL.LU R25, [R1+0x1314] ;  /* 0x0013140001197983 */ /* 0x000ea80000300800 */
[----:B------:R-:W4:Y:S04]  /*5d250*/  LDL.LU R26, [R1+0x1318] ;  /* 0x00131800011a7983 */ /* 0x000f280000300800 */
[----:B------:R-:W4:Y:S04]  /*5d260*/  LDL.LU R27, [R1+0x131c] ;  /* 0x00131c00011b7983 */ /* 0x000f280000300800 */
        /* <DEDUP_REMOVED lines=10> */
[----:B------:R-:W2:Y:S04]  /*5d310*/  LDL.LU R26, [R1+0x1338] ;  /* 0x00133800011a7983 */ /* 0x000ea80000300800 */
[----:B------:R-:W2:Y:S04]  /*5d320*/  LDL.LU R27, [R1+0x133c] ;  /* 0x00133c00011b7983 */ /* 0x000ea80000300800 */
[----:B---3--:R-:W-:Y:S04]  /*5d330*/  STL.64 [R1+0x48c0], R18 ;  /* 0x0048c01201007387 */ /* 0x008fe80000100a00 */
[----:B------:R1:W-:Y:S04]  /*5d340*/  STL.64 [R1+0x48b8], R16 ;  /* 0x0048b81001007387 */ /* 0x0003e80000100a00 */
[----:B-1----:R-:W3:Y:S04]  /*5d350*/  LDL.LU R16, [R1+0x12e0] ;  /* 0x0012e00001107983 */ /* 0x002ee80000300800 */
[----:B------:R-:W3:Y:S04]  /*5d360*/  LDL.LU R17, [R1+0x12e4] ;  /* 0x0012e40001117983 */ /* 0x000ee80000300800 */
[----:B------:R-:W3:Y:S04]  /*5d370*/  LDL.LU R18, [R1+0x12e8] ;  /* 0x0012e80001127983 */ /* 0x000ee80000300800 */
[----:B------:R-:W3:Y:S04]  /*5d380*/  LDL.LU R19, [R1+0x12ec] ;  /* 0x0012ec0001137983 */ /* 0x000ee80000300800 */
[----:B------:R-:W4:Y:S04]  /*5d390*/  LDL.LU R8, [R1+0xf20] ;  /* 0x000f200001087983 */ /* 0x000f280000300800 */
[----:B------:R-:W4:Y:S04]  /*5d3a0*/  LDL.LU R9, [R1+0xf24] ;  /* 0x000f240001097983 */ /* 0x000f280000300800 */
[----:B------:R-:W4:Y:S04]  /*5d3b0*/  LDL.LU R10, [R1+0xf28] ;  /* 0x000f2800010a7983 */ /* 0x000f280000300800 */
[----:B------:R-:W4:Y:S04]  /*5d3c0*/  LDL.LU R11, [R1+0xf2c] ;  /* 0x000f2c00010b7983 */ /* 0x000f280000300800 */
[----:B------:R-:W-:Y:S04]  /*5d3d0*/  STL [R1+0x4858], R2 ;  /* 0x0048580201007387 */ /* 0x000fe80000100800 */
[----:B------:R-:W-:Y:S04]  /*5d3e0*/  STL [R1+0x4854], R0 ;  /* 0x0048540001007387 */ /* 0x000fe80000100800 */
[----:B------:R-:W-:Y:S04]  /*5d3f0*/  STL [R1+0x485c], R29 ;  /* 0x00485c1d01007387 */ /* 0x000fe80000100800 */
[----:B0-----:R-:W-:Y:S04]  /*5d400*/  STL.64 [R1+0x4740], R6 ;  /* 0x0047400601007387 */ /* 0x001fe80000100a00 */
[----:B------:R0:W-:Y:S04]  /*5d410*/  STL.64 [R1+0x4738], R4 ;  /* 0x0047380401007387 */ /* 0x0001e80000100a00 */
[----:B0-----:R-:W3:Y:S01]  /*5d420*/  LDL R4, [R1] ;  /* 0x0000000001047983 */ /* 0x001ee20000100800 */
[----:B------:R-:W-:Y:S01]  /*5d430*/  IMAD.MOV.U32 R6, RZ, RZ, R13 ;  /* 0x000000ffff067224 */ /* 0x000fe200078e000d */
[----:B--2---:R-:W-:-:S15]  /*5d440*/  HMMA.16816.F32.BF16 R24, R20, R12, R24 ;  /* 0x0000000c1418723c */ /* 0x004fde0000041818 */
[----:B------:R-:W-:-:S04]  /*5d450*/  NOP ;  /* 0x0000000000007918 */ /* 0x000fc80000000000 */
        /* <DEDUP_REMOVED lines=25> */
[----:B------:R-:W-:Y:S01]  /*5d5f0*/  IMAD.MOV.U32 R5, RZ, RZ, R28 ;  /* 0x000000ffff057224 */ /* 0x000fe200078e001c */
        /* <DEDUP_REMOVED lines=8> */
[----:B------:R-:W2:Y:S02]  /*5d680*/  LDL.LU.64 R12, [R1+0x48d8] ;  /* 0x0048d800010c7983 */ /* 0x000ea40000300a00 */
[----:B--2---:R-:W-:-:S15]  /*5d690*/  HMMA.16816.F32.BF16 R12, R20, R24, R12 ;  /* 0x00000018140c723c */ /* 0x004fde000004180c */
[----:B------:R-:W-:-:S04]  /*5d6a0*/  NOP ;  /* 0x0000000000007918 */ /* 0x000fc80000000000 */
[----:B------:R0:W-:Y:S04]  /*5d6b0*/  STL.64 [R1+0xf60], R12 ;  /* 0x000f600c01007387 */ /* 0x0001e80000100a00 */
[----:B------:R1:W-:Y:S04]  /*5d6c0*/  STL.64 [R1+0xf68], R14 ;  /* 0x000f680e01007387 */ /* 0x0003e80000100a00 */
[----:B0-----:R-:W4:Y:S01]  /*5d6d0*/  LDL.LU.64 R12, [R1+0x48d0] ;  /* 0x0048d000010c7983 */ /* 0x001f220000300a00 */
[----:B-1----:R-:W-:Y:S02]  /*5d6e0*/  IMAD.MOV.U32 R15, RZ, RZ, R24 ;  /* 0x000000ffff0f7224 */ /* 0x002fe400078e0018 */
[----:B------:R-:W-:-:S02]  /*5d6f0*/  IMAD.MOV.U32 R14, RZ, RZ, R25 ;  /* 0x000000ffff0e7224 */ /* 0x000fc400078e0019 */
[----:B------:R-:W3:Y:S02]  /*5d700*/  LDL.LU.64 R24, [R1+0x48c8] ;  /* 0x0048c80001187983 */ /* 0x000ee40000300a00 */
[----:B---3--:R-:W-:-:S15]  /*5d710*/  HMMA.16816.F32.BF16 R16, R20, R24, R16 ;  /* 0x000000181410723c */ /* 0x008fde0000041810 */
[----:B------:R-:W-:-:S04]  /*5d720*/  NOP ;  /* 0x0000000000007918 */ /* 0x000fc80000000000 */
[----:B------:R-:W-:Y:S04]  /*5d730*/  STL.64 [R1+0xf50], R16 ;  /* 0x000f501001007387 */ /* 0x000fe80000100a00 */
[----:B------:R0:W-:Y:S04]  /*5d740*/  STL.64 [R1+0xf58], R18 ;  /* 0x000f581201007387 */ /* 0x0001e80000100a00 */
[----:B0-----:R-:W2:Y:S04]  /*5d750*/  LDL.LU.64 R18, [R1+0x48c0] ;  /* 0x0048c00001127983 */ /* 0x001ea80000300a00 */
[----:B------:R-:W2:Y:S01]  /*5d760*/  LDL.LU.64 R16, [R1+0x48b8] ;  /* 0x0048b80001107983 */ /* 0x000ea20000300a00 */
[----:B------:R-:W-:-:S02]  /*5d770*/  IMAD.MOV.U32 R0, RZ, RZ, R24 ;  /* 0x000000ffff007224 */ /* 0x000fc400078e0018 */
[----:B------:R-:W-:Y:S01]  /*5d780*/  IMAD.MOV.U32 R6, RZ, RZ, R25 ;  /* 0x000000ffff067224 */ /* 0x000fe200078e0019 */
[----:B------:R-:W3:Y:S04]  /*5d790*/  LDL.LU.64 R26, [R1+0x48b0] ;  /* 0x0048b000011a7983 */ /* 0x000ee80000300a00 */
[----:B------:R-:W3:Y:S01]  /*5d7a0*/  LDL.LU.64 R24, [R1+0x48a8] ;  /* 0x0048a80001187983 */ /* 0x000ee20000300a00 */
[----:B--2---:R-:W-:-:S15]  /*5d7b0*/  HMMA.16816.F32.BF16 R16, R20, R4, R16 ;  /* 0x000000041410723c */ /* 0x004fde0000041810 */
[----:B------:R-:W-:-:S04]  /*5d7c0*/  NOP ;  /* 0x0000000000007918 */ /* 0x000fc80000000000 */
[----:B------:R-:W-:Y:S04]  /*5d7d0*/  STL.64 [R1+0xf40], R16 ;  /* 0x000f401001007387 */ /* 0x000fe80000100a00 */
[----:B------:R0:W-:Y:S04]  /*5d7e0*/  STL.64 [R1+0xf48], R18 ;  /* 0x000f481201007387 */ /* 0x0001e80000100a00 */
[----:B0-----:R-:W2:Y:S04]  /*5d7f0*/  LDL.LU.64 R18, [R1+0x48a0] ;  /* 0x0048a00001127983 */ /* 0x001ea80000300a00 */
[----:B------:R-:W3:Y:S01]  /*5d800*/  LDL.LU.64 R16, [R1+0x4898] ;  /* 0x0048980001107983 */ /* 0x000ee20000300a00 */
[C---:B----4-:R-:W-:Y:S03]  /*5d810*/  HMMA.16816.F32.BF16 R8, R20.reuse, R12, R8 ;  /* 0x0000000c1408723c */ /* 0x050fe60000041808 */
[----:B------:R-:W-:Y:S05]  /*5d820*/  STL.64 [R1+0x4758], R4 ;  /* 0x0047580401007387 */ /* 0x000fea0000100a00 */
[----:B---3--:R-:W-:-:S15]  /*5d830*/  HMMA.16816.F32.BF16 R24, R20, R16, R24 ;  /* 0x000000101418723c */ /* 0x008fde0000041818 */
[----:B------:R-:W-:-:S04]  /*5d840*/  NOP ;  /* 0x0000000000007918 */ /* 0x000fc80000000000 */
[----:B------:R-:W-:Y:S04]  /*5d850*/  STL.64 [R1+0xf30], R24 ;  /* 0x000f301801007387 */ /* 0x000fe80000100a00 */
[----:B------:R0:W-:Y:S04]  /*5d860*/  STL.64 [R1+0xf38], R26 ;  /* 0x000f381a01007387 */ /* 0x0001e80000100a00 */
[----:B0-----:R-:W3:Y:S04]  /*5d870*/  LDL.LU.64 R26, [R1+0x4890] ;  /* 0x00489000011a7983 */ /* 0x001ee80000300a00 */
[----:B------:R-:W3:Y:S04]  /*5d880*/  LDL.LU.64 R24, [R1+0x4888] ;  /* 0x0048880001187983 */ /* 0x000ee80000300a00 */
[----:B--2---:R-:W-:Y:S04]  /*5d890*/  STL.64 [R1+0x4768], R18 ;  /* 0x0047681201007387 */ /* 0x004fe80000100a00 */
[----:B------:R0:W-:Y:S04]  /*5d8a0*/  STL.64 [R1+0x4760], R16 ;  /* 0x0047601001007387 */ /* 0x0001e80000100a00 */
[----:B0-----:R-:W2:Y:S04]  /*5d8b0*/  LDL R16, [R1+0xc0] ;  /* 0x0000c00001107983 */ /* 0x001ea80000100800 */
[----:B------:R-:W2:Y:S04]  /*5d8c0*/  LDL R17, [R1+0xc4] ;  /* 0x0000c40001117983 */ /* 0x000ea80000100800 */
[----:B------:R-:W-:Y:S04]  /*5d8d0*/  STL.64 [R1+0xf20], R8 ;  /* 0x000f200801007387 */ /* 0x000fe80000100a00 */
[----:B------:R0:W-:Y:S04]  /*5d8e0*/  STL.64 [R1+0xf28], R10 ;  /* 0x000f280a01007387 */ /* 0x0001e80000100a00 */
[----:B0-----:R-:W4:Y:S04]  /*5d8f0*/  LDL.LU.64 R10, [R1+0x4880] ;  /* 0x00488000010a7983 */ /* 0x001f280000300a00 */
[----:B------:R-:W3:Y:S04]  /*5d900*/  LDL.LU.64 R8, [R1+0x4878] ;  /* 0x0048780001087983 */ /* 0x000ee80000300a00 */
[----:B------:R-:W-:Y:S01]  /*5d910*/  STL.64 [R1+0x4770], R12 ;  /* 0x0047700c01007387 */ /* 0x000fe20000100a00 */
[----:B---3--:R-:W-:Y:S03]  /*5d920*/  HMMA.16816.F32.BF16 R20, R20, R8, R24 ;  /* 0x000000081414723c */ /* 0x008fe60000041818 */
[----:B------:R-:W2:Y:S04]  /*5d930*/  LDL.LU.64 R26, [R1+0x4870] ;  /* 0x00487000011a7983 */ /* 0x000ea80000300a00 */
[----:B------:R-:W2:-:S12]  /*5d940*/  LDL.LU.64 R24, [R1+0x4868] ;  /* 0x0048680001187983 */ /* 0x000e980000300a00 */
[----:B------:R0:W-:Y:S04]  /*5d950*/  STL.64 [R1+0x7d0], R20 ;  /* 0x0007d01401007387 */ /* 0x0001e80000100a00 */
[----:B------:R1:W-:Y:S04]  /*5d960*/  STL.64 [R1+0x7d8], R22 ;  /* 0x0007d81601007387 */ /* 0x0003e80000100a00 */
[----:B0-----:R-:W2:Y:S04]  /*5d970*/  LDL.LU R20, [R1+0x660] ;  /* 0x0006600001147983 */ /* 0x001ea80000300800 */
[----:B------:R-:W2:Y:S04]  /*5d980*/  LDL.LU R21, [R1+0x664] ;  /* 0x0006640001157983 */ /* 0x000ea80000300800 */
[----:B-1----:R-:W2:Y:S04]  /*5d990*/  LDL.LU R22, [R1+0x668] ;  /* 0x0006680001167983 */ /* 0x002ea80000300800 */
[----:B------:R-:W2:Y:S04]  /*5d9a0*/  LDL.LU R23, [R1+0x66c] ;  /* 0x00066c0001177983 */ /* 0x000ea80000300800 */
[----:B----4-:R-:W-:Y:S04]  /*5d9b0*/  STL.64 [R1+0x4750], R10 ;  /* 0x0047500a01007387 */ /* 0x010fe80000100a00 */
[----:B------:R0:W-:Y:S04]  /*5d9c0*/  STL.64 [R1+0x4748], R8 ;  /* 0x0047480801007387 */ /* 0x0001e80000100a00 */
[----:B0-----:R-:W3:Y:S01]  /*5d9d0*/  LDL.LU R8, [R1+0xd10] ;  /* 0x000d100001087983 */ /* 0x001ee20000300800 */
[----:B--2---:R-:W-:-:S15]  /*5d9e0*/  HMMA.16816.F32.BF16 R16, R24, R16, R20 ;  /* 0x000000101810723c */ /* 0x004fde0000041814 */
[----:B------:R-:W-:-:S04]  /*5d9f0*/  NOP ;  /* 0x0000000000007918 */ /* 0x000fc80000000000 */
[----:B------:R-:W-:Y:S04]  /*5da00*/  STL.64 [R1+0x660], R16 ;  /* 0x0006601001007387 */ /* 0x000fe80000100a00 */
[----:B------:R-:W-:Y:S04]  /*5da10*/  STL.64 [R1+0x668], R18 ;  /* 0x0006681201007387 */ /* 0x000fe80000100a00 */
[----:B------:R-:W3:Y:S04]  /*5da20*/  LDL.LU R9, [R1+0xd14] ;  /* 0x000d140001097983 */ /* 0x000ee80000300800 */
[----:B------:R-:W2:Y:S04]  /*5da30*/  LDL.LU R10, [R1+0xd18] ;  /* 0x000d1800010a7983 */ /* 0x000ea80000300800 */
[----:B------:R-:W2:Y:S01]  /*5da40*/  LDL.LU R11, [R1+0xd1c] ;  /* 0x000d1c00010b7983 */ /* 0x000ea20000300800 */
[----:B------:R-:W-:-:S02]  /*5da50*/  IMAD.MOV.U32 R4, RZ, RZ, R0 ;  /* 0x000000ffff047224 */ /* 0x000fc400078e0000 */
[----:B------:R-:W-:Y:S02]  /*5da60*/  IMAD.MOV.U32 R5, RZ, RZ, R6 ;  /* 0x000000ffff057224 */ /* 0x000fe400078e0006 */
[----:B------:R-:W-:Y:S02]  /*5da70*/  IMAD.MOV.U32 R12, RZ, RZ, R15 ;  /* 0x000000ffff0c7224 */ /* 0x000fe400078e000f */
[----:B------:R-:W-:Y:S01]  /*5da80*/  IMAD.MOV.U32 R13, RZ, RZ, R14 ;  /* 0x000000ffff0d7224 */ /* 0x000fe200078e000e */
[----:B--2---:R-:W-:Y:S04]  /*5da90*/  STL.64 [R1+0x4780], R10 ;  /* 0x0047800a01007387 */ /* 0x004fe80000100a00 */
[----:B---3--:R-:W-:Y:S04]  /*5daa0*/  STL.64 [R1+0x4778], R8 ;  /* 0x0047780801007387 */ /* 0x008fe80000100a00 */
[----:B------:R-:W2:Y:S04]  /*5dab0*/  LDL.LU R0, [R1+0x4864] ;  /* 0x0048640001007983 */ /* 0x000ea80000300800 */
[----:B------:R-:W3:Y:S04]  /*5dac0*/  LDL.LU R6, [R1+0x4860] ;  /* 0x0048600001067983 */ /* 0x000ee80000300800 */
[----:B------:R-:W-:Y:S04]  /*5dad0*/  STL [R1+0x4828], R7 ;  /* 0x0048280701007387 */ /* 0x000fe80000100800 */
[----:B------:R-:W-:Y:S04]  /*5dae0*/  STL.64 [R1+0x4820], R4 ;  /* 0x0048200401007387 */ /* 0x000fe80000100a00 */
[----:B------:R0:W-:Y:S04]  /*5daf0*/  STL.64 [R1+0x4788], R12 ;  /* 0x0047880c01007387 */ /* 0x0001e80000100a00 */
        /* <DEDUP_REMOVED lines=10> */
[----:B------:R0:W-:Y:S02]  /*5dba0*/  STL.64 [R1+0x47b0], R12 ;  /* 0x0047b00c01007387 */ /* 0x0001e40000100a00 */
[----:B0-----:R-:W-:-:S02]  /*5dbb0*/  IMAD.MOV.U32 R12, RZ, RZ, R0 ;  /* 0x000000ffff0c7224 */ /* 0x001fc400078e0000 */
[----:B------:R-:W-:Y:S01]  /*5dbc0*/  IMAD.MOV.U32 R13, RZ, RZ, R3 ;  /* 0x000000ffff0d7224 */ /* 0x000fe200078e0003 */
[----:B------:R-:W2:Y:S04]  /*5dbd0*/  LDL.LU R0, [R1+0x4854] ;  /* 0x0048540001007983 */ /* 0x000ea80000300800 */
[----:B------:R-:W2:Y:S04]  /*5dbe0*/  LDL.LU R3, [R1+0x4850] ;  /* 0x0048500001037983 */ /* 0x000ea80000300800 */
[----:B------:R0:W-:Y:S04]  /*5dbf0*/  STL.64 [R1+0x47c8], R12 ;  /* 0x0047c80c01007387 */ /* 0x0001e80000100a00 */
[----:B------:R-:W2:Y:S04]  /*5dc00*/  LDL.LU R8, [R1+0x1220] ;  /* 0x0012200001087983 */ /* 0x000ea80000300800 */
[----:B------:R-:W2:Y:S04]  /*5dc10*/  LDL.LU R9, [R1+0x1224] ;  /* 0x0012240001097983 */ /* 0x000ea80000300800 */
[----:B------:R-:W2:Y:S04]  /*5dc20*/  LDL.LU R10, [R1+0x1228] ;  /* 0x00122800010a7983 */ /* 0x000ea80000300800 */
[----:B------:R-:W2:Y:S04]  /*5dc30*/  LDL.LU R11, [R1+0x122c] ;  /* 0x00122c00010b7983 */ /* 0x000ea80000300800 */
[----:B0-----:R-:W2:Y:S01]  /*5dc40*/  LDL R12, [R1+0x60] ;  /* 0x00006000010c7983 */ /* 0x001ea20000100800 */
[----:B---3--:R-:W-:-:S02]  /*5dc50*/  IMAD.MOV.U32 R13, RZ, RZ, R6 ;  /* 0x000000ffff0d7224 */ /* 0x008fc400078e0006 */
[----:B----4-:R-:W-:Y:S02]  /*5dc60*/  IMAD.MOV.U32 R21, RZ, RZ, R2 ;  /* 0x000000ffff157224 */ /* 0x010fe400078e0002 */
[----:B--2---:R-:W-:Y:S01]  /*5dc70*/  IMAD.MOV.U32 R20, RZ, RZ, R0 ;  /* 0x000000ffff147224 */ /* 0x004fe200078e0000 */
[----:B------:R-:W-:Y:S04]  /*5dc80*/  STL.64 [R1+0x47e0], R12 ;  /* 0x0047e00c01007387 */ /* 0x000fe80000100a00 */
[----:B------:R-:W2:Y:S04]  /*5dc90*/  LDL.LU R0, [R1+0x484c] ;  /* 0x00484c0001007983 */ /* 0x000ea80000300800 */
[----:B------:R-:W3:Y:S04]  /*5dca0*/  LDL.LU R2, [R1+0x4848] ;  /* 0x0048480001027983 */ /* 0x000ee80000300800 */
[----:B------:R0:W-:Y:S04]  /*5dcb0*/  STL.64 [R1+0x47e8], R20 ;  /* 0x0047e81401007387 */ /* 0x0001e80000100a00 */
[----:B0-----:R-:W4:Y:S01]  /*5dcc0*/  LDL R20, [R1+0x80] ;  /* 0x0000800001147983 */ /* 0x001f220000100800 */
[----:B------:R-:W-:-:S05]  /*5dcd0*/  IMAD.MOV.U32 R21, RZ, RZ, R3 ;  /* 0x000000ffff157224 */ /* 0x000fca00078e0003 */
[----:B----4-:R3:W-:Y:S04]  /*5dce0*/  STL.64 [R1+0x4800], R20 ;  /* 0x0048001401007387 */ /* 0x0107e80000100a00 */
[----:B------:R-:W4:Y:S04]  /*5dcf0*/  LDL.LU R12, [R1+0x610] ;  /* 0x00061000010c7983 */ /* 0x000f280000300800 */
[----:B------:R-:W4:Y:S04]  /*5dd00*/  LDL.LU R13, [R1+0x614] ;  /* 0x00061400010d7983 */ /* 0x000f280000300800 */
[----:B------:R-:W4:Y:S04]  /*5dd10*/  LDL.LU R14, [R1+0x618] ;  /* 0x00061800010e7983 */ /* 0x000f280000300800 */
[----:B------:R-:W4:Y:S01]  /*5dd20*/  LDL.LU R15, [R1+0x61c] ;  /* 0x00061c00010f7983 */ /* 0x000f220000300800 */
[----:B---3--:R-:W-:-:S02]  /*5dd30*/  IMAD.MOV.U32 R20, RZ, RZ, R2 ;  /* 0x000000ffff147224 */ /* 0x008fc400078e0002 */
[----:B--2---:R-:W-:-:S05]  /*5dd40*/  IMAD.MOV.U32 R21, RZ, RZ, R0 ;  /* 0x000000ffff157224 */ /* 0x004fca00078e0000 */
[----:B------:R-:W-:Y:S04]  /*5dd50*/  STL.64 [R1+0x4818], R20 ;  /* 0x0048181401007387 */ /* 0x000fe80000100a00 */
[----:B----4-:R-:W-:Y:S04]  /*5dd60*/  STL.64 [R1+0x47f8], R14 ;  /* 0x0047f80e01007387 */ /* 0x010fe80000100a00 */
[----:B------:R0:W-:Y:S04]  /*5dd70*/  STL.64 [R1+0x47f0], R12 ;  /* 0x0047f00c01007387 */ /* 0x0001e80000100a00 */
[----:B0-----:R-:W2:Y:S04]  /*5dd80*/  LDL.LU R12, [R1+0x620] ;  /* 0x00062000010c7983 */ /* 0x001ea80000300800 */
        /* <DEDUP_REMOVED lines=9> */
[----:B------:R-:W2:Y:S04]  /*5de20*/  LDL.64 R20, [R1+0xa0] ;  /* 0x0000a00001147983 */ /* 0x000ea80000100a00 */
[----:B0-----:R-:W4:Y:S04]  /*5de30*/  LDL.64 R4, [R1+0xb0] ;  /* 0x0000b00001047983 */ /* 0x001f280000100a00 */
[----:B--2---:R0:W-:Y:S04]  /*5de40*/  STL.64 [R1+0x4840], R20 ;  /* 0x0048401401007387 */ /* 0x0041e80000100a00 */
[----:B0-----:R-:W4:Y:S04]  /*5de50*/  LDL.LU R20, [R1+0x650] ;  /* 0x0006500001147983 */ /* 0x001f280000300800 */
[----:B------:R-:W4:Y:S04]  /*5de60*/  LDL.LU R21, [R1+0x654] ;  /* 0x0006540001157983 */ /* 0x000f280000300800 */
[----:B------:R-:W4:Y:S04]  /*5de70*/  LDL.LU R22, [R1+0x658] ;  /* 0x0006580001167983 */ /* 0x000f280000300800 */
[----:B------:R-:W4:Y:S04]  /*5de80*/  LDL.LU R23, [R1+0x65c] ;  /* 0x00065c0001177983 */ /* 0x000f280000300800 */
        /* <DEDUP_REMOVED lines=18> */
[----:B----4-:R-:W-:Y:S01]  /*5dfb0*/  HMMA.16816.F32.BF16 R20, R24, R4, R20 ;  /* 0x000000041814723c */ /* 0x010fe20000041814 */
        /* <DEDUP_REMOVED lines=12> */
[----:B------:R0:W-:Y:S04]  /*5e080*/  STL.64 [R1+0x650], R20 ;  /* 0x0006501401007387 */ /* 0x0001e80000100a00 */
[----:B------:R-:W-:Y:S04]  /*5e090*/  STL.64 [R1+0x658], R22 ;  /* 0x0006581601007387 */ /* 0x000fe80000100a00 */
[----:B0-----:R-:W4:Y:S04]  /*5e0a0*/  LDL.LU.64 R20, [R1+0x4840] ;  /* 0x0048400001147983 */ /* 0x001f280000300a00 */
[----:B------:R-:W4:Y:S04]  /*5e0b0*/  LDL.LU.64 R6, [R1+0x4838] ;  /* 0x0048380001067983 */ /* 0x000f280000300a00 */
[----:B------:R-:W4:Y:S02]  /*5e0c0*/  LDL.LU.64 R4, [R1+0x4830] ;  /* 0x0048300001047983 */ /* 0x000f240000300a00 */
[----:B----4-:R-:W-:Y:S01]  /*5e0d0*/  HMMA.16816.F32.BF16 R4, R24, R20, R4 ;  /* 0x000000141804723c */ /* 0x010fe20000041804 */
[----:B------:R-:W-:-:S15]  /*5e0e0*/  IMAD.MOV.U32 R3, RZ, RZ, R21 ;  /* 0x000000ffff037224 */ /* 0x000fde00078e0015 */
[----:B------:R-:W-:-:S03]  /*5e0f0*/  NOP ;  /* 0x0000000000007918 */ /* 0x000fc60000000000 */
[----:B------:R-:W-:Y:S04]  /*5e100*/  STL.64 [R1+0x640], R4 ;  /* 0x0006400401007387 */ /* 0x000fe80000100a00 */
[----:B------:R0:W-:Y:S04]  /*5e110*/  STL.64 [R1+0x648], R6 ;  /* 0x0006480601007387 */ /* 0x0001e80000100a00 */
[----:B0-----:R-:W4:Y:S04]  /*5e120*/  LDL.LU R7, [R1+0x4828] ;  /* 0x0048280001077983 */ /* 0x001f280000300800 */
[----:B------:R-:W3:Y:S01]  /*5e130*/  LDL.LU.64 R4, [R1+0x4820] ;  /* 0x0048200001047983 */ /* 0x000ee20000300a00 */
[----:B------:R-:W-:-:S03]  /*5e140*/  IMAD.MOV.U32 R6, RZ, RZ, R20 ;  /* 0x000000ffff067224 */ /* 0x000fc600078e0014 */
        /* <DEDUP_REMOVED lines=16> */
[----:B------:R-:W-:Y:S04]  /*5e250*/  STL.64 [R1+0x610], R20 ;  /* 0x0006101401007387 */ /* 0x000fe80000100a00 */
[----:B------:R-:W-:Y:S04]  /*5e260*/  STL.64 [R1+0x618], R22 ;  /* 0x0006181601007387 */ /* 0x000fe80000100a00 */
[----:B------:R-:W0:Y:S04]  /*5e270*/  LDSM.16.MT88.4 R20, [R29+UR5+0x4180] ;  /* 0x004180051d14783b */ /* 0x000e280008004200 */
[----:B0-----:R-:W-:Y:S04]  /*5e280*/  STL.64 [R1+0x4618], R22 ;  /* 0x0046181601007387 */ /* 0x001fe80000100a00 */
[----:B------:R-:W-:Y:S01]  /*5e290*/  STL.64 [R1+0x4610], R20 ;  /* 0x0046101401007387 */ /* 0x000fe20000100a00 */
        /* <DEDUP_REMOVED lines=20> */
[----:B----4-:R-:W-:-:S07]  /*5e3e0*/  IMAD.MOV.U32 R21, RZ, RZ, R7 ;  /* 0x000000ffff157224 */ /* 0x010fce00078e0007 */
[----:B--2---:R-:W-:Y:S01]  /*5e3f0*/  HMMA.16816.F32.BF16 R20, R24, R20, R12 ;  /* 0x000000141814723c */ /* 0x004fe2000004180c */
[----:B------:R-:W2:-:S15]  /*5e400*/  LDL.LU.64 R12, [R1+0x4788] ;  /* 0x00478800010c7983 */ /* 0x000e9e0000300a00 */
[----:B------:R-:W-:-:S03]  /*5e410*/  NOP ;  /* 0x0000000000007918 */ /* 0x000fc60000000000 */
[----:B------:R0:W-:Y:S04]  /*5e420*/  STL.64 [R1+0xd40], R20 ;  /* 0x000d401401007387 */ /* 0x0001e80000100a00 */
[----:B------:R-:W-:Y:S04]  /*5e430*/  STL.64 [R1+0xd48], R22 ;  /* 0x000d481601007387 */ /* 0x000fe80000100a00 */
[----:B0-----:R-:W4:Y:S04]  /*5e440*/  LDL.64 R20, [R1+0x70] ;  /* 0x0000700001147983 */ /* 0x001f280000100a00 */
[----:B----4-:R0:W-:Y:S04]  /*5e450*/  STL.64 [R1+0x46e0], R20 ;  /* 0x0046e01401007387 */ /* 0x0101e80000100a00 */
[----:B0-----:R-:W4:Y:S04]  /*5e460*/  LDL.LU R20, [R1+0x460] ;  /* 0x0004600001147983 */ /* 0x001f280000300800 */
[----:B------:R-:W4:Y:S04]  /*5e470*/  LDL.LU R21, [R1+0x464] ;  /* 0x0004640001157983 */ /* 0x000f280000300800 */
[----:B------:R-:W3:Y:S04]  /*5e480*/  LDL.LU R22, [R1+0x468] ;  /* 0x0004680001167983 */ /* 0x000ee80000300800 */
[----:B------:R-:W3:Y:S01]  /*5e490*/  LDL.LU R23, [R1+0x46c] ;  /* 0x00046c0001177983 */ /* 0x000ee20000300800 */
[----:B--2---:R-:W-:Y:S03]  /*5e4a0*/  HMMA.16816.F32.BF16 R12, R24, R12, R8 ;  /* 0x0000000c180c723c */ /* 0x004fe60000041808 */
[----:B---3--:R-:W-:Y:S04]  /*5e4b0*/  STL.64 [R1+0x46f0], R22 ;  /* 0x0046f01601007387 */ /* 0x008fe80000100a00 */
[----:B----4-:R0:W-:Y:S02]  /*5e4c0*/  STL.64 [R1+0x46e8], R20 ;  /* 0x0046e81401007387 */ /* 0x0101e40000100a00 */
[----:B0-----:R-:W-:-:S02]  /*5e4d0*/  IMAD.MOV.U32 R20, RZ, RZ, R6 ;  /* 0x000000ffff147224 */ /* 0x001fc400078e0006 */
[----:B------:R-:W-:Y:S01]  /*5e4e0*/  HMMA.16816.F32.BF16 R4, R24, R4, R16 ;  /* 0x000000041804723c */ /* 0x000fe20000041810 */
[----:B------:R-:W-:-:S05]  /*5e4f0*/  IMAD.MOV.U32 R21, RZ, RZ, R3 ;  /* 0x000000ffff157224 */ /* 0x000fca00078e0003 */
[----:B------:R0:W-:Y:S04]  /*5e500*/  STL.64 [R1+0x4708], R20 ;  /* 0x0047081401007387 */ /* 0x0001e80000100a00 */
        /* <DEDUP_REMOVED lines=8> */
[----:B0-----:R-:W4:Y:S04]  /*5e590*/  LDL.LU.64 R12, [R1+0x4770] ;  /* 0x00477000010c7983 */ /* 0x001f280000300a00 */
[----:B------:R-:W2:Y:S04]  /*5e5a0*/  LDL.LU.64 R18, [R1+0x4768] ;  /* 0x0047680001127983 */ /* 0x000ea80000300a00 */
[----:B------:R-:W2:Y:S04]  /*5e5b0*/  LDL.LU.64 R16, [R1+0x4760] ;  /* 0x0047600001107983 */ /* 0x000ea80000300a00 */
[----:B------:R0:W-:Y:S04]  /*5e5c0*/  STL.64 [R1+0xd20], R4 ;  /* 0x000d200401007387 */ /* 0x0001e80000100a00 */
[----:B------:R3:W-:Y:S04]  /*5e5d0*/  STL.64 [R1+0xd28], R6 ;  /* 0x000d280601007387 */ /* 0x0007e80000100a00 */
[----:B0-----:R-:W3:Y:S01]  /*5e5e0*/  LDL.LU.64 R4, [R1+0x4758] ;  /* 0x0047580001047983 */ /* 0x001ee20000300a00 */
[C---:B--2---:R-:W-:Y:S08]  /*5e5f0*/  HMMA.16816.F32.BF16 R20, R24.reuse, R16, R20 ;  /* 0x000000101814723c */ /* 0x044ff00000041814 */
[----:B---3--:R-:W-:Y:S01]  /*5e600*/  HMMA.16816.F32.BF16 R4, R24, R4, R8 ;  /* 0x000000041804723c */ /* 0x008fe20000041808 */
[----:B------:R-:W4:-:S15]  /*5e610*/  LDL.LU R8, [R1+0xcf0] ;  /* 0x000cf00001087983 */ /* 0x000f1e0000300800 */
[----:B------:R-:W-:-:S03]  /*5e620*/  NOP ;  /* 0x0000000000007918 */ /* 0x000fc60000000000 */
[----:B------:R0:W-:Y:S04]  /*5e630*/  STL.64 [R1+0xd10], R4 ;  /* 0x000d100401007387 */ /* 0x0001e80000100a00 */
[----:B------:R1:W-:Y:S04]  /*5e640*/  STL.64 [R1+0xd18], R6 ;  /* 0x000d180601007387 */ /* 0x0003e80000100a00 */
[----:B------:R-:W4:Y:S04]  /*5e650*/  LDL.LU R9, [R1+0xcf4] ;  /* 0x000cf40001097983 */ /* 0x000f280000300800 */
[----:B------:R-:W4:Y:S04]  /*5e660*/  LDL.LU R10, [R1+0xcf8] ;  /* 0x000cf800010a7983 */ /* 0x000f280000300800 */
[----:B------:R-:W4:Y:S04]  /*5e670*/  LDL.LU R11, [R1+0xcfc] ;  /* 0x000cfc00010b7983 */ /* 0x000f280000300800 */
[----:B0-----:R-:W2:Y:S04]  /*5e680*/  LDL.LU R4, [R1+0x600] ;  /* 0x0006000001047983 */ /* 0x001ea80000300800 */
[----:B------:R-:W2:Y:S04]  /*5e690*/  LDL.LU R5, [R1+0x604] ;  /* 0x0006040001057983 */ /* 0x000ea80000300800 */
[----:B-1----:R-:W2:Y:S04]  /*5e6a0*/  LDL.LU R6, [R1+0x608] ;  /* 0x0006080001067983 */ /* 0x002ea80000300800 */
[----:B------:R-:W2:Y:S04]  /*5e6b0*/  LDL.LU R7, [R1+0x60c] ;  /* 0x00060c0001077983 */ /* 0x000ea80000300800 */
[----:B------:R0:W-:Y:S04]  /*5e6c0*/  STL.64 [R1+0xd00], R20 ;  /* 0x000d001401007387 */ /* 0x0001e80000100a00 */
[----:B------:R-:W-:Y:S01]  /*5e6d0*/  STL.64 [R1+0xd08], R22 ;  /* 0x000d081601007387 */ /* 0x000fe20000100a00 */
[----:B0-----:R-:W-:-:S02]  /*5e6e0*/  IMAD.MOV.U32 R20, RZ, RZ, R2 ;  /* 0x000000ffff147224 */ /* 0x001fc400078e0002 */
[----:B------:R-:W-:-:S05]  /*5e6f0*/  IMAD.MOV.U32 R21, RZ, RZ, R0 ;  /* 0x000000ffff157224 */ /* 0x000fca00078e0000 */
[----:B------:R0:W-:Y:S04]  /*5e700*/  STL.64 [R1+0x4720], R20 ;  /* 0x0047201401007387 */ /* 0x0001e80000100a00 */
[----:B0-----:R-:W3:Y:S04]  /*5e710*/  LDL.64 R20, [R1+0xc0] ;  /* 0x0000c00001147983 */ /* 0x001ee80000100a00 */
        /* <DEDUP_REMOVED lines=32> */
[----:B---3--:R-:W-:-:S02]  /*5e920*/  IMAD.MOV.U32 R15, RZ, RZ, R20 ;  /* 0x000000ffff0f7224 */ /* 0x008fc400078e0014 */
[----:B------:R-:W-:-:S10]  /*5e930*/  IMAD.MOV.U32 R14, RZ, RZ, R21 ;  /* 0x000000ffff0e7224 */ /* 0x000fd400078e0015 */
        /* <DEDUP_REMOVED lines=15> */
[----:B------:R-:W2:Y:S04]  /*5ea30*/  LDL.LU.64 R20, [R1+0x4720] ;  /* 0x0047200001147983 */ /* 0x000ea80000300a00 */
[----:B------:R-:W-:Y:S04]  /*5ea40*/  STL.64 [R1+0x4638], R14 ;  /* 0x0046380e01007387 */ /* 0x000fe80000100a00 */
[----:B------:R0:W-:Y:S04]  /*5ea50*/  STL.64 [R1+0x4630], R12 ;  /* 0x0046300c01007387 */ /* 0x0001e80000100a00 */
[----:B0-----:R-:W4:Y:S01]  /*5ea60*/  LDL.64 R12, [R1+0x90] ;  /* 0x00009000010c7983 */ /* 0x001f220000100a00 */
        /* <DEDUP_REMOVED lines=13> */
[----:B------:R-:W0:Y:S01]  /*5eb40*/  S2R R0, SR_TID.X ;  /* 0x0000000000007919 */ /* 0x000e220000002100 */
[----:B----4-:R-:W-:-:S15]  /*5eb50*/  HMMA.16816.F32.BF16 R20, R4, R12, R20 ;  /* 0x0000000c0414723c */ /* 0x010fde0000041814 */
[----:B------:R-:W-:-:S04]  /*5eb60*/  NOP ;  /* 0x0000000000007918 */ /* 0x000fc80000000000 */
[----:B------:R1:W-:Y:S04]  /*5eb70*/  STL.64 [R1+0x4d0], R20 ;  /* 0x0004d01401007387 */ /* 0x0003e80000100a00 */
[----:B------:R-:W-:Y:S04]  /*5eb80*/  STL.64 [R1+0x4d8], R22 ;  /* 0x0004d81601007387 */ /* 0x000fe80000100a00 */
[----:B-1----:R-:W2:Y:S01]  /*5eb90*/  LDL.LU.64 R20, [R1+0x46e0] ;  /* 0x0046e00001147983 */ /* 0x002ea20000300a00 */
[C---:B0-----:R-:W-:Y:S01]  /*5eba0*/  LOP3.LUT R2, R0.reuse, 0x7, RZ, 0xc0, !PT ;  /* 0x0000000700027812 */ /* 0x041fe200078ec0ff */
[----:B---3--:R-:W-:Y:S01]  /*5ebb0*/  HMMA.16816.F32.BF16 R8, R4, R24, R8 ;  /* 0x000000180408723c */ /* 0x008fe20000041808 */
[----:B------:R-:W-:-:S03]  /*5ebc0*/  IMAD.SHL.U32 R28, R0, 0x2, RZ ;  /* 0x00000002001c7824 */ /* 0x000fc600078e00ff */
[----:B------:R-:W-:Y:S02]  /*5ebd0*/  IMAD R2, R2, 0x210, RZ ;  /* 0x0000021002027824 */ /* 0x000fe400078e02ff */
[----:B------:R-:W-:-:S03]  /*5ebe0*/  IMAD.SHL.U32 R0, R0, 0x100, RZ ;  /* 0x0000010000007824 */ /* 0x000fc600078e00ff */
[----:B------:R-:W-:Y:S01]  /*5ebf0*/  LOP3.LUT R3, R2, 0x10, R28, 0x78, !PT ;  /* 0x0000001002037812 */ /* 0x000fe200078e781c */
[----:B------:R-:W-:-:S03]  /*5ec00*/  IMAD.MOV.U32 R2, RZ, RZ, R12 ;  /* 0x000000ffff027224 */ /* 0x000fc600078e000c */
[----:B------:R-:W-:Y:S01]  /*5ec10*/  LOP3.LUT R3, R3, 0x1000, R0, 0xf8, !PT ;  /* 0x0000100003037812 */ /* 0x000fe200078ef800 */
[----:B------:R-:W-:-:S05]  /*5ec20*/  IMAD.MOV.U32 R0, RZ, RZ, R13 ;  /* 0x000000ffff007224 */ /* 0x000fca00078e000d */
[----:B------:R-:W-:Y:S04]  /*5ec30*/  STL [R1+0x45e4], R0 ;  /* 0x0045e40001007387 */ /* 0x000fe80000100800 */
[----:B------:R-:W-:Y:S04]  /*5ec40*/  STL [R1+0x45e0], R2 ;  /* 0x0045e00201007387 */ /* 0x000fe80000100800 */
[----:B------:R-:W-:Y:S04]  /*5ec50*/  STL.64 [R1+0x4c0], R8 ;  /* 0x0004c00801007387 */ /* 0x000fe80000100a00 */
[----:B------:R2:W-:Y:S01]  /*5ec60*/  STL.64 [R1+0x4c8], R10 ;  /* 0x0004c80a01007387 */ /* 0x0005e20000100a00 */
[----:B------:R-:W-:-:S02]  /*5ec70*/  IMAD.MOV.U32 R28, RZ, RZ, R25 ;  /* 0x000000ffff1c7224 */ /* 0x000fc400078e0019 */
[----:B------:R-:W-:-:S03]  /*5ec80*/  IMAD.MOV.U32 R29, RZ, RZ, R24 ;  /* 0x000000ffff1d7224 */ /* 0x000fc600078e0018 */
[----:B------:R-:W-:Y:S04]  /*5ec90*/  STL [R1+0x45ec], R28 ;  /* 0x0045ec1c01007387 */ /* 0x000fe80000100800 */
[----:B------:R-:W-:Y:S01]  /*5eca0*/  STL [R1+0x45e8], R29 ;  /* 0x0045e81d01007387 */ /* 0x000fe20000100800 */
[----:B--2---:R-:W-:-:S15]  /*5ecb0*/  HMMA.16816.F32.BF16 R8, R4, R20, R16 ;  /* 0x000000140408723c */ /* 0x004fde0000041810 */
[----:B------:R-:W-:-:S04]  /*5ecc0*/  NOP ;  /* 0x0000000000007918 */ /* 0x000fc80000000000 */
[----:B------:R-:W-:Y:S04]  /*5ecd0*/  STL.64 [R1+0x4b0], R8 ;  /* 0x0004b00801007387 */ /* 0x000fe80000100a00 */
[----:B------:R-:W-:Y:S04]  /*5ece0*/  STL.64 [R1+0x4b8], R10 ;  /* 0x0004b80a01007387 */ /* 0x000fe80000100a00 */
[----:B------:R-:W2:Y:S01]  /*5ecf0*/  LDL.64 R16, [R1] ;  /* 0x0000000001107983 */ /* 0x000ea20000100a00 */
[----:B------:R-:W-:Y:S02]  /*5ed00*/  IMAD.MOV.U32 R0, RZ, RZ, R20 ;  /* 0x000000ffff007224 */ /* 0x000fe400078e0014 */
[----:B------:R-:W-:Y:S01]  /*5ed10*/  IMAD.MOV.U32 R2, RZ, RZ, R21 ;  /* 0x000000ffff027224 */ /* 0x000fe200078e0015 */
[----:B--2---:R0:W-:Y:S04]  /*5ed20*/  STL.64 [R1+0x4660], R16 ;  /* 0x0046601001007387 */ /* 0x0041e80000100a00 */
[----:B------:R-:W2:Y:S04]  /*5ed30*/  LDL.LU R20, [R1+0x420] ;  /* 0x0004200001147983 */ /* 0x000ea80000300800 */
[----:B------:R-:W2:Y:S04]  /*5ed40*/  LDL.LU R21, [R1+0x424] ;  /* 0x0004240001157983 */ /* 0x000ea80000300800 */
[----:B------:R-:W3:Y:S04]  /*5ed50*/  LDL.LU R22, [R1+0x428] ;  /* 0x0004280001167983 */ /* 0x000ee80000300800 */
[----:B------:R-:W3:Y:S04]  /*5ed60*/  LDL.LU R23, [R1+0x42c] ;  /* 0x00042c0001177983 */ /* 0x000ee80000300800 */
        /* <DEDUP_REMOVED lines=8> */
[----:B------:R-:W4:Y:S04]  /*5edf0*/  LDL R16, [R1+0x20] ;  /* 0x0000200001107983 */ /* 0x000f280000100800 */
[----:B------:R-:W4:Y:S04]  /*5ee00*/  LDL R17, [R1+0x24] ;  /* 0x0000240001117983 */ /* 0x000f280000100800 */
[----:B----4-:R0:W-:Y:S04]  /*5ee10*/  STL.64 [R1+0x4690], R16 ;  /* 0x0046901001007387 */ /* 0x0101e80000100a00 */
        /* <DEDUP_REMOVED lines=8> */
[----:B------:R-:W4:Y:S04]  /*5eea0*/  LDL.64 R16, [R1+0x40] ;  /* 0x0000400001107983 */ /* 0x000f280000100a00 */
        /* <DEDUP_REMOVED lines=11> */
[----:B---3--:R-:W-:Y:S04]  /*5ef60*/  STL.64 [R1+0x46a0], R22 ;  /* 0x0046a01601007387 */ /* 0x008fe80000100a00 */
[----:B--2---:R0:W-:Y:S04]  /*5ef70*/  STL.64 [R1+0x4698], R20 ;  /* 0x0046981401007387 */ /* 0x0041e80000100a00 */
[----:B0-----:R-:W2:Y:S04]  /*5ef80*/  LDL.LU R20, [R1+0xef0] ;  /* 0x000ef00001147983 */ /* 0x001ea80000300800 */
[----:B------:R-:W2:Y:S04]  /*5ef90*/  LDL.LU R21, [R1+0xef4] ;  /* 0x000ef40001157983 */ /* 0x000ea80000300800 */
[----:B------:R-:W3:Y:S04]  /*5efa0*/  LDL.LU R22, [R1+0xef8] ;  /* 0x000ef80001167983 */ /* 0x000ee80000300800 */
[----:B------:R-:W3:Y:S01]  /*5efb0*/  LDL.LU R23, [R1+0xefc] ;  /* 0x000efc0001177983 */ /* 0x000ee20000300800 */
[----:B------:R-:W-:-:S05]  /*5efc0*/  LOP3.LUT R3, R3, 0x60, RZ, 0x3c, !PT ;  /* 0x0000006003037812 */ /* 0x000fca00078e3cff */
        /* <DEDUP_REMOVED lines=21> */
[----:B------:R-:W-:Y:S04]  /*5f120*/  STL [R1+0x45f4], R2 ;  /* 0x0045f40201007387 */ /* 0x000fe80000100800 */
[----:B------:R-:W-:Y:S04]  /*5f130*/  STL [R1+0x45f0], R0 ;  /* 0x0045f00001007387 */ /* 0x000fe80000100800 */
[----:B------:R-:W-:Y:S04]  /*5f140*/  STL [R1+0x45f8], R3 ;  /* 0x0045f80301007387 */ /* 0x000fe80000100800 */
[----:B0-----:R-:W-:Y:S04]  /*5f150*/  STL.64 [R1+0x44e0], R26 ;  /* 0x0044e01a01007387 */ /* 0x001fe80000100a00 */
[----:B------:R0:W-:Y:S04]  /*5f160*/  STL.64 [R1+0x44d8], R24 ;  /* 0x0044d81801007387 */ /* 0x0001e80000100a00 */
[----:B0-----:R-:W4:Y:S04]  /*5f170*/  LDL.LU R24, [R1+0xad0] ;  /* 0x000ad00001187983 */ /* 0x001f280000300800 */
[----:B------:R-:W4:Y:S04]  /*5f180*/  LDL.LU R25, [R1+0xad4] ;  /* 0x000ad40001197983 */ /* 0x000f280000300800 */
[----:B------:R-:W4:Y:S04]  /*5f190*/  LDL.LU R26, [R1+0xad8] ;  /* 0x000ad800011a7983 */ /* 0x000f280000300800 */
[----:B------:R-:W4:Y:S02]  /*5f1a0*/  LDL.LU R27, [R1+0xadc] ;  /* 0x000adc00011b7983 */ /* 0x000f240000300800 */
[----:B----4-:R-:W-:-:S15]  /*5f1b0*/  HMMA.16816.F32.BF16 R24, R4, R16, R24 ;  /* 0x000000100418723c */ /* 0x010fde0000041818 */
[----:B------:R-:W-:-:S04]  /*5f1c0*/  NOP ;  /* 0x0000000000007918 */ /* 0x000fc80000000000 */
[----:B------:R0:W-:Y:S04]  /*5f1d0*/  STL.64 [R1+0xad0], R24 ;  /* 0x000ad01801007387 */ /* 0x0001e80000100a00 */
[----:B------:R-:W-:Y:S01]  /*5f1e0*/  STL.64 [R1+0xad8], R26 ;  /* 0x000ad81a01007387 */ /* 0x000fe20000100a00 */
[----:B0-----:R-:W-:Y:S02]  /*5f1f0*/  IMAD.MOV.U32 R25, RZ, RZ, R16 ;  /* 0x000000ffff197224 */ /* 0x001fe400078e0010 */
[----:B------:R-:W-:Y:S02]  /*5f200*/  IMAD.MOV.U32 R24, RZ, RZ, R17 ;  /* 0x000000ffff187224 */ /* 0x000fe400078e0011 */
[----:B------:R-:W2:Y:S04]  /*5f210*/  LDL.LU.64 R16, [R1+0x46d8] ;  /* 0x0046d80001107983 */ /* 0x000ea80000300a00 */
[----:B------:R-:W-:Y:S01]  /*5f220*/  STL [R1+0x45fc], R25 ;  /* 0x0045fc1901007387 */ /* 0x000fe20000100800 */
        /* <DEDUP_REMOVED lines=48> */
[----:B------:R-:W2:Y:S04]  /*5f530*/  LDL.LU.64 R16, [R1+0x4640] ;  /* 0x0046400001107983 */ /* 0x000ea80000300a00 */
        /* <DEDUP_REMOVED lines=11> */
[----:B------:R-:W3:Y:S04]  /*5f5f0*/  LDL.LU.64 R12, [R1+0x4630] ;  /* 0x00463000010c7983 */ /* 0x000ee80000300a00 */
[----:B----4-:R-:W-:Y:S04]  /*5f600*/  STL.64 [R1+0x4510], R18 ;  /* 0x0045101201007387 */ /* 0x010fe80000100a00 */
[----:B------:R0:W-:Y:S04]  /*5f610*/  STL.64 [R1+0x4508], R16 ;  /* 0x0045081001007387 */ /* 0x0001e80000100a00 */
[----:B0-----:R-:W4:Y:S01]  /*5f620*/  LDL.64 R16, [R1+0xb0] ;  /* 0x0000b00001107983 */ /* 0x001f220000100a00 */
[----:B---3--:R-:W-:-:S15]  /*5f630*/  HMMA.16816.F32.BF16 R8, R4, R12, R8 ;  /* 0x0000000c0408723c */ /* 0x008fde0000041808 */
[----:B------:R-:W-:-:S04]  /*5f640*/  NOP ;  /* 0x0000000000007918 */ /* 0x000fc80000000000 */
[----:B------:R-:W-:Y:S04]  /*5f650*/  STL.64 [R1+0xa50], R8 ;  /* 0x000a500801007387 */ /* 0x000fe80000100a00 */
[----:B------:R0:W-:Y:S04]  /*5f660*/  STL.64 [R1+0xa58], R10 ;  /* 0x000a580a01007387 */ /* 0x0001e80000100a00 */
[----:B0-----:R-:W3:Y:S04]  /*5f670*/  LDL.LU.64 R10, [R1+0x4628] ;  /* 0x00462800010a7983 */ /* 0x001ee80000300a00 */
[----:B------:R-:W2:Y:S02]  /*5f680*/  LDL.LU.64 R8, [R1+0x4620] ;  /* 0x0046200001087983 */ /* 0x000ea40000300a00 */
[----:B--2---:R-:W-:Y:S02]  /*5f690*/  HMMA.16816.F32.BF16 R4, R4, R8, R20 ;  /* 0x000000080404723c */ /* 0x004fe40000041814 */
        /* <DEDUP_REMOVED lines=9> */
[----:B------:R0:W-:Y:S02]  /*5f730*/  STL.64 [R1+0x44e8], R8 ;  /* 0x0044e80801007387 */ /* 0x0001e40000100a00 */
[----:B0-----:R-:W-:-:S02]  /*5f740*/  IMAD.MOV.U32 R8, RZ, RZ, R15 ;  /* 0x000000ffff087224 */ /* 0x001fc400078e000f */
[----:B------:R-:W-:-:S07]  /*5f750*/  IMAD.MOV.U32 R9, RZ, RZ, R14 ;  /* 0x000000ffff097224 */ /* 0x000fce00078e000e */
[C---:B--2---:R-:W-:Y:S01]  /*5f760*/  HMMA.16816.F32.BF16 R8, R20.reuse, R8, R24 ;  /* 0x000000081408723c */ /* 0x044fe20000041818 */
[----:B------:R-:W2:Y:S04]  /*5f770*/  LDL.LU.64 R26, [R1+0x4608] ;  /* 0x00460800011a7983 */ /* 0x000ea80000300a00 */
[----:B------:R-:W3:Y:S01]  /*5f780*/  LDL.LU.64 R24, [R1+0x4600] ;  /* 0x0046000001187983 */ /* 0x000ee20000300a00 */
[----:B----4-:R-:W-:Y:S02]  /*5f790*/  IMAD.MOV.U32 R15, RZ, RZ, R16 ;  /* 0x000000ffff0f7224 */ /* 0x010fe400078e0010 */
[----:B------:R-:W-:Y:S01]  /*5f7a0*/  IMAD.MOV.U32 R14, RZ, RZ, R17 ;  /* 0x000000ffff0e7224 */ /* 0x000fe200078e0011 */
[----:B------:R-:W-:Y:S10]  /*5f7b0*/  HMMA.16816.F32.BF16 R4, R20, R16, R4 ;  /* 0x000000101404723c */ /* 0x000ff40000041804 */
[----:B------:R-:W-:Y:S04]  /*5f7c0*/  STL.64 [R1+0x2c0], R8 ;  /* 0x0002c00801007387 */ /* 0x000fe80000100a00 */
[----:B------:R-:W-:Y:S01]  /*5f7d0*/  STL.64 [R1+0x2c8], R10 ;  /* 0x0002c80a01007387 */ /* 0x000fe20000100a00 */
[----:B------:R-:W-:-:S04]  /*5f7e0*/  IMAD.MOV.U32 R17, RZ, RZ, R3 ;  /* 0x000000ffff117224 */ /* 0x000fc800078e0003 */
[----:B------:R-:W-:Y:S04]  /*5f7f0*/  STL.64 [R1+0x2b0], R4 ;  /* 0x0002b00401007387 */ /* 0x000fe80000100a00 */
[----:B------:R-:W-:Y:S01]  /*5f800*/  STL.64 [R1+0x2b8], R6 ;  /* 0x0002b80601007387 */ /* 0x000fe20000100a00 */
[----:B---3--:R-:W-:-:S03]  /*5f810*/  IMAD.MOV.U32 R16, RZ, RZ, R25 ;  /* 0x000000ffff107224 */ /* 0x008fc600078e0019 */
[----:B------:R-:W3:Y:S04]  /*5f820*/  LDL.LU R25, [R1+0x45fc] ;  /* 0x0045fc0001197983 */ /* 0x000ee80000300800 */
[----:B------:R-:W4:Y:S04]  /*5f830*/  LDL.LU R3, [R1+0x45f8] ;  /* 0x0045f80001037983 */ /* 0x000f280000300800 */
[----:B------:R0:W-:Y:S04]  /*5f840*/  STL.64 [R1+0x4528], R16 ;  /* 0x0045281001007387 */ /* 0x0001e80000100a00 */
[----:B------:R-:W-:Y:S04]  /*5f850*/  STL.64 [R1+0x4500], R14 ;  /* 0x0045000e01007387 */ /* 0x000fe80000100a00 */
[----:B------:R1:W-:Y:S01]  /*5f860*/  STL.64 [R1+0x44f8], R12 ;  /* 0x0044f80c01007387 */ /* 0x0003e20000100a00 */
[----:B0-----:R-:W-:-:S02]  /*5f870*/  IMAD.MOV.U32 R16, RZ, RZ, R2 ;  /* 0x000000ffff107224 */ /* 0x001fc400078e0002 */
[----:B------:R-:W-:Y:S01]  /*5f880*/  IMAD.MOV.U32 R17, RZ, RZ, R0 ;  /* 0x000000ffff117224 */ /* 0x000fe200078e0000 */
[----:B-1----:R-:W2:Y:S04]  /*5f890*/  LDL.LU R12, [R1+0xc90] ;  /* 0x000c9000010c7983 */ /* 0x002ea80000300800 */
[----:B------:R-:W2:Y:S04]  /*5f8a0*/  LDL.LU R13, [R1+0xc94] ;  /* 0x000c9400010d7983 */ /* 0x000ea80000300800 */
[----:B------:R-:W2:Y:S04]  /*5f8b0*/  LDL.LU R14, [R1+0xc98] ;  /* 0x000c9800010e7983 */ /* 0x000ea80000300800 */
[----:B------:R-:W2:Y:S04]  /*5f8c0*/  LDL.LU R15, [R1+0xc9c] ;  /* 0x000c9c00010f7983 */ /* 0x000ea80000300800 */
[----:B------:R-:W2:Y:S04]  /*5f8d0*/  LDL.LU R2, [R1+0x45f4] ;  /* 0x0045f40001027983 */ /* 0x000ea80000300800 */
[----:B------:R-:W2:Y:S04]  /*5f8e0*/  LDL.LU R0, [R1+0x45f0] ;  /* 0x0045f00001007983 */ /* 0x000ea80000300800 */
[----:B------:R0:W-:Y:S04]  /*5f8f0*/  STL.64 [R1+0x4540], R16 ;  /* 0x0045401001007387 */ /* 0x0001e80000100a00 */
[----:B0-----:R-:W2:Y:S04]  /*5f900*/  LDL.64 R16, [R1+0x20] ;  /* 0x0000200001107983 */ /* 0x001ea80000100a00 */
[----:B--2---:R-:W-:Y:S04]  /*5f910*/  STL.64 [R1+0x4548], R16 ;  /* 0x0045481001007387 */ /* 0x004fe80000100a00 */
[----:B------:R-:W-:Y:S04]  /*5f920*/  STL.64 [R1+0x4520], R14 ;  /* 0x0045200e01007387 */ /* 0x000fe80000100a00 */
        /* <DEDUP_REMOVED lines=9> */
[----:B------:R0:W-:Y:S02]  /*5f9c0*/  STL.64 [R1+0x4560], R16 ;  /* 0x0045601001007387 */ /* 0x0001e40000100a00 */
[----:B0-----:R-:W-:-:S02]  /*5f9d0*/  IMAD.MOV.U32 R16, RZ, RZ, R27 ;  /* 0x000000ffff107224 */ /* 0x001fc400078e001b */
[----:B------:R-:W-:Y:S01]  /*5f9e0*/  IMAD.MOV.U32 R17, RZ, RZ, R26 ;  /* 0x000000ffff117224 */ /* 0x000fe200078e001a */
[----:B--2---:R-:W-:Y:S04]  /*5f9f0*/  STL.64 [R1+0x4538], R14 ;  /* 0x0045380e01007387 */ /* 0x004fe80000100a00 */
[----:B------:R0:W-:Y:S04]  /*5fa00*/  STL.64 [R1+0x4530], R12 ;  /* 0x0045300c01007387 */ /* 0x0001e80000100a00 */
[----:B0-----:R-:W2:Y:S04]  /*5fa10*/  LDL.LU R12, [R1+0xcb0] ;  /* 0x000cb000010c7983 */ /* 0x001ea80000300800 */
[----:B------:R-:W2:Y:S04]  /*5fa20*/  LDL.LU R13, [R1+0xcb4] ;  /* 0x000cb400010d7983 */ /* 0x000ea80000300800 */
[----:B------:R-:W2:Y:S04]  /*5fa30*/  LDL.LU R14, [R1+0xcb8] ;  /* 0x000cb800010e7983 */ /* 0x000ea80000300800 */
[----:B------:R-:W2:Y:S04]  /*5fa40*/  LDL.LU R15, [R1+0xcbc] ;  /* 0x000cbc00010f7983 */ /* 0x000ea80000300800 */
[----:B------:R0:W-:Y:S04]  /*5fa50*/  STL.64 [R1+0x4578], R16 ;  /* 0x0045781001007387 */ /* 0x0001e80000100a00 */
[----:B0-----:R-:W2:Y:S01]  /*5fa60*/  LDL.64 R16, [R1+0x50] ;  /* 0x0000500001107983 */ /* 0x001ea20000100a00 */
[----:B------:R-:W-:-:S02]  /*5fa70*/  IMAD.MOV.U32 R4, RZ, RZ, R0 ;  /* 0x000000ffff047224 */ /* 0x000fc400078e0000 */
[----:B------:R-:W-:Y:S01]  /*5fa80*/  IMAD.MOV.U32 R5, RZ, RZ, R2 ;  /* 0x000000ffff057224 */ /* 0x000fe200078e0002 */
[----:B--2---:R3:W-:Y:S04]  /*5fa90*/  STL.64 [R1+0x4590], R16 ;  /* 0x0045901001007387 */ /* 0x0047e80000100a00 */
[----:B------:R-:W-:Y:S04]  /*5faa0*/  STL.64 [R1+0x4558], R14 ;  /* 0x0045580e01007387 */ /* 0x000fe80000100a00 */
[----:B------:R0:W-:Y:S01]  /*5fab0*/  STL.64 [R1+0x4550], R12 ;  /* 0x0045500c01007387 */ /* 0x0001e20000100a00 */
[----:B---3--:R-:W-:-:S02]  /*5fac0*/  IMAD.MOV.U32 R16, RZ, RZ, R25 ;  /* 0x000000ffff107224 */ /* 0x008fc400078e0019 */
[----:B------:R-:W-:Y:S01]  /*5fad0*/  IMAD.MOV.U32 R17, RZ, RZ, R24 ;  /* 0x000000ffff117224 */ /* 0x000fe200078e0018 */
[----:B0-----:R-:W2:Y:S04]  /*5fae0*/  LDL.LU R12, [R1+0xcd0] ;  /* 0x000cd000010c7983 */ /* 0x001ea80000300800 */
[----:B------:R-:W2:Y:S04]  /*5faf0*/  LDL.LU R13, [R1+0xcd4] ;  /* 0x000cd400010d7983 */ /* 0x000ea80000300800 */
[----:B------:R-:W3:Y:S04]  /*5fb00*/  LDL.LU R14, [R1+0xcd8] ;  /* 0x000cd800010e7983 */ /* 0x000ee80000300800 */
[----:B------:R-:W3:Y:S04]  /*5fb10*/  LDL.LU R15, [R1+0xcdc] ;  /* 0x000cdc00010f7983 */ /* 0x000ee80000300800 */
[----:B------:R0:W-:Y:S04]  /*5fb20*/  STL.64 [R1+0x45a8], R16 ;  /* 0x0045a81001007387 */ /* 0x0001e80000100a00 */
[----:B------:R-:W2:Y:S04]  /*5fb30*/  LDL.LU R0, [R1+0x45e4] ;  /* 0x0045e40001007983 */ /* 0x000ea80000300800 */
[----:B------:R-:W2:Y:S04]  /*5fb40*/  LDL.LU R2, [R1+0x45e0] ;  /* 0x0045e00001027983 */ /* 0x000ea80000300800 */
[----:B------:R1:W-:Y:S04]  /*5fb50*/  STL.64 [R1+0x45b0], R4 ;  /* 0x0045b00401007387 */ /* 0x0003e80000100a00 */
[----:B0-----:R-:W2:Y:S04]  /*5fb60*/  LDL.LU R16, [R1+0x1e0] ;  /* 0x0001e00001107983 */ /* 0x001ea80000300800 */
[----:B------:R-:W2:Y:S04]  /*5fb70*/  LDL.LU R17, [R1+0x1e4] ;  /* 0x0001e40001117983 */ /* 0x000ea80000300800 */
[----:B------:R-:W2:Y:S04]  /*5fb80*/  LDL.LU R18, [R1+0x1e8] ;  /* 0x0001e80001127983 */ /* 0x000ea80000300800 */
[----:B------:R-:W2:Y:S01]  /*5fb90*/  LDL.LU R19, [R1+0x1ec] ;  /* 0x0001ec0001137983 */ /* 0x000ea20000300800 */
[----:B-1----:R-:W-:-:S02]  /*5fba0*/  IMAD.MOV.U32 R4, RZ, RZ, R29 ;  /* 0x000000ffff047224 */ /* 0x002fc400078e001d */
[----:B------:R-:W-:Y:S01]  /*5fbb0*/  IMAD.MOV.U32 R5, RZ, RZ, R28 ;  /* 0x000000ffff057224 */ /* 0x000fe200078e001c */
[----:B--2---:R-:W-:Y:S04]  /*5fbc0*/  STL.64 [R1+0x45c0], R18 ;  /* 0x0045c01201007387 */ /* 0x004fe80000100a00 */
[----:B------:R0:W-:Y:S04]  /*5fbd0*/  STL.64 [R1+0x45b8], R16 ;  /* 0x0045b81001007387 */ /* 0x0001e80000100a00 */
[----:B------:R-:W2:Y:S04]  /*5fbe0*/  LDL.LU R8, [R1+0x210] ;  /* 0x0002100001087983 */ /* 0x000ea80000300800 */
[----:B------:R-:W2:Y:S04]  /*5fbf0*/  LDL.LU R9, [R1+0x214] ;  /* 0x0002140001097983 */ /* 0x000ea80000300800 */
[----:B------:R-:W2:Y:S04]  /*5fc00*/  LDL.LU R10, [R1+0x218] ;  /* 0x00021800010a7983 */ /* 0x000ea80000300800 */
[----:B------:R-:W2:Y:S04]  /*5fc10*/  LDL.LU R11, [R1+0x21c] ;  /* 0x00021c00010b7983 */ /* 0x000ea80000300800 */
[----:B------:R-:W2:Y:S04]  /*5fc20*/  LDL.64 R24, [R1+0xa0] ;  /* 0x0000a00001187983 */ /* 0x000ea80000100a00 */
[----:B------:R-:W-:Y:S04]  /*5fc30*/  STL.64 [R1+0x45c8], R4 ;  /* 0x0045c80401007387 */ /* 0x000fe80000100a00 */
        /* <DEDUP_REMOVED lines=10> */
[----:B---3--:R-:W-:Y:S04]  /*5fce0*/  STL.64 [R1+0x4570], R14 ;  /* 0x0045700e01007387 */ /* 0x008fe80000100a00 */
[----:B------:R0:W-:Y:S04]  /*5fcf0*/  STL.64 [R1+0x4568], R12 ;  /* 0x0045680c01007387 */ /* 0x0001e80000100a00 */
[----:B0-----:R-:W3:Y:S04]  /*5fd00*/  LDL.LU R12, [R1+0x240] ;  /* 0x00024000010c7983 */ /* 0x001ee80000300800 */
[----:B------:R-:W3:Y:S04]  /*5fd10*/  LDL.LU R13, [R1+0x244] ;  /* 0x00024400010d7983 */ /* 0x000ee80000300800 */
[----:B------:R-:W2:Y:S04]  /*5fd20*/  LDL.LU R14, [R1+0x248] ;  /* 0x00024800010e7983 */ /* 0x000ea80000300800 */
[----:B------:R-:W2:Y:S01]  /*5fd30*/  LDL.LU R15, [R1+0x24c] ;  /* 0x00024c00010f7983 */ /* 0x000ea20000300800 */
[----:B------:R-:W-:Y:S01]  /*5fd40*/  HMMA.16816.F32.BF16 R8, R20, R24, R8 ;  /* 0x000000181408723c */ /* 0x000fe20000041808 */
[----:B------:R-:W-:-:S02]  /*5fd50*/  IMAD.MOV.U32 R4, RZ, RZ, R2 ;  /* 0x000000ffff047224 */ /* 0x000fc400078e0002 */
[----:B------:R-:W-:Y:S01]  /*5fd60*/  IMAD.MOV.U32 R5, RZ, RZ, R0 ;  /* 0x000000ffff057224 */ /* 0x000fe200078e0000 */
        /* <DEDUP_REMOVED lines=17> */
[----:B0-----:R-:W3:Y:S04]  /*5fe80*/  LDL.LU R8, [R1+0x920] ;  /* 0x0009200001087983 */ /* 0x001ee80000300800 */
[----:B------:R-:W3:Y:S04]  /*5fe90*/  LDL.LU R9, [R1+0x924] ;  /* 0x0009240001097983 */ /* 0x000ee80000300800 */
[----:B-1----:R-:W3:Y:S04]  /*5fea0*/  LDL.LU R10, [R1+0x928] ;  /* 0x00092800010a7983 */ /* 0x002ee80000300800 */
[----:B------:R-:W3:Y:S04]  /*5feb0*/  LDL.LU R11, [R1+0x92c] ;  /* 0x00092c00010b7983 */ /* 0x000ee80000300800 */
[----:B------:R-:W2:Y:S04]  /*5fec0*/  LDL.LU R24, [R1+0x1d0] ;  /* 0x0001d00001187983 */ /* 0x000ea80000300800 */
[----:B------:R-:W2:Y:S04]  /*5fed0*/  LDL.LU R25, [R1+0x1d4] ;  /* 0x0001d40001197983 */ /* 0x000ea80000300800 */
[----:B------:R-:W2:Y:S04]  /*5fee0*/  LDL.LU R26, [R1+0x1d8] ;  /* 0x0001d800011a7983 */ /* 0x000ea80000300800 */
[----:B------:R-:W2:Y:S04]  /*5fef0*/  LDL.LU R27, [R1+0x1dc] ;  /* 0x0001dc00011b7983 */ /* 0x000ea80000300800 */
        /* <DEDUP_REMOVED lines=16> */
[----:B----4-:R-:W0:Y:S04]  /*60000*/  LDSM.16.MT88.4 R4, [R3+UR5+0x4080] ;  /* 0x004080050304783b */ /* 0x010e280008004200 */
[----:B0-----:R-:W-:Y:S04]  /*60010*/  STL.64 [R1+0x4408], R6 ;  /* 0x0044080601007387 */ /* 0x001fe80000100a00 */
[----:B------:R0:W-:Y:S04]  /*60020*/  STL.64 [R1+0x4400], R4 ;  /* 0x0044000401007387 */ /* 0x0001e80000100a00 */
[----:B0-----:R-:W4:Y:S04]  /*60030*/  LDL.LU R4, [R1+0xcc0] ;  /* 0x000cc00001047983 */ /* 0x001f280000300800 */
        /* <DEDUP_REMOVED lines=29> */
[----:B0-----:R-:W4:Y:S02]  /*60210*/  LDL.LU.64 R16, [R1+0x4548] ;  /* 0x0045480001107983 */ /* 0x001f240000300a00 */
[----:B----4-:R-:W-:-:S15]  /*60220*/  HMMA.16816.F32.BF16 R4, R20, R16, R4 ;  /* 0x000000101404723c */ /* 0x010fde0000041804 */
[----:B------:R-:W-:-:S04]  /*60230*/  NOP ;  /* 0x0000000000007918 */ /* 0x000fc80000000000 */
[----:B------:R0:W-:Y:S04]  /*60240*/  STL.64 [R1+0x220], R4 ;  /* 0x0002200401007387 */ /* 0x0001e80000100a00 */
[----:B------:R-:W-:Y:S01]  /*60250*/  STL.64 [R1+0x228], R6 ;  /* 0x0002280601007387 */ /* 0x000fe20000100a00 */
[----:B0-----:R-:W-:Y:S02]  /*60260*/  IMAD.MOV.U32 R5, RZ, RZ, R16 ;  /* 0x000000ffff057224 */ /* 0x001fe400078e0010 */
[----:B------:R-:W-:Y:S02]  /*60270*/  IMAD.MOV.U32 R4, RZ, RZ, R17 ;  /* 0x000000ffff047224 */ /* 0x000fe400078e0011 */
[----:B------:R-:W2:Y:S04]  /*60280*/  LDL.LU.64 R16, [R1+0x4540] ;  /* 0x0045400001107983 */ /* 0x000ea80000300a00 */
        /* <DEDUP_REMOVED lines=41> */
[----:B0-----:R-:W2:Y:S04]  /*60520*/  LDL.LU R20, [R1+0x790] ;  /* 0x0007900001147983 */ /* 0x001ea80000300800 */
[----:B------:R-:W2:Y:S04]  /*60530*/  LDL.LU R21, [R1+0x794] ;  /* 0x0007940001157983 */ /* 0x000ea80000300800 */
[----:B-1----:R-:W2:Y:S04]  /*60540*/  LDL.LU R22, [R1+0x798] ;  /* 0x0007980001167983 */ /* 0x002ea80000300800 */
[----:B------:R-:W2:Y:S04]  /*60550*/  LDL.LU R23, [R1+0x79c] ;  /* 0x00079c0001177983 */ /* 0x000ea80000300800 */
[----:B---3--:R-:W-:Y:S04]  /*60560*/  STL.64 [R1+0x4418], R10 ;  /* 0x0044180a01007387 */ /* 0x008fe80000100a00 */
[----:B------:R0:W-:Y:S02]  /*60570*/  STL.64 [R1+0x4410], R8 ;  /* 0x0044100801007387 */ /* 0x0001e40000100a00 */
[----:B0-----:R-:W-:-:S02]  /*60580*/  IMAD.MOV.U32 R8, RZ, RZ, R15 ;  /* 0x000000ffff087224 */ /* 0x001fc400078e000f */
[----:B------:R-:W-:Y:S02]  /*60590*/  IMAD.MOV.U32 R9, RZ, RZ, R14 ;  /* 0x000000ffff097224 */ /* 0x000fe400078e000e */
[----:B----4-:R-:W-:Y:S02]  /*605a0*/  IMAD.MOV.U32 R14, RZ, RZ, R4 ;  /* 0x000000ffff0e7224 */ /* 0x010fe400078e0004 */
[----:B------:R-:W-:Y:S01]  /*605b0*/  IMAD.MOV.U32 R15, RZ, RZ, R5 ;  /* 0x000000ffff0f7224 */ /* 0x000fe200078e0005 */
[----:B--2---:R-:W-:-:S15]  /*605c0*/  HMMA.16816.F32.BF16 R16, R24, R4, R16 ;  /* 0x000000041810723c */ /* 0x004fde0000041810 */
[----:B------:R-:W-:-:S04]  /*605d0*/  NOP ;  /* 0x0000000000007918 */ /* 0x000fc80000000000 */
[----:B------:R0:W-:Y:S04]  /*605e0*/  STL.64 [R1+0x7c0], R16 ;  /* 0x0007c01001007387 */ /* 0x0001e80000100a00 */
[----:B------:R-:W-:Y:S04]  /*605f0*/  STL.64 [R1+0x7c8], R18 ;  /* 0x0007c81201007387 */ /* 0x000fe80000100a00 */
[----:B0-----:R-:W2:Y:S04]  /*60600*/  LDL.LU.64 R16, [R1+0x44d0] ;  /* 0x0044d00001107983 */ /* 0x001ea80000300a00 */
[----:B------:R-:W3:Y:S04]  /*60610*/  LDL.LU.64 R4, [R1+0x44c8] ;  /* 0x0044c80001047983 */ /* 0x000ee80000300a00 */
[----:B------:R-:W-:Y:S04]  /*60620*/  STL.64 [R1+0x4440], R14 ;  /* 0x0044400e01007387 */ /* 0x000fe80000100a00 */
        /* <DEDUP_REMOVED lines=8> */
[----:B------:R-:W-:Y:S04]  /*606b0*/  STL.64 [R1+0x7b8], R14 ;  /* 0x0007b80e01007387 */ /* 0x000fe80000100a00 */
[----:B0-----:R-:W4:Y:S01]  /*606c0*/  LDL.64 R12, [R1+0x10] ;  /* 0x00001000010c7983 */ /* 0x001f220000100a00 */
[----:B--2---:R-:W-:Y:S03]  /*606d0*/  HMMA.16816.F32.BF16 R8, R24, R16, R20 ;  /* 0x000000101808723c */ /* 0x004fe60000041814 */
[----:B----4-:R-:W-:-:S15]  /*606e0*/  STL.64 [R1+0x4458], R12 ;  /* 0x0044580c01007387 */ /* 0x010fde0000100a00 */
[----:B------:R-:W-:Y:S01]  /*606f0*/  NOP ;  /* 0x0000000000007918 */ /* 0x000fe20000000000 */
[----:B------:R-:W-:Y:S04]  /*60700*/  STL.64 [R1+0x7a0], R8 ;  /* 0x0007a00801007387 */ /* 0x000fe80000100a00 */
[----:B------:R-:W-:Y:S04]  /*60710*/  STL.64 [R1+0x7a8], R10 ;  /* 0x0007a80a01007387 */ /* 0x000fe80000100a00 */
[----:B------:R-:W2:Y:S04]  /*60720*/  LDL.LU R16, [R1+0x1270] ;  /* 0x0012700001107983 */ /* 0x000ea80000300800 */
[----:B------:R-:W2:Y:S04]  /*60730*/  LDL.LU R17, [R1+0x1274] ;  /* 0x0012740001117983 */ /* 0x000ea80000300800 */
[----:B------:R-:W4:Y:S04]  /*60740*/  LDL.LU R18, [R1+0x1278] ;  /* 0x0012780001127983 */ /* 0x000f280000300800 */
[----:B------:R-:W4:Y:S04]  /*60750*/  LDL.LU R19, [R1+0x127c] ;  /* 0x00127c0001137983 */ /* 0x000f280000300800 */
[----:B------:R-:W2:Y:S04]  /*60760*/  LDL.64 R20, [R1+0x70] ;  /* 0x0000700001147983 */ /* 0x000ea80000100a00 */
[----:B--2---:R0:W-:Y:S04]  /*60770*/  STL.64 [R1+0x44a8], R20 ;  /* 0x0044a81401007387 */ /* 0x0041e80000100a00 */
[----:B0-----:R-:W2:Y:S01]  /*60780*/  LDL.64 R20, [R1+0x80] ;  /* 0x0000800001147983 */ /* 0x001ea20000100a00 */
[----:B---3--:R-:W-:-:S02]  /*60790*/  IMAD.MOV.U32 R12, RZ, RZ, R5 ;  /* 0x000000ffff0c7224 */ /* 0x008fc400078e0005 */
[----:B------:R-:W-:Y:S01]  /*607a0*/  IMAD.MOV.U32 R13, RZ, RZ, R4 ;  /* 0x000000ffff0d7224 */ /* 0x000fe200078e0004 */
[----:B--2---:R-:W-:Y:S04]  /*607b0*/  STL.64 [R1+0x44c0], R20 ;  /* 0x0044c01401007387 */ /* 0x004fe80000100a00 */
        /* <DEDUP_REMOVED lines=11> */
[----:B------:R-:W2:Y:S04]  /*60870*/  LDL.64 R12, [R1+0x30] ;  /* 0x00003000010c7983 */ /* 0x000ea80000100a00 */
[----:B------:R-:W4:Y:S04]  /*60880*/  LDL.64 R20, [R1+0x90] ;  /* 0x0000900001147983 */ /* 0x000f280000100a00 */
[----:B--2---:R0:W-:Y:S04]  /*60890*/  STL.64 [R1+0x4478], R12 ;  /* 0x0044780c01007387 */ /* 0x0041e80000100a00 */
        /* <DEDUP_REMOVED lines=10> */
[----:B------:R-:W2:Y:S01]  /*60940*/  LDL.LU R15, [R1+0x76c] ;  /* 0x00076c00010f7983 */ /* 0x000ea20000300800 */
[----:B----4-:R-:W-:Y:S03]  /*60950*/  HMMA.16816.F32.BF16 R4, R24, R20, R4 ;  /* 0x000000141804723c */ /* 0x010fe60000041804 */
        /* <DEDUP_REMOVED lines=16> */
[----:B------:R-:W3:Y:S04]  /*60a60*/  LDL.LU R18, [R1+0x12c8] ;  /* 0x0012c80001127983 */ /* 0x000ee80000300800 */
[----:B------:R-:W3:Y:S04]  /*60a70*/  LDL.LU R19, [R1+0x12cc] ;  /* 0x0012cc0001137983 */ /* 0x000ee80000300800 */
[----:B------:R-:W4:Y:S04]  /*60a80*/  LDL.64 R8, [R1] ;  /* 0x0000000001087983 */ /* 0x000f280000100a00 */
[----:B------:R0:W-:Y:S04]  /*60a90*/  STL.64 [R1+0x790], R4 ;  /* 0x0007900401007387 */ /* 0x0001e80000100a00 */
[----:B------:R-:W-:Y:S01]  /*60aa0*/  STL.64 [R1+0x798], R6 ;  /* 0x0007980601007387 */ /* 0x000fe20000100a00 */
[----:B0-----:R-:W-:-:S02]  /*60ab0*/  IMAD.MOV.U32 R5, RZ, RZ, R20 ;  /* 0x000000ffff057224 */ /* 0x001fc400078e0014 */
[----:B------:R-:W-:Y:S02]  /*60ac0*/  IMAD.MOV.U32 R4, RZ, RZ, R21 ;  /* 0x000000ffff047224 */ /* 0x000fe400078e0015 */
        /* <DEDUP_REMOVED lines=12> */
[----:B------:R-:W-:Y:S02]  /*60b90*/  IMAD.MOV.U32 R28, RZ, RZ, R21 ;  /* 0x000000ffff1c7224 */ /* 0x000fe400078e0015 */
[----:B------:R-:W0:-:S14]  /*60ba0*/  LDSM.16.MT88.4 R20, [R3+UR5+0x4100] ;  /* 0x004100050314783b */ /* 0x000e1c0008004200 */
[----:B------:R1:W-:Y:S04]  /*60bb0*/  STL.64 [R1+0x770], R12 ;  /* 0x0007700c01007387 */ /* 0x0003e80000100a00 */
[----:B------:R-:W-:Y:S04]  /*60bc0*/  STL.64 [R1+0x778], R14 ;  /* 0x0007780e01007387 */ /* 0x000fe80000100a00 */
[----:B-1----:R-:W2:Y:S04]  /*60bd0*/  LDL.LU.64 R12, [R1+0x44a0] ;  /* 0x0044a000010c7983 */ /* 0x002ea80000300a00 */
[----:B0-----:R-:W-:Y:S04]  /*60be0*/  STL.64 [R1+0x42b8], R22 ;  /* 0x0042b81601007387 */ /* 0x001fe80000100a00 */
[----:B------:R0:W-:Y:S04]  /*60bf0*/  STL.64 [R1+0x42b0], R20 ;  /* 0x0042b01401007387 */ /* 0x0001e80000100a00 */
[----:B0-----:R-:W3:Y:S04]  /*60c00*/  LDL.LU R20, [R1+0x12d0] ;  /* 0x0012d00001147983 */ /* 0x001ee80000300800 */
[----:B------:R-:W3:Y:S04]  /*60c10*/  LDL.LU R21, [R1+0x12d4] ;  /* 0x0012d40001157983 */ /* 0x000ee80000300800 */
[----:B------:R-:W3:Y:S04]  /*60c20*/  LDL.LU R22, [R1+0x12d8] ;  /* 0x0012d80001167983 */ /* 0x000ee80000300800 */
[----:B------:R-:W3:Y:S01]  /*60c30*/  LDL.LU R23, [R1+0x12dc] ;  /* 0x0012dc0001177983 */ /* 0x000ee20000300800 */
[----:B--2---:R-:W-:Y:S01]  /*60c40*/  IMAD.MOV.U32 R3, RZ, RZ, R13 ;  /* 0x000000ffff037224 */ /* 0x004fe200078e000d */
[----:B---3--:R-:W-:-:S15]  /*60c50*/  HMMA.16816.F32.BF16 R20, R24, R12, R20 ;  /* 0x0000000c1814723c */ /* 0x008fde0000041814 */
[----:B------:R-:W-:-:S04]  /*60c60*/  NOP ;  /* 0x0000000000007918 */ /* 0x000fc80000000000 */
[----:B------:R0:W-:Y:S04]  /*60c70*/  STL.64 [R1+0x760], R20 ;  /* 0x0007601401007387 */ /* 0x0001e80000100a00 */
[----:B------:R-:W-:Y:S01]  /*60c80*/  STL.64 [R1+0x768], R22 ;  /* 0x0007681601007387 */ /* 0x000fe20000100a00 */
[----:B0-----:R-:W-:-:S03]  /*60c90*/  IMAD.MOV.U32 R20, RZ, RZ, R12 ;  /* 0x000000ffff147224 */ /* 0x001fc600078e000c */
[----:B------:R-:W2:Y:S04]  /*60ca0*/  LDL.LU.64 R12, [R1+0x4498] ;  /* 0x00449800010c7983 */ /* 0x000ea80000300a00 */
[----:B------:R-:W-:Y:S04]  /*60cb0*/  STL [R1+0x4384], R3 ;  /* 0x0043840301007387 */ /* 0x000fe80000100800 */
[----:B------:R0:W-:Y:S04]  /*60cc0*/  STL [R1+0x4380], R20 ;  /* 0x0043801401007387 */ /* 0x0001e80000100800 */
[----:B0-----:R-:W3:Y:S04]  /*60cd0*/  LDL.LU R20, [R1+0x12b0] ;  /* 0x0012b00001147983 */ /* 0x001ee80000300800 */
[----:B------:R-:W3:Y:S04]  /*60ce0*/  LDL.LU R21, [R1+0x12b4] ;  /* 0x0012b40001157983 */ /* 0x000ee80000300800 */
[----:B------:R-:W3:Y:S04]  /*60cf0*/  LDL.LU R22, [R1+0x12b8] ;  /* 0x0012b80001167983 */ /* 0x000ee80000300800 */
[----:B------:R-:W3:Y:S01]  /*60d00*/  LDL.LU R23, [R1+0x12bc] ;  /* 0x0012bc0001177983 */ /* 0x000ee20000300800 */
        /* <DEDUP_REMOVED lines=9> */
[----:B------:R1:W-:Y:S01]  /*60da0*/  STL.64 [R1+0xf08], R22 ;  /* 0x000f081601007387 */ /* 0x0003e20000100a00 */
[----:B0-----:R-:W-:Y:S02]  /*60db0*/  IMAD.MOV.U32 R21, RZ, RZ, R13 ;  /* 0x000000ffff157224 */ /* 0x001fe400078e000d */
[----:B-1----:R-:W-:Y:S02]  /*60dc0*/  IMAD.MOV.U32 R22, RZ, RZ, R12 ;  /* 0x000000ffff167224 */ /* 0x002fe400078e000c */
[----:B------:R-:W3:Y:S04]  /*60dd0*/  LDL.LU.64 R12, [R1+0x4478] ;  /* 0x00447800010c7983 */ /* 0x000ee80000300a00 */
[----:B------:R0:W-:Y:S04]  /*60de0*/  STL [R1+0x438c], R21 ;  /* 0x00438c1501007387 */ /* 0x0001e80000100800 */
[----:B------:R1:W-:Y:S04]  /*60df0*/  STL [R1+0x4388], R22 ;  /* 0x0043881601007387 */ /* 0x0003e80000100800 */
[----:B------:R-:W3:Y:S04]  /*60e00*/  LDL.LU R20, [R1+0x12a0] ;  /* 0x0012a00001147983 */ /* 0x000ee80000300800 */
[----:B0-----:R-:W3:Y:S04]  /*60e10*/  LDL.LU R21, [R1+0x12a4] ;  /* 0x0012a40001157983 */ /* 0x001ee80000300800 */
[----:B-1----:R-:W3:Y:S04]  /*60e20*/  LDL.LU R22, [R1+0x12a8] ;  /* 0x0012a80001167983 */ /* 0x002ee80000300800 */
[----:B------:R-:W3:Y:S02]  /*60e30*/  LDL.LU R23, [R1+0x12ac] ;  /* 0x0012ac0001177983 */ /* 0x000ee40000300800 */
[----:B---3--:R-:W-:-:S15]  /*60e40*/  HMMA.16816.F32.BF16 R20, R24, R12, R20 ;  /* 0x0000000c1814723c */ /* 0x008fde0000041814 */
[----:B------:R-:W-:-:S04]  /*60e50*/  NOP ;  /* 0x0000000000007918 */ /* 0x000fc80000000000 */
[----:B------:R0:W-:Y:S04]  /*60e60*/  STL.64 [R1+0xef0], R20 ;  /* 0x000ef01401007387 */ /* 0x0001e80000100a00 */
[----:B------:R1:W-:Y:S01]  /*60e70*/  STL.64 [R1+0xef8], R22 ;  /* 0x000ef81601007387 */ /* 0x0003e20000100a00 */
[----:B0-----:R-:W-:Y:S02]  /*60e80*/  IMAD.MOV.U32 R20, RZ, RZ, R12 ;  /* 0x000000ffff147224 */ /* 0x001fe400078e000c */
[----:B-1----:R-:W-:Y:S02]  /*60e90*/  IMAD.MOV.U32 R23, RZ, RZ, R13 ;  /* 0x000000ffff177224 */ /* 0x002fe400078e000d */
        /* <DEDUP_REMOVED lines=18> */
[----:B----4-:R-:W-:Y:S02]  /*60fc0*/  IMAD.MOV.U32 R20, RZ, RZ, R8 ;  /* 0x000000ffff147224 */ /* 0x010fe400078e0008 */
[----:B------:R-:W-:Y:S01]  /*60fd0*/  IMAD.MOV.U32 R21, RZ, RZ, R9 ;  /* 0x000000ffff157224 */ /* 0x000fe200078e0009 */
[----:B--2---:R-:W-:-:S15]  /*60fe0*/  HMMA.16816.F32.BF16 R16, R24, R8, R16 ;  /* 0x000000081810723c */ /* 0x004fde0000041810 */
[----:B------:R-:W-:-:S04]  /*60ff0*/  NOP ;  /* 0x0000000000007918 */ /* 0x000fc80000000000 */
[----:B------:R-:W-:Y:S04]  /*61000*/  STL.64 [R1+0xec0], R16 ;  /* 0x000ec01001007387 */ /* 0x000fe80000100a00 */
[----:B------:R0:W-:Y:S04]  /*61010*/  STL.64 [R1+0xec8], R18 ;  /* 0x000ec81201007387 */ /* 0x0001e80000100a00 */
[----:B0-----:R-:W2:Y:S04]  /*61020*/  LDL.LU.64 R18, [R1+0x4430] ;  /* 0x0044300001127983 */ /* 0x001ea80000300a00 */
[----:B------:R-:W4:Y:S04]  /*61030*/  LDL.LU.64 R16, [R1+0x4428] ;  /* 0x0044280001107983 */ /* 0x000f280000300a00 */
[----:B------:R-:W3:Y:S04]  /*61040*/  LDL.LU R8, [R1+0xea0] ;  /* 0x000ea00001087983 */ /* 0x000ee80000300800 */
[----:B------:R-:W3:Y:S04]  /*61050*/  LDL.LU R9, [R1+0xea4] ;  /* 0x000ea40001097983 */ /* 0x000ee80000300800 */
[----:B------:R-:W3:Y:S04]  /*61060*/  LDL.LU R10, [R1+0xea8] ;  /* 0x000ea800010a7983 */ /* 0x000ee80000300800 */
[----:B------:R-:W3:Y:S04]  /*61070*/  LDL.LU R11, [R1+0xeac] ;  /* 0x000eac00010b7983 */ /* 0x000ee80000300800 */
        /* <DEDUP_REMOVED lines=9> */
[----:B------:R-:W-:Y:S02]  /*61110*/  IMAD.MOV.U32 R21, RZ, RZ, R4 ;  /* 0x000000ffff157224 */ /* 0x000fe400078e0004 */
[----:B------:R-:W2:Y:S04]  /*61120*/  LDL.LU R4, [R1+0x750] ;  /* 0x0007500001047983 */ /* 0x000ea80000300800 */
[----:B------:R-:W2:Y:S04]  /*61130*/  LDL.LU R5, [R1+0x754] ;  /* 0x0007540001057983 */ /* 0x000ea80000300800 */
[----:B------:R-:W2:Y:S04]  /*61140*/  LDL.LU R6, [R1+0x758] ;  /* 0x0007580001067983 */ /* 0x000ea80000300800 */
[----:B------:R-:W2:Y:S04]  /*61150*/  LDL.LU R7, [R1+0x75c] ;  /* 0x00075c0001077983 */ /* 0x000ea80000300800 */
        /* <DEDUP_REMOVED lines=8> */
[----:B------:R1:W-:Y:S04]  /*611e0*/  STL.64 [R1+0xeb8], R22 ;  /* 0x000eb81601007387 */ /* 0x0003e80000100a00 */
[----:B0-----:R-:W4:Y:S04]  /*611f0*/  LDL.LU R20, [R1+0xc70] ;  /* 0x000c700001147983 */ /* 0x001f280000300800 */
[----:B------:R-:W4:Y:S04]  /*61200*/  LDL.LU R21, [R1+0xc74] ;  /* 0x000c740001157983 */ /* 0x000f280000300800 */
[----:B-1----:R-:W2:Y:S04]  /*61210*/  LDL.LU R22, [R1+0xc78] ;  /* 0x000c780001167983 */ /* 0x002ea80000300800 */
[----:B------:R-:W2:Y:S01]  /*61220*/  LDL.LU R23, [R1+0xc7c] ;  /* 0x000c7c0001177983 */ /* 0x000ea20000300800 */
[----:B---3--:R-:W-:Y:S03]  /*61230*/  HMMA.16816.F32.BF16 R8, R24, R12, R8 ;  /* 0x0000000c1808723c */ /* 0x008fe60000041808 */
[----:B--2---:R-:W-:Y:S04]  /*61240*/  STL.64 [R1+0x43f0], R22 ;  /* 0x0043f01601007387 */ /* 0x004fe80000100a00 */
[----:B----4-:R0:W-:Y:S02]  /*61250*/  STL.64 [R1+0x43e8], R20 ;  /* 0x0043e81401007387 */ /* 0x0101e40000100a00 */
[----:B0-----:R-:W-:-:S02]  /*61260*/  IMAD.MOV.U32 R20, RZ, RZ, R14 ;  /* 0x000000ffff147224 */ /* 0x001fc400078e000e */
[----:B------:R-:W-:Y:S01]  /*61270*/  IMAD.MOV.U32 R21, RZ, RZ, R15 ;  /* 0x000000ffff157224 */ /* 0x000fe200078e000f */
[----:B------:R-:W2:Y:S04]  /*61280*/  LDL.LU R14, [R1+0x4424] ;  /* 0x00442400010e7983 */ /* 0x000ea80000300800 */
[----:B------:R-:W2:Y:S04]  /*61290*/  LDL.LU R15, [R1+0x4420] ;  /* 0x00442000010f7983 */ /* 0x000ea80000300800 */
[----:B------:R-:W-:Y:S04]  /*612a0*/  STL.64 [R1+0x42e8], R18 ;  /* 0x0042e81201007387 */ /* 0x000fe80000100a00 */
[----:B------:R0:W-:Y:S04]  /*612b0*/  STL.64 [R1+0x42e0], R16 ;  /* 0x0042e01001007387 */ /* 0x0001e80000100a00 */
[----:B0-----:R-:W3:Y:S04]  /*612c0*/  LDL.64 R16, [R1+0xb0] ;  /* 0x0000b00001107983 */ /* 0x001ee80000100a00 */
[----:B---3--:R0:W-:Y:S04]  /*612d0*/  STL.64 [R1+0x43f8], R16 ;  /* 0x0043f81001007387 */ /* 0x0081e80000100a00 */
[----:B0-----:R-:W3:Y:S04]  /*612e0*/  LDL.LU R16, [R1+0xc80] ;  /* 0x000c800001107983 */ /* 0x001ee80000300800 */
[----:B------:R-:W3:Y:S04]  /*612f0*/  LDL.LU R17, [R1+0xc84] ;  /* 0x000c840001117983 */ /* 0x000ee80000300800 */
[----:B------:R-:W3:Y:S04]  /*61300*/  LDL.LU R18, [R1+0xc88] ;  /* 0x000c880001127983 */ /* 0x000ee80000300800 */
[----:B------:R-:W3:Y:S04]  /*61310*/  LDL.LU R19, [R1+0xc8c] ;  /* 0x000c8c0001137983 */ /* 0x000ee80000300800 */
[----:B------:R-:W-:Y:S04]  /*61320*/  STL.64 [R1+0xea0], R8 ;  /* 0x000ea00801007387 */ /* 0x000fe80000100a00 */
[----:B------:R0:W-:Y:S04]  /*61330*/  STL.64 [R1+0xea8], R10 ;  /* 0x000ea80a01007387 */ /* 0x0001e80000100a00 */
[----:B0-----:R-:W4:Y:S04]  /*61340*/  LDL.LU.64 R10, [R1+0x4418] ;  /* 0x00441800010a7983 */ /* 0x001f280000300a00 */
[----:B------:R-:W3:Y:S04]  /*61350*/  LDL.LU.64 R8, [R1+0x4410] ;  /* 0x0044100001087983 */ /* 0x000ee80000300a00 */
[----:B--2---:R-:W-:Y:S04]  /*61360*/  STL.64 [R1+0x42d8], R14 ;  /* 0x0042d80e01007387 */ /* 0x004fe80000100a00 */
        /* <DEDUP_REMOVED lines=11> */
[----:B0-----:R-:W2:Y:S04]  /*61420*/  LDL.64 R12, [R1+0xa0] ;  /* 0x0000a000010c7983 */ /* 0x001ea80000100a00 */
[----:B------:R-:W3:Y:S04]  /*61430*/  LDL.LU.64 R6, [R1+0x4408] ;  /* 0x0044080001067983 */ /* 0x000ee80000300a00 */
[----:B------:R-:W3:Y:S04]  /*61440*/  LDL.LU.64 R4, [R1+0x4400] ;  /* 0x0044000001047983 */ /* 0x000ee80000300a00 */
        /* <DEDUP_REMOVED lines=13> */
[----:B----4-:R-:W-:Y:S04]  /*61520*/  STL.64 [R1+0x42c8], R10 ;  /* 0x0042c80a01007387 */ /* 0x010fe80000100a00 */
[----:B------:R-:W-:Y:S04]  /*61530*/  STL.64 [R1+0x42c0], R8 ;  /* 0x0042c00801007387 */ /* 0x000fe80000100a00 */
[----:B------:R-:W3:Y:S04]  /*61540*/  LDL.LU.64 R16, [R1+0x43f8] ;  /* 0x0043f80001107983 */ /* 0x000ee80000300a00 */
[----:B------:R-:W-:Y:S04]  /*61550*/  STL.64 [R1+0xce0], R20 ;  /* 0x000ce01401007387 */ /* 0x000fe80000100a00 */
[----:B------:R0:W-:Y:S04]  /*61560*/  STL.64 [R1+0xce8], R22 ;  /* 0x000ce81601007387 */ /* 0x0001e80000100a00 */
[----:B0-----:R-:W3:Y:S04]  /*61570*/  LDL.LU.64 R22, [R1+0x43f0] ;  /* 0x0043f00001167983 */ /* 0x001ee80000300a00 */
[----:B------:R-:W3:Y:S01]  /*61580*/  LDL.LU.64 R20, [R1+0x43e8] ;  /* 0x0043e80001147983 */ /* 0x000ee20000300a00 */
[----:B------:R-:W-:-:S02]  /*61590*/  IMAD.MOV.U32 R9, RZ, RZ, R0 ;  /* 0x000000ffff097224 */ /* 0x000fc400078e0000 */
[----:B------:R-:W0:Y:S01]  /*615a0*/  S2R R0, SR_TID.X ;  /* 0x0000000000007919 */ /* 0x000e220000002100 */
[----:B------:R-:W-:Y:S02]  /*615b0*/  IMAD.MOV.U32 R8, RZ, RZ, R2 ;  /* 0x000000ffff087224 */ /* 0x000fe400078e0002 */
[----:B------:R-:W-:Y:S02]  /*615c0*/  IMAD.MOV.U32 R2, RZ, RZ, R12 ;  /* 0x000000ffff027224 */ /* 0x000fe400078e000c */
[----:B0-----:R-:W-:Y:S01]  /*615d0*/  IMAD.SHL.U32 R19, R0, 0x2, RZ ;  /* 0x0000000200137824 */ /* 0x001fe200078e00ff */
[C---:B--2---:R-:W-:Y:S08]  /*615e0*/  HMMA.16816.F32.BF16 R24, R4.reuse, R12, R24 ;  /* 0x0000000c0418723c */ /* 0x044ff00000041818 */
[----:B---3--:R-:W-:-:S15]  /*615f0*/  HMMA.16816.F32.BF16 R20, R4, R16, R20 ;  /* 0x000000100414723c */ /* 0x008fde0000041814 */
[----:B------:R-:W-:-:S04]  /*61600*/  NOP ;  /* 0x0000000000007918 */ /* 0x000fc80000000000 */
[----:B------:R0:W-:Y:S04]  /*61610*/  STL.64 [R1+0xcd0], R20 ;  /* 0x000cd01401007387 */ /* 0x0001e80000100a00 */
[----:B------:R1:W-:Y:S04]  /*61620*/  STL.64 [R1+0xcd8], R22 ;  /* 0x000cd81601007387 */ /* 0x0003e80000100a00 */
[----:B0-----:R-:W2:Y:S04]  /*61630*/  LDL.LU.64 R20, [R1+0x43e0] ;  /* 0x0043e00001147983 */ /* 0x001ea80000300a00 */
[----:B------:R-:W-:Y:S04]  /*61640*/  STL.64 [R1+0xcc0], R24 ;  /* 0x000cc01801007387 */ /* 0x000fe80000100a00 */
[----:B------:R0:W-:Y:S01]  /*61650*/  STL.64 [R1+0xcc8], R26 ;  /* 0x000cc81a01007387 */ /* 0x0001e20000100a00 */
[C---:B-1----:R-:W-:Y:S01]  /*61660*/  IMAD.SHL.U32 R23, R0.reuse, 0x100, RZ ;  /* 0x0000010000177824 */ /* 0x042fe200078e00ff */
[----:B------:R-:W-:Y:S01]  /*61670*/  LOP3.LUT R22, R0, 0x7, RZ, 0xc0, !PT ;  /* 0x0000000700167812 */ /* 0x000fe200078ec0ff */
[----:B------:R-:W-:Y:S01]  /*61680*/  IMAD.MOV.U32 R0, RZ, RZ, R13 ;  /* 0x000000ffff007224 */ /* 0x000fe200078e000d */
[----:B0-----:R-:W3:Y:S04]  /*61690*/  LDL.LU.64 R26, [R1+0x43d8] ;  /* 0x0043d800011a7983 */ /* 0x001ee80000300a00 */
[----:B------:R-:W3:Y:S04]  /*616a0*/  LDL.LU.64 R24, [R1+0x43d0] ;  /* 0x0043d00001187983 */ /* 0x000ee80000300a00 */
[----:B------:R-:W2:Y:S04]  /*616b0*/  LDL.LU.64 R14, [R1+0x43c8] ;  /* 0x0043c800010e7983 */ /* 0x000ea80000300a00 */
[----:B------:R-:W2:Y:S01]  /*616c0*/  LDL.LU.64 R12, [R1+0x43c0] ;  /* 0x0043c000010c7983 */ /* 0x000ea20000300a00 */
[----:B------:R-:W-:-:S05]  /*616d0*/  IMAD R22, R22, 0x210, RZ ;  /* 0x0000021016167824 */ /* 0x000fca00078e02ff */
[----:B------:R-:W-:-:S04]  /*616e0*/  LOP3.LUT R19, R22, 0x10, R19, 0x78, !PT ;  /* 0x0000001016137812 */ /* 0x000fc800078e7813 */
[----:B------:R-:W-:Y:S02]  /*616f0*/  LOP3.LUT R19, R19, 0x1000, R23, 0xf8, !PT ;  /* 0x0000100013137812 */ /* 0x000fe400078ef817 */
[----:B--2---:R-:W-:Y:S01]  /*61700*/  HMMA.16816.F32.BF16 R20, R4, R20, R12 ;  /* 0x000000140414723c */ /* 0x004fe2000004180c */
[----:B------:R-:W3:-:S15]  /*61710*/  LDL.LU.64 R12, [R1+0x43b8] ;  /* 0x0043b800010c7983 */ /* 0x000ede0000300a00 */
[----:B------:R-:W-:-:S03]  /*61720*/  NOP ;  /* 0x0000000000007918 */ /* 0x000fc60000000000 */
[----:B------:R-:W-:Y:S04]  /*61730*/  STL.64 [R1+0xcb0], R20 ;  /* 0x000cb01401007387 */ /* 0x000fe80000100a00 */
[----:B------:R0:W-:Y:S04]  /*61740*/  STL.64 [R1+0xcb8], R22 ;  /* 0x000cb81601007387 */ /* 0x0001e80000100a00 */
[----:B0-----:R-:W2:Y:S04]  /*61750*/  LDL.LU.64 R22, [R1+0x43b0] ;  /* 0x0043b00001167983 */ /* 0x001ea80000300a00 */
[----:B------:R-:W2:Y:S02]  /*61760*/  LDL.LU.64 R20, [R1+0x43a8] ;  /* 0x0043a80001147983 */ /* 0x000ea40000300a00 */
[----:B--2---:R-:W-:Y:S02]  /*61770*/  HMMA.16816.F32.BF16 R8, R4, R8, R20 ;  /* 0x000000080408723c */ /* 0x004fe40000041814 */
[----:B------:R-:W2:Y:S04]  /*61780*/  LDL.LU.64 R22, [R1+0x43a0] ;  /* 0x0043a00001167983 */ /* 0x000ea80000300a00 */
[----:B------:R-:W4:-:S13]  /*61790*/  LDL.LU.64 R20, [R1+0x4398] ;  /* 0x0043980001147983 */ /* 0x000f1a0000300a00 */
[----:B------:R-:W-:Y:S04]  /*617a0*/  STL.64 [R1+0xca0], R8 ;  /* 0x000ca00801007387 */ /* 0x000fe80000100a00 */
[----:B------:R3:W-:Y:S02]  /*617b0*/  STL.64 [R1+0xca8], R10 ;  /* 0x000ca80a01007387 */ /* 0x0007e40000100a00 */
[----:B---3--:R-:W-:Y:S01]  /*617c0*/  HMMA.16816.F32.BF16 R8, R4, R12, R24 ;  /* 0x0000000c0408723c */ /* 0x008fe20000041818 */
[----:B------:R-:W-:Y:S02]  /*617d0*/  IMAD.MOV.U32 R29, RZ, RZ, R16 ;  /* 0x000000ffff1d7224 */ /* 0x000fe400078e0010 */
[----:B------:R-:W-:-:S15]  /*617e0*/  IMAD.MOV.U32 R28, RZ, RZ, R17 ;  /* 0x000000ffff1c7224 */ /* 0x000fde00078e0011 */
[----:B------:R-:W-:Y:S01]  /*617f0*/  NOP ;  /* 0x0000000000007918 */ /* 0x000fe20000000000 */
[----:B------:R-:W-:Y:S04]  /*61800*/  STL.64 [R1+0xc90], R8 ;  /* 0x000c900801007387 */ /* 0x000fe80000100a00 */
[----:B------:R-:W-:Y:S01]  /*61810*/  STL.64 [R1+0xc98], R10 ;  /* 0x000c980a01007387 */ /* 0x000fe20000100a00 */
[----:B----4-:R-:W-:Y:S02]  /*61820*/  IMAD.MOV.U32 R16, RZ, RZ, R20 ;  /* 0x000000ffff107224 */ /* 0x010fe400078e0014 */
[----:B------:R-:W-:Y:S01]  /*61830*/  IMAD.MOV.U32 R17, RZ, RZ, R21 ;  /* 0x000000ffff117224 */ /* 0x000fe200078e0015 */
[----:B------:R-:W3:Y:S04]  /*61840*/  LDL.LU R20, [R1+0x4390] ;  /* 0x0043900001147983 */ /* 0x000ee80000300800 */
[----:B------:R-:W4:Y:S04]  /*61850*/  LDL.LU R21, [R1+0x438c] ;  /* 0x00438c0001157983 */ /* 0x000f280000300800 */
[----:B------:R2:W-:Y:S04]  /*61860*/  STL.64 [R1+0x4300], R16 ;  /* 0x0043001001007387 */ /* 0x0005e80000100a00 */
[----:B------:R-:W3:Y:S04]  /*61870*/  LDL.LU R12, [R1+0xc10] ;  /* 0x000c1000010c7983 */ /* 0x000ee80000300800 */
[----:B------:R-:W3:Y:S04]  /*61880*/  LDL.LU R13, [R1+0xc14] ;  /* 0x000c1400010d7983 */ /* 0x000ee80000300800 */
[----:B------:R-:W3:Y:S04]  /*61890*/  LDL.LU R14, [R1+0xc18] ;  /* 0x000c1800010e7983 */ /* 0x000ee80000300800 */
[----:B------:R-:W3:Y:S01]  /*618a0*/  LDL.LU R15, [R1+0xc1c] ;  /* 0x000c1c00010f7983 */ /* 0x000ee20000300800 */
[----:B--2---:R-:W-:-:S02]  /*618b0*/  IMAD.MOV.U32 R16, RZ, RZ, R22 ;  /* 0x000000ffff107224 */ /* 0x004fc400078e0016 */
[----:B------:R-:W-:Y:S01]  /*618c0*/  IMAD.MOV.U32 R17, RZ, RZ, R3 ;  /* 0x000000ffff117224 */ /* 0x000fe200078e0003 */
[----:B------:R-:W2:Y:S04]  /*618d0*/  LDL.LU R22, [R1+0x4388] ;  /* 0x0043880001167983 */ /* 0x000ea80000300800 */
[----:B------:R-:W2:Y:S04]  /*618e0*/  LDL.LU R3, [R1+0x4384] ;  /* 0x0043840001037983 */ /* 0x000ea80000300800 */
[----:B------:R-:W-:Y:S04]  /*618f0*/  STL.64 [R1+0x4318], R16 ;  /* 0x0043181001007387 */ /* 0x000fe80000100a00 */
[----:B---3--:R-:W-:Y:S04]  /*61900*/  STL.64 [R1+0x42f8], R14 ;  /* 0x0042f80e01007387 */ /* 0x008fe80000100a00 */
[----:B------:R0:W-:Y:S04]  /*61910*/  STL.64 [R1+0x42f0], R12 ;  /* 0x0042f00c01007387 */ /* 0x0001e80000100a00 */
[----:B0-----:R-:W3:Y:S04]  /*61920*/  LDL.LU R12, [R1+0xc20] ;  /* 0x000c2000010c7983 */ /* 0x001ee80000300800 */
[----:B------:R-:W3:Y:S04]  /*61930*/  LDL.LU R13, [R1+0xc24] ;  /* 0x000c2400010d7983 */ /* 0x000ee80000300800 */
[----:B------:R-:W2:Y:S04]  /*61940*/  LDL.LU R14, [R1+0xc28] ;  /* 0x000c2800010e7983 */ /* 0x000ea80000300800 */
[----:B------:R-:W2:Y:S04]  /*61950*/  LDL.LU R15, [R1+0xc2c] ;  /* 0x000c2c00010f7983 */ /* 0x000ea80000300800 */
[----:B------:R-:W2:Y:S04]  /*61960*/  LDL.64 R16, [R1+0x20] ;  /* 0x0000200001107983 */ /* 0x000ea80000100a00 */
[----:B--2---:R-:W-:Y:S04]  /*61970*/  STL.64 [R1+0x4330], R16 ;  /* 0x0043301001007387 */ /* 0x004fe80000100a00 */
[----:B------:R-:W-:Y:S04]  /*61980*/  STL.64 [R1+0x4310], R14 ;  /* 0x0043100e01007387 */ /* 0x000fe80000100a00 */
[----:B---3--:R0:W-:Y:S04]  /*61990*/  STL.64 [R1+0x4308], R12 ;  /* 0x0043080c01007387 */ /* 0x0081e80000100a00 */
[----:B0-----:R-:W2:Y:S04]  /*619a0*/  LDL.LU R12, [R1+0xc30] ;  /* 0x000c3000010c7983 */ /* 0x001ea80000300800 */
[----:B------:R-:W2:Y:S04]  /*619b0*/  LDL.LU R13, [R1+0xc34] ;  /* 0x000c3400010d7983 */ /* 0x000ea80000300800 */
[----:B------:R-:W3:Y:S04]  /*619c0*/  LDL.LU R14, [R1+0xc38] ;  /* 0x000c3800010e7983 */ /* 0x000ee80000300800 */
[----:B------:R-:W3:Y:S01]  /*619d0*/  LDL.LU R15, [R1+0xc3c] ;  /* 0x000c3c00010f7983 */ /* 0x000ee20000300800 */
[----:B------:R-:W-:-:S02]  /*619e0*/  IMAD.MOV.U32 R16, RZ, RZ, R20 ;  /* 0x000000ffff107224 */ /* 0x000fc400078e0014 */
[----:B------:R-:W-:Y:S01]  /*619f0*/  IMAD.MOV.U32 R17, RZ, RZ, R23 ;  /* 0x000000ffff117224 */ /* 0x000fe200078e0017 */
[----:B------:R-:W2:Y:S04]  /*61a00*/  LDL.LU R20, [R1+0x4380] ;  /* 0x0043800001147983 */ /* 0x000ea80000300800 */
[----:B------:R0:W-:Y:S02]  /*61a10*/  STL.64 [R1+0x4348], R16 ;  /* 0x0043481001007387 */ /* 0x0001e40000100a00 */
[----:B0-----:R-:W-:Y:S02]  /*61a20*/  IMAD.MOV.U32 R16, RZ, RZ, R22 ;  /* 0x000000ffff107224 */ /* 0x001fe400078e0016 */
[----:B----4-:R-:W-:Y:S01]  /*61a30*/  IMAD.MOV.U32 R17, RZ, RZ, R21 ;  /* 0x000000ffff117224 */ /* 0x010fe200078e0015 */
[----:B---3--:R-:W-:Y:S04]  /*61a40*/  STL.64 [R1+0x4328], R14 ;  /* 0x0043280e01007387 */ /* 0x008fe80000100a00 */
[----:B--2---:R0:W-:Y:S04]  /*61a50*/  STL.64 [R1+0x4320], R12 ;  /* 0x0043200c01007387 */ /* 0x0041e80000100a00 */
[----:B0-----:R-:W2:Y:S04]  /*61a60*/  LDL.LU R12, [R1+0x11c0] ;  /* 0x0011c000010c7983 */ /* 0x001ea80000300800 */
[----:B------:R-:W2:Y:S04]  /*61a70*/  LDL.LU R13, [R1+0x11c4] ;  /* 0x0011c400010d7983 */ /* 0x000ea80000300800 */
[----:B------:R-:W3:Y:S04]  /*61a80*/  LDL.LU R14, [R1+0x11c8] ;  /* 0x0011c800010e7983 */ /* 0x000ee80000300800 */
[----:B------:R-:W3:Y:S04]  /*61a90*/  LDL.LU R15, [R1+0x11cc] ;  /* 0x0011cc00010f7983 */ /* 0x000ee80000300800 */
[----:B------:R0:W-:Y:S04]  /*61aa0*/  STL.64 [R1+0x4360], R16 ;  /* 0x0043601001007387 */ /* 0x0001e80000100a00 */
[----:B0-----:R-:W4:Y:S01]  /*61ab0*/  LDL.64 R16, [R1+0x50] ;  /* 0x0000500001107983 */ /* 0x001f220000100a00 */
[----:B------:R-:W-:-:S05]  /*61ac0*/  LOP3.LUT R19, R19, 0x60, RZ, 0x3c, !PT ;  /* 0x0000006013137812 */ /* 0x000fca00078e3cff */
[----:B------:R-:W0:Y:S04]  /*61ad0*/  LDSM.16.MT88.4 R24, [R19+UR5+0x4180] ;  /* 0x004180051318783b */ /* 0x000e280008004200 */
[----:B----4-:R1:W-:Y:S04]  /*61ae0*/  STL.64 [R1+0x4378], R16 ;  /* 0x0043781001007387 */ /* 0x0103e80000100a00 */
[----:B-1----:R-:W4:Y:S04]  /*61af0*/  LDL.LU R16, [R1+0x1200] ;  /* 0x0012000001107983 */ /* 0x002f280000300800 */
[----:B------:R-:W4:Y:S04]  /*61b00*/  LDL.LU R17, [R1+0x1204] ;  /* 0x0012040001117983 */ /* 0x000f280000300800 */
[----:B------:R-:W4:Y:S04]  /*61b10*/  LDL.LU R18, [R1+0x1208] ;  /* 0x0012080001127983 */ /* 0x000f280000300800 */
[----:B------:R-:W4:Y:S04]  /*61b20*/  LDL.LU R19, [R1+0x120c] ;  /* 0x00120c0001137983 */ /* 0x000f280000300800 */
        /* <DEDUP_REMOVED lines=22> */
[----:B0-----:R-:W-:Y:S04]  /*61c90*/  STL.64 [R1+0x41d8], R26 ;  /* 0x0041d81a01007387 */ /* 0x001fe80000100a00 */
[----:B------:R0:W-:Y:S02]  /*61ca0*/  STL.64 [R1+0x41d0], R24 ;  /* 0x0041d01801007387 */ /* 0x0001e40000100a00 */
[----:B0-----:R-:W-:-:S02]  /*61cb0*/  IMAD.MOV.U32 R24, RZ, RZ, R20 ;  /* 0x000000ffff187224 */ /* 0x001fc400078e0014 */
[----:B------:R-:W-:Y:S01]  /*61cc0*/  IMAD.MOV.U32 R25, RZ, RZ, R3 ;  /* 0x000000ffff197224 */ /* 0x000fe200078e0003 */
[----:B------:R-:W2:Y:S04]  /*61cd0*/  LDL.LU R20, [R1+0x440] ;  /* 0x0004400001147983 */ /* 0x000ea80000300800 */
[----:B------:R-:W2:Y:S04]  /*61ce0*/  LDL.LU R21, [R1+0x444] ;  /* 0x0004440001157983 */ /* 0x000ea80000300800 */
[----:B------:R-:W2:Y:S04]  /*61cf0*/  LDL.LU R22, [R1+0x448] ;  /* 0x0004480001167983 */ /* 0x000ea80000300800 */
[----:B------:R-:W2:Y:S01]  /*61d00*/  LDL.LU R23, [R1+0x44c] ;  /* 0x00044c0001177983 */ /* 0x000ea20000300800 */
[----:B----4-:R-:W-:-:S15]  /*61d10*/  HMMA.16816.F32.BF16 R16, R4, R24, R16 ;  /* 0x000000180410723c */ /* 0x010fde0000041810 */
[----:B------:R-:W-:-:S04]  /*61d20*/  NOP ;  /* 0x0000000000007918 */ /* 0x000fc80000000000 */
[----:B------:R0:W-:Y:S04]  /*61d30*/  STL.64 [R1+0xc80], R16 ;  /* 0x000c801001007387 */ /* 0x0001e80000100a00 */
[----:B------:R-:W-:Y:S04]  /*61d40*/  STL.64 [R1+0xc88], R18 ;  /* 0x000c881201007387 */ /* 0x000fe80000100a00 */
[----:B0-----:R-:W2:Y:S04]  /*61d50*/  LDL.LU.64 R16, [R1+0x4378] ;  /* 0x0043780001107983 */ /* 0x001ea80000300a00 */
[----:B------:R0:W-:Y:S02]  /*61d60*/  STL.64 [R1+0x4260], R24 ;  /* 0x0042601801007387 */ /* 0x0001e40000100a00 */
[----:B0-----:R-:W-:-:S02]  /*61d70*/  IMAD.MOV.U32 R24, RZ, RZ, R2 ;  /* 0x000000ffff187224 */ /* 0x001fc400078e0002 */
[----:B------:R-:W-:-:S05]  /*61d80*/  IMAD.MOV.U32 R25, RZ, RZ, R0 ;  /* 0x000000ffff197224 */ /* 0x000fca00078e0000 */
[----:B------:R0:W-:Y:S04]  /*61d90*/  STL.64 [R1+0x42a8], R24 ;  /* 0x0042a81801007387 */ /* 0x0001e80000100a00 */
[----:B0-----:R-:W4:Y:S04]  /*61da0*/  LDL.LU R24, [R1+0x410] ;  /* 0x0004100001187983 */ /* 0x001f280000300800 */
[----:B------:R-:W4:Y:S04]  /*61db0*/  LDL.LU R25, [R1+0x414] ;  /* 0x0004140001197983 */ /* 0x000f280000300800 */
[----:B------:R-:W4:Y:S04]  /*61dc0*/  LDL.LU R26, [R1+0x418] ;  /* 0x00041800011a7983 */ /* 0x000f280000300800 */
[----:B------:R-:W4:Y:S01]  /*61dd0*/  LDL.LU R27, [R1+0x41c] ;  /* 0x00041c00011b7983 */ /* 0x000f220000300800 */
        /* <DEDUP_REMOVED lines=22> */
[----:B------:R-:W-:-:S15]  /*61f40*/  IMAD.MOV.U32 R3, RZ, RZ, R17 ;  /* 0x000000ffff037224 */ /* 0x000fde00078e0011 */
[----:B------:R-:W-:-:S03]  /*61f50*/  NOP ;  /* 0x0000000000007918 */ /* 0x000fc60000000000 */
        /* <DEDUP_REMOVED lines=35> */
[----:B------:R-:W3:Y:S04]  /*62190*/  LDL.LU.64 R8, [R1+0x42c0] ;  /* 0x0042c00001087983 */ /* 0x000ee80000300a00 */
[----:B--2---:R-:W-:Y:S04]  /*621a0*/  STL.64 [R1+0x41e8], R14 ;  /* 0x0041e80e01007387 */ /* 0x004fe80000100a00 */
[----:B------:R-:W-:Y:S01]  /*621b0*/  STL.64 [R1+0x41e0], R12 ;  /* 0x0041e00c01007387 */ /* 0x000fe20000100a00 */
[----:B---3--:R-:W-:Y:S03]  /*621c0*/  HMMA.16816.F32.BF16 R4, R4, R8, R20 ;  /* 0x000000080404723c */ /* 0x008fe60000041814 */
[----:B------:R-:W4:Y:S04]  /*621d0*/  LDL.LU.64 R22, [R1+0x42b8] ;  /* 0x0042b80001167983 */ /* 0x000f280000300a00 */
[----:B------:R-:W4:-:S12]  /*621e0*/  LDL.LU.64 R20, [R1+0x42b0] ;  /* 0x0042b00001147983 */ /* 0x000f180000300a00 */
[----:B------:R0:W-:Y:S04]  /*621f0*/  STL.64 [R1+0x5f0], R4 ;  /* 0x0005f00401007387 */ /* 0x0001e80000100a00 */
[----:B------:R1:W-:Y:S04]  /*62200*/  STL.64 [R1+0x5f8], R6 ;  /* 0x0005f80601007387 */ /* 0x0003e80000100a00 */
[----:B0-----:R-:W2:Y:S04]  /*62210*/  LDL.LU R4, [R1+0x400] ;  /* 0x0004000001047983 */ /* 0x001ea80000300800 */
[----:B------:R-:W2:Y:S04]  /*62220*/  LDL.LU R5, [R1+0x404] ;  /* 0x0004040001057983 */ /* 0x000ea80000300800 */
[----:B-1----:R-:W2:Y:S04]  /*62230*/  LDL.LU R6, [R1+0x408] ;  /* 0x0004080001067983 */ /* 0x002ea80000300800 */
[----:B------:R-:W2:Y:S04]  /*62240*/  LDL.LU R7, [R1+0x40c] ;  /* 0x00040c0001077983 */ /* 0x000ea80000300800 */
[----:B------:R-:W-:Y:S04]  /*62250*/  STL.64 [R1+0x4210], R10 ;  /* 0x0042100a01007387 */ /* 0x000fe80000100a00 */
[----:B------:R0:W-:Y:S04]  /*62260*/  STL.64 [R1+0x4208], R8 ;  /* 0x0042080801007387 */ /* 0x0001e80000100a00 */
[----:B0-----:R-:W4:Y:S02]  /*62270*/  LDL.LU.64 R8, [R1+0xc0] ;  /* 0x0000c00001087983 */ /* 0x001f240000300a00 */
[----:B----4-:R-:W-:-:S15]  /*62280*/  HMMA.16816.F32.BF16 R24, R20, R8, R24 ;  /* 0x000000081418723c */ /* 0x010fde0000041818 */
[----:B------:R-:W-:-:S04]  /*62290*/  NOP ;  /* 0x0000000000007918 */ /* 0x000fc80000000000 */
[----:B------:R0:W-:Y:S04]  /*622a0*/  STL.64 [R1+0x490], R24 ;  /* 0x0004901801007387 */ /* 0x0001e80000100a00 */
[----:B------:R-:W-:Y:S04]  /*622b0*/  STL.64 [R1+0x498], R26 ;  /* 0x0004981a01007387 */ /* 0x000fe80000100a00 */
[----:B0-----:R-:W3:Y:S01]  /*622c0*/  LDL.LU.64 R24, [R1+0x42a8] ;  /* 0x0042a80001187983 */ /* 0x001ee20000300a00 */
[----:B------:R-:W-:Y:S02]  /*622d0*/  IMAD.MOV.U32 R12, RZ, RZ, R29 ;  /* 0x000000ffff0c7224 */ /* 0x000fe400078e001d */
[----:B------:R-:W-:-:S07]  /*622e0*/  IMAD.MOV.U32 R13, RZ, RZ, R28 ;  /* 0x000000ffff0d7224 */ /* 0x000fce00078e001c */
[----:B--2---:R-:W-:Y:S01]  /*622f0*/  HMMA.16816.F32.BF16 R12, R20, R12, R4 ;  /* 0x0000000c140c723c */ /* 0x004fe20000041804 */
[----:B------:R-:W-:Y:S02]  /*62300*/  IMAD.MOV.U32 R28, RZ, RZ, R8 ;  /* 0x000000ffff1c7224 */ /* 0x000fe400078e0008 */
[----:B------:R-:W2:Y:S01]  /*62310*/  LDL.LU R8, [R1+0x1160] ;  /* 0x0011600001087983 */ /* 0x000ea20000300800 */
[----:B------:R-:W-:-:S15]  /*62320*/  IMAD.MOV.U32 R29, RZ, RZ, R9 ;  /* 0x000000ffff1d7224 */ /* 0x000fde00078e0009 */
[----:B------:R0:W-:Y:S04]  /*62330*/  STL.64 [R1+0x480], R12 ;  /* 0x0004800c01007387 */ /* 0x0001e80000100a00 */
[----:B------:R-:W-:Y:S01]  /*62340*/  STL.64 [R1+0x488], R14 ;  /* 0x0004880e01007387 */ /* 0x000fe20000100a00 */
[----:B---3--:R-:W-:-:S15]  /*62350*/  HMMA.16816.F32.BF16 R4, R20, R24, R16 ;  /* 0x000000181404723c */ /* 0x008fde0000041810 */
[----:B------:R-:W-:-:S04]  /*62360*/  NOP ;  /* 0x0000000000007918 */ /* 0x000fc80000000000 */
[----:B------:R-:W-:Y:S04]  /*62370*/  STL.64 [R1+0x470], R4 ;  /* 0x0004700401007387 */ /* 0x000fe80000100a00 */
[----:B------:R-:W-:Y:S04]  /*62380*/  STL.64 [R1+0x478], R6 ;  /* 0x0004780601007387 */ /* 0x000fe80000100a00 */
[----:B------:R-:W2:Y:S04]  /*62390*/  LDL.LU R9, [R1+0x1164] ;  /* 0x0011640001097983 */ /* 0x000ea80000300800 */
[----:B------:R-:W3:Y:S04]  /*623a0*/  LDL.LU R10, [R1+0x1168] ;  /* 0x00116800010a7983 */ /* 0x000ee80000300800 */
[----:B------:R-:W3:Y:S04]  /*623b0*/  LDL.LU R11, [R1+0x116c] ;  /* 0x00116c00010b7983 */ /* 0x000ee80000300800 */
[----:B0-----:R-:W4:Y:S04]  /*623c0*/  LDL R12, [R1+0x70] ;  /* 0x00007000010c7983 */ /* 0x001f280000100800 */
[----:B------:R-:W4:Y:S04]  /*623d0*/  LDL R13, [R1+0x74] ;  /* 0x00007400010d7983 */ /* 0x000f280000100800 */
[----:B----4-:R0:W-:Y:S04]  /*623e0*/  STL.64 [R1+0x4268], R12 ;  /* 0x0042680c01007387 */ /* 0x0101e80000100a00 */
[----:B------:R-:W4:Y:S04]  /*623f0*/  LDL.LU R24, [R1+0x3c0] ;  /* 0x0003c00001187983 */ /* 0x000f280000300800 */
[----:B------:R-:W4:Y:S04]  /*62400*/  LDL.LU R25, [R1+0x3c4] ;  /* 0x0003c40001197983 */ /* 0x000f280000300800 */
[----:B------:R-:W2:Y:S04]  /*62410*/  LDL.LU R26, [R1+0x3c8] ;  /* 0x0003c800011a7983 */ /* 0x000ea80000300800 */
[----:B------:R-:W2:Y:S04]  /*62420*/  LDL.LU R27, [R1+0x3cc] ;  /* 0x0003cc00011b7983 */ /* 0x000ea80000300800 */
[----:B--2---:R-:W-:Y:S04]  /*62430*/  STL.64 [R1+0x4278], R26 ;  /* 0x0042781a01007387 */ /* 0x004fe80000100a00 */
[----:B----4-:R-:W-:Y:S04]  /*62440*/  STL.64 [R1+0x4270], R24 ;  /* 0x0042701801007387 */ /* 0x010fe80000100a00 */
[----:B0-----:R-:W2:Y:S04]  /*62450*/  LDL R12, [R1+0x80] ;  /* 0x00008000010c7983 */ /* 0x001ea80000100800 */
[----:B------:R-:W2:Y:S04]  /*62460*/  LDL R13, [R1+0x84] ;  /* 0x00008400010d7983 */ /* 0x000ea80000100800 */
[----:B--2---:R0:W-:Y:S04]  /*62470*/  STL.64 [R1+0x4280], R12 ;  /* 0x0042800c01007387 */ /* 0x0041e80000100a00 */
[----:B0-----:R-:W2:Y:S04]  /*62480*/  LDL R12, [R1+0x90] ;  /* 0x00009000010c7983 */ /* 0x001ea80000100800 */
[----:B------:R-:W2:Y:S04]  /*62490*/  LDL R13, [R1+0x94] ;  /* 0x00009400010d7983 */ /* 0x000ea80000100800 */
        /* <DEDUP_REMOVED lines=14> */
[----:B---3--:R-:W-:Y:S04]  /*62580*/  STL.64 [R1+0x4220], R10 ;  /* 0x0042200a01007387 */ /* 0x008fe80000100a00 */
[----:B------:R0:W-:Y:S04]  /*62590*/  STL.64 [R1+0x4218], R8 ;  /* 0x0042180801007387 */ /* 0x0001e80000100a00 */
[----:B0-----:R-:W3:Y:S04]  /*625a0*/  LDL.LU.64 R8, [R1+0x10] ;  /* 0x0000100001087983 */ /* 0x001ee80000300a00 */
[----:B---3--:R0:W-:Y:S04]  /*625b0*/  STL.64 [R1+0x4228], R8 ;  /* 0x0042280801007387 */ /* 0x0081e80000100a00 */
[----:B0-----:R-:W3:Y:S01]  /*625c0*/  LDL R8, [R1+0x20] ;  /* 0x0000200001087983 */ /* 0x001ee20000100800 */
[----:B------:R-:W-:-:S03]  /*625d0*/  IMAD.MOV.U32 R9, RZ, RZ, R3 ;  /* 0x000000ffff097224 */ /* 0x000fc600078e0003 */
[----:B------:R-:W2:Y:S04]  /*625e0*/  LDL.LU R3, [R1+0x42a0] ;  /* 0x0042a00001037983 */ /* 0x000ea80000300800 */
[----:B---3--:R0:W-:Y:S04]  /*625f0*/  STL.64 [R1+0x4238], R8 ;  /* 0x0042380801007387 */ /* 0x0081e80000100a00 */
[----:B0-----:R-:W3:Y:S04]  /*62600*/  LDL.LU.64 R8, [R1+0x30] ;  /* 0x0000300001087983 */ /* 0x001ee80000300a00 */
[----:B---3--:R0:W-:Y:S04]  /*62610*/  STL.64 [R1+0x4240], R8 ;  /* 0x0042400801007387 */ /* 0x0081e80000100a00 */
[----:B0-----:R-:W3:Y:S04]  /*62620*/  LDL.LU.64 R8, [R1+0x40] ;  /* 0x0000400001087983 */ /* 0x001ee80000300a00 */
[----:B---3--:R0:W-:Y:S02]  /*62630*/  STL.64 [R1+0x4248], R8 ;  /* 0x0042480801007387 */ /* 0x0081e40000100a00 */
[----:B0-----:R-:W-:-:S02]  /*62640*/  IMAD.MOV.U32 R8, RZ, RZ, R0 ;  /* 0x000000ffff087224 */ /* 0x001fc400078e0000 */
[----:B------:R-:W-:Y:S01]  /*62650*/  IMAD.MOV.U32 R9, RZ, RZ, R2 ;  /* 0x000000ffff097224 */ /* 0x000fe200078e0002 */
[----:B------:R-:W3:Y:S04]  /*62660*/  LDL.LU R0, [R1+0x429c] ;  /* 0x00429c0001007983 */ /* 0x000ee80000300800 */
[----:B------:R-:W3:Y:S04]  /*62670*/  LDL.LU R2, [R1+0x4298] ;  /* 0x0042980001027983 */ /* 0x000ee80000300800 */
[----:B------:R-:W3:Y:S01]  /*62680*/  LDL.LU.64 R16, [R1] ;  /* 0x0000000001107983 */ /* 0x000ee20000300a00 */
[C---:B--2---:R-:W-:Y:S03]  /*62690*/  HMMA.16816.F32.BF16 R12, R20.reuse, R12, R24 ;  /* 0x0000000c140c723c */ /* 0x044fe60000041818 */
        /* <DEDUP_REMOVED lines=23> */
[----:B------:R-:W4:-:S15]  /*62810*/  LDL.LU.64 R24, [R1+0x4260] ;  /* 0x0042600001187983 */ /* 0x000f1e0000300a00 */
[----:B------:R-:W-:Y:S02]  /*62820*/  NOP ;  /* 0x0000000000007918 */ /* 0x000fe40000000000 */
[----:B------:R0:W-:Y:S04]  /*62830*/  STL.64 [R1+0x440], R12 ;  /* 0x0004400c01007387 */ /* 0x0001e80000100a00 */
[----:B------:R1:W-:Y:S04]  /*62840*/  STL.64 [R1+0x448], R14 ;  /* 0x0004480e01007387 */ /* 0x0003e80000100a00 */
[----:B0-----:R-:W3:Y:S04]  /*62850*/  LDL.LU R12, [R1+0x1150] ;  /* 0x00115000010c7983 */ /* 0x001ee80000300800 */
[----:B------:R-:W3:Y:S04]  /*62860*/  LDL.LU R13, [R1+0x1154] ;  /* 0x00115400010d7983 */ /* 0x000ee80000300800 */
[----:B-1----:R-:W3:Y:S04]  /*62870*/  LDL.LU R14, [R1+0x1158] ;  /* 0x00115800010e7983 */ /* 0x002ee80000300800 */
[----:B------:R-:W3:Y:S01]  /*62880*/  LDL.LU R15, [R1+0x115c] ;  /* 0x00115c00010f7983 */ /* 0x000ee20000300800 */
[C---:B--2---:R-:W-:Y:S08]  /*62890*/  HMMA.16816.F32.BF16 R8, R20.reuse, R8, R16 ;  /* 0x000000081408723c */ /* 0x044ff00000041810 */
[----:B----4-:R-:W-:Y:S01]  /*628a0*/  HMMA.16816.F32.BF16 R4, R20, R24, R4 ;  /* 0x000000181404723c */ /* 0x010fe20000041804 */
[----:B------:R-:W2:-:S15]  /*628b0*/  LDL.LU R24, [R1+0x1140] ;  /* 0x0011400001187983 */ /* 0x000e9e0000300800 */
[----:B------:R-:W-:-:S03]  /*628c0*/  NOP ;  /* 0x0000000000007918 */ /* 0x000fc60000000000 */
[----:B------:R-:W-:Y:S04]  /*628d0*/  STL.64 [R1+0x430], R4 ;  /* 0x0004300401007387 */ /* 0x000fe80000100a00 */
[----:B------:R-:W-:Y:S04]  /*628e0*/  STL.64 [R1+0x438], R6 ;  /* 0x0004380601007387 */ /* 0x000fe80000100a00 */
[----:B------:R-:W0:Y:S04]  /*628f0*/  LDSM.16.MT88.4 R4, [R3+UR5+0x6000] ;  /* 0x006000050304783b */ /* 0x000e280008004200 */
[----:B------:R-:W2:Y:S04]  /*62900*/  LDL.LU R25, [R1+0x1144] ;  /* 0x0011440001197983 */ /* 0x000ea80000300800 */
[----:B------:R-:W2:Y:S04]  /*62910*/  LDL.LU R26, [R1+0x1148] ;  /* 0x00114800011a7983 */ /* 0x000ea80000300800 */
[----:B------:R-:W2:Y:S04]  /*62920*/  LDL.LU R27, [R1+0x114c] ;  /* 0x00114c00011b7983 */ /* 0x000ea80000300800 */
[----:B0-----:R-:W-:Y:S04]  /*62930*/  STL.64 [R1+0x40c8], R6 ;  /* 0x0040c80601007387 */ /* 0x001fe80000100a00 */
[----:B------:R0:W-:Y:S04]  /*62940*/  STL.64 [R1+0x40c0], R4 ;  /* 0x0040c00401007387 */ /* 0x0001e80000100a00 */
[----:B0-----:R-:W4:Y:S04]  /*62950*/  LDL.LU R4, [R1+0x11a0] ;  /* 0x0011a00001047983 */ /* 0x001f280000300800 */
[----:B------:R-:W4:Y:S04]  /*62960*/  LDL.LU R5, [R1+0x11a4] ;  /* 0x0011a40001057983 */ /* 0x000f280000300800 */
[----:B------:R-:W4:Y:S04]  /*62970*/  LDL.LU R6, [R1+0x11a8] ;  /* 0x0011a80001067983 */ /* 0x000f280000300800 */
[----:B------:R-:W4:Y:S04]  /*62980*/  LDL.LU R7, [R1+0x11ac] ;  /* 0x0011ac0001077983 */ /* 0x000f280000300800 */
[----:B------:R-:W2:Y:S04]  /*62990*/  LDL.LU.64 R18, [R1+0x4258] ;  /* 0x0042580001127983 */ /* 0x000ea80000300a00 */
[----:B------:R-:W2:Y:S04]  /*629a0*/  LDL.LU.64 R16, [R1+0x4250] ;  /* 0x0042500001107983 */ /* 0x000ea80000300a00 */
        /* <DEDUP_REMOVED lines=9> */
[----:B------:R-:W4:Y:S04]  /*62a40*/  LDL.LU.64 R8, [R1+0x4240] ;  /* 0x0042400001087983 */ /* 0x000f280000300a00 */
[----:B------:R-:W-:Y:S04]  /*62a50*/  STL [R1+0x4164], R5 ;  /* 0x0041640501007387 */ /* 0x000fe80000100800 */
[----:B------:R0:W-:Y:S04]  /*62a60*/  STL [R1+0x4160], R4 ;  /* 0x0041600401007387 */ /* 0x0001e80000100800 */
[----:B0-----:R-:W4:Y:S04]  /*62a70*/  LDL.LU R4, [R1+0x1190] ;  /* 0x0011900001047983 */ /* 0x001f280000300800 */
[----:B------:R-:W4:Y:S04]  /*62a80*/  LDL.LU R5, [R1+0x1194] ;  /* 0x0011940001057983 */ /* 0x000f280000300800 */
[----:B------:R-:W4:Y:S04]  /*62a90*/  LDL.LU R6, [R1+0x1198] ;  /* 0x0011980001067983 */ /* 0x000f280000300800 */
[----:B------:R-:W4:Y:S02]  /*62aa0*/  LDL.LU R7, [R1+0x119c] ;  /* 0x00119c0001077983 */ /* 0x000f240000300800 */
[----:B----4-:R-:W-:-:S15]  /*62ab0*/  HMMA.16816.F32.BF16 R4, R20, R8, R4 ;  /* 0x000000081404723c */ /* 0x010fde0000041804 */
        /* <DEDUP_REMOVED lines=8> */
[----:B------:R-:W4:Y:S04]  /*62b40*/  LDL.LU R4, [R1+0x1170] ;  /* 0x0011700001047983 */ /* 0x000f280000300800 */
[----:B------:R-:W4:Y:S04]  /*62b50*/  LDL.LU R5, [R1+0x1174] ;  /* 0x0011740001057983 */ /* 0x000f280000300800 */
[----:B0-----:R-:W4:Y:S04]  /*62b60*/  LDL.LU R6, [R1+0x1178] ;  /* 0x0011780001067983 */ /* 0x001f280000300800 */
[----:B-1----:R-:W4:Y:S01]  /*62b70*/  LDL.LU R7, [R1+0x117c] ;  /* 0x00117c0001077983 */ /* 0x002f220000300800 */
[----:B--2---:R-:W-:Y:S03]  /*62b80*/  HMMA.16816.F32.BF16 R8, R20, R8, R16 ;  /* 0x000000081408723c */ /* 0x004fe60000041810 */
[----:B------:R-:W2:-:S15]  /*62b90*/  LDL.LU.64 R16, [R1+0x4230] ;  /* 0x0042300001107983 */ /* 0x000e9e0000300a00 */
[----:B------:R-:W-:Y:S01]  /*62ba0*/  NOP ;  /* 0x0000000000007918 */ /* 0x000fe20000000000 */
[----:B------:R0:W-:Y:S04]  /*62bb0*/  STL.64 [R1+0x3f0], R8 ;  /* 0x0003f00801007387 */ /* 0x0001e80000100a00 */
[----:B------:R1:W-:Y:S04]  /*62bc0*/  STL.64 [R1+0x3f8], R10 ;  /* 0x0003f80a01007387 */ /* 0x0003e80000100a00 */
[----:B0-----:R-:W4:Y:S02]  /*62bd0*/  LDL.LU.64 R8, [R1+0x4228] ;  /* 0x0042280001087983 */ /* 0x001f240000300a00 */
[----:B----4-:R-:W-:-:S15]  /*62be0*/  HMMA.16816.F32.BF16 R4, R20, R8, R4 ;  /* 0x000000081404723c */ /* 0x010fde0000041804 */
[----:B------:R-:W-:-:S04]  /*62bf0*/  NOP ;  /* 0x0000000000007918 */ /* 0x000fc80000000000 */
[----:B------:R0:W-:Y:S04]  /*62c00*/  STL.64 [R1+0x3e0], R4 ;  /* 0x0003e00401007387 */ /* 0x0001e80000100a00 */
[----:B------:R2:W-:Y:S04]  /*62c10*/  STL.64 [R1+0x3e8], R6 ;  /* 0x0003e80601007387 */ /* 0x0005e80000100a00 */
[----:B-1----:R-:W4:Y:S01]  /*62c20*/  LDL.LU.64 R10, [R1+0x4220] ;  /* 0x00422000010a7983 */ /* 0x002f220000300a00 */
[----:B0-----:R-:W-:Y:S02]  /*62c30*/  IMAD.MOV.U32 R5, RZ, RZ, R8 ;  /* 0x000000ffff057224 */ /* 0x001fe400078e0008 */
[----:B------:R-:W-:-:S02]  /*62c40*/  IMAD.MOV.U32 R4, RZ, RZ, R9 ;  /* 0x000000ffff047224 */ /* 0x000fc400078e0009 */
[----:B------:R-:W4:Y:S01]  /*62c50*/  LDL.LU.64 R8, [R1+0x4218] ;  /* 0x0042180001087983 */ /* 0x000f220000300a00 */
[----:B--2---:R-:W-:Y:S02]  /*62c60*/  IMAD.MOV.U32 R6, RZ, RZ, R16 ;  /* 0x000000ffff067224 */ /* 0x004fe400078e0010 */
[----:B------:R-:W-:Y:S01]  /*62c70*/  IMAD.MOV.U32 R7, RZ, RZ, R17 ;  /* 0x000000ffff077224 */ /* 0x000fe200078e0011 */
[----:B----4-:R-:W-:-:S15]  /*62c80*/  HMMA.16816.F32.BF16 R8, R20, R16, R8 ;  /* 0x000000101408723c */ /* 0x010fde0000041808 */
[----:B------:R-:W-:-:S04]  /*62c90*/  NOP ;  /* 0x0000000000007918 */ /* 0x000fc80000000000 */
[----:B------:R-:W-:Y:S04]  /*62ca0*/  STL.64 [R1+0x3d0], R8 ;  /* 0x0003d00801007387 */ /* 0x000fe80000100a00 */
[----:B------:R0:W-:Y:S04]  /*62cb0*/  STL.64 [R1+0x3d8], R10 ;  /* 0x0003d80a01007387 */ /* 0x0001e80000100a00 */
[----:B0-----:R-:W2:Y:S04]  /*62cc0*/  LDL.LU.64 R10, [R1+0x4210] ;  /* 0x00421000010a7983 */ /* 0x001ea80000300a00 */
[----:B------:R-:W4:Y:S04]  /*62cd0*/  LDL.LU.64 R8, [R1+0x4208] ;  /* 0x0042080001087983 */ /* 0x000f280000300a00 */
[----:B------:R-:W2:Y:S04]  /*62ce0*/  LDL.LU.64 R18, [R1+0x4200] ;  /* 0x0042000001127983 */ /* 0x000ea80000300a00 */
[----:B------:R-:W3:Y:S04]  /*62cf0*/  LDL.LU.64 R16, [R1+0x41f8] ;  /* 0x0041f80001107983 */ /* 0x000ee80000300a00 */
[----:B------:R-:W-:Y:S04]  /*62d00*/  STL.64 [R1+0x4178], R6 ;  /* 0x0041780601007387 */ /* 0x000fe80000100a00 */
[----:B------:R0:W-:Y:S02]  /*62d10*/  STL.64 [R1+0x4170], R4 ;  /* 0x0041700401007387 */ /* 0x0001e40000100a00 */
[----:B0-----:R-:W-:-:S02]  /*62d20*/  IMAD.MOV.U32 R4, RZ, RZ, R28 ;  /* 0x000000ffff047224 */ /* 0x001fc400078e001c */
[----:B------:R-:W-:Y:S01]  /*62d30*/  IMAD.MOV.U32 R5, RZ, RZ, R29 ;  /* 0x000000ffff057224 */ /* 0x000fe200078e001d */
        /* <DEDUP_REMOVED lines=18> */
[----:B0-----:R-:W2:Y:S04]  /*62e60*/  LDL.LU.64 R26, [R1+0x41d8] ;  /* 0x0041d800011a7983 */ /* 0x001ea80000300a00 */
[----:B------:R-:W2:Y:S04]  /*62e70*/  LDL.LU.64 R24, [R1+0x41d0] ;  /* 0x0041d00001187983 */ /* 0x000ea80000300a00 */
[----:B------:R0:W-:Y:S04]  /*62e80*/  STL.64 [R1+0x40e8], R14 ;  /* 0x0040e80e01007387 */ /* 0x0001e80000100a00 */
[----:B------:R1:W-:Y:S01]  /*62e90*/  STL.64 [R1+0x40e0], R12 ;  /* 0x0040e00c01007387 */ /* 0x0003e20000100a00 */
[----:B0-----:R-:W-:-:S02]  /*62ea0*/  IMAD.MOV.U32 R14, RZ, RZ, R2 ;  /* 0x000000ffff0e7224 */ /* 0x001fc400078e0002 */
[----:B-1----:R-:W-:Y:S02]  /*62eb0*/  IMAD.MOV.U32 R12, RZ, RZ, R29 ;  /* 0x000000ffff0c7224 */ /* 0x002fe400078e001d */
[----:B------:R-:W-:Y:S02]  /*62ec0*/  IMAD.MOV.U32 R13, RZ, RZ, R28 ;  /* 0x000000ffff0d7224 */ /* 0x000fe400078e001c */
[----:B------:R-:W-:-:S07]  /*62ed0*/  IMAD.MOV.U32 R15, RZ, RZ, R0 ;  /* 0x000000ffff0f7224 */ /* 0x000fce00078e0000 */
[----:B----4-:R-:W-:Y:S01]  /*62ee0*/  HMMA.16816.F32.BF16 R12, R20, R8, R12 ;  /* 0x00000008140c723c */ /* 0x010fe2000004180c */
[----:B------:R-:W-:Y:S04]  /*62ef0*/  STL.64 [R1+0x40d8], R10 ;  /* 0x0040d80a01007387 */ /* 0x000fe80000100a00 */
[----:B------:R0:W-:-:S14]  /*62f00*/  STL.64 [R1+0x40d0], R8 ;  /* 0x0040d00801007387 */ /* 0x0001dc0000100a00 */
[----:B------:R-:W-:Y:S04]  /*62f10*/  STL.64 [R1+0x1d0], R12 ;  /* 0x0001d00c01007387 */ /* 0x000fe80000100a00 */
[----:B------:R-:W-:Y:S04]  /*62f20*/  STL.64 [R1+0x1d8], R14 ;  /* 0x0001d80e01007387 */ /* 0x000fe80000100a00 */
[----:B------:R-:W3:Y:S04]  /*62f30*/  LDL.LU R20, [R1+0x60] ;  /* 0x0000600001147983 */ /* 0x000ee80000300800 */
[----:B------:R-:W3:Y:S04]  /*62f40*/  LDL.LU R21, [R1+0x64] ;  /* 0x0000640001157983 */ /* 0x000ee80000300800 */
[----:B---3--:R-:W-:Y:S04]  /*62f50*/  STL.64 [R1+0x4180], R20 ;  /* 0x0041801401007387 */ /* 0x008fe80000100a00 */
[----:B0-----:R-:W3:Y:S04]  /*62f60*/  LDL.LU R8, [R1+0x160] ;  /* 0x0001600001087983 */ /* 0x001ee80000300800 */
[----:B------:R-:W3:Y:S04]  /*62f70*/  LDL.LU R9, [R1+0x164] ;  /* 0x0001640001097983 */ /* 0x000ee80000300800 */
[----:B------:R-:W4:Y:S04]  /*62f80*/  LDL.LU R10, [R1+0x168] ;  /* 0x00016800010a7983 */ /* 0x000f280000300800 */
[----:B------:R-:W4:Y:S04]  /*62f90*/  LDL.LU R11, [R1+0x16c] ;  /* 0x00016c00010b7983 */ /* 0x000f280000300800 */
[----:B----4-:R-:W-:Y:S04]  /*62fa0*/  STL.64 [R1+0x4190], R10 ;  /* 0x0041900a01007387 */ /* 0x010fe80000100a00 */
[----:B---3--:R0:W-:Y:S04]  /*62fb0*/  STL.64 [R1+0x4188], R8 ;  /* 0x0041880801007387 */ /* 0x0081e80000100a00 */
[----:B0-----:R-:W3:Y:S04]  /*62fc0*/  LDL.LU R8, [R1+0x80] ;  /* 0x0000800001087983 */ /* 0x001ee80000300800 */
[----:B------:R-:W3:Y:S01]  /*62fd0*/  LDL.LU R9, [R1+0x84] ;  /* 0x0000840001097983 */ /* 0x000ee20000300800 */
[----:B--2---:R-:W-:Y:S03]  /*62fe0*/  HMMA.16816.F32.BF16 R4, R24, R4, R16 ;  /* 0x000000041804723c */ /* 0x004fe60000041810 */
[----:B---3--:R0:W-:Y:S04]  /*62ff0*/  STL.64 [R1+0x41a0], R8 ;  /* 0x0041a00801007387 */ /* 0x0081e80000100a00 */
[----:B0-----:R-:W2:Y:S04]  /*63000*/  LDL.LU R8, [R1+0x90] ;  /* 0x0000900001087983 */ /* 0x001ea80000300800 */
[----:B------:R-:W2:Y:S04]  /*63010*/  LDL.LU R9, [R1+0x94] ;  /* 0x0000940001097983 */ /* 0x000ea80000300800 */
[----:B------:R-:W3:Y:S04]  /*63020*/  LDL.LU R16, [R1+0xb0] ;  /* 0x0000b00001107983 */ /* 0x000ee80000300800 */
[----:B------:R-:W3:Y:S04]  /*63030*/  LDL.LU R17, [R1+0xb4] ;  /* 0x0000b40001117983 */ /* 0x000ee80000300800 */
[----:B------:R-:W3:Y:S04]  /*63040*/  LDL.LU R12, [R1+0x1b0] ;  /* 0x0001b000010c7983 */ /* 0x000ee80000300800 */
[----:B------:R-:W3:Y:S04]  /*63050*/  LDL.LU R13, [R1+0x1b4] ;  /* 0x0001b400010d7983 */ /* 0x000ee80000300800 */
[----:B------:R-:W3:Y:S04]  /*63060*/  LDL.LU R14, [R1+0x1b8] ;  /* 0x0001b800010e7983 */ /* 0x000ee80000300800 */
[----:B------:R-:W3:Y:S01]  /*63070*/  LDL.LU R15, [R1+0x1bc] ;  /* 0x0001bc00010f7983 */ /* 0x000ee20000300800 */
[----:B------:R-:W-:-:S02]  /*63080*/  IMAD.MOV.U32 R0, RZ, RZ, R4 ;  /* 0x000000ffff007224 */ /* 0x000fc400078e0004 */
[----:B------:R-:W-:Y:S01]  /*63090*/  IMAD.MOV.U32 R29, RZ, RZ, R5 ;  /* 0x000000ffff1d7224 */ /* 0x000fe200078e0005 */
[----:B--2---:R0:W-:Y:S04]  /*630a0*/  STL.64 [R1+0x41b8], R8 ;  /* 0x0041b80801007387 */ /* 0x0041e80000100a00 */
[----:B0-----:R-:W2:Y:S04]  /*630b0*/  LDL.LU R8, [R1+0xa0] ;  /* 0x0000a00001087983 */ /* 0x001ea80000300800 */
[----:B------:R-:W2:Y:S04]  /*630c0*/  LDL.LU R9, [R1+0xa4] ;  /* 0x0000a40001097983 */ /* 0x000ea80000300800 */
[----:B------:R-:W4:Y:S04]  /*630d0*/  LDL.LU R4, [R1+0x70] ;  /* 0x0000700001047983 */ /* 0x000f280000300800 */
[----:B------:R-:W4:Y:S01]  /*630e0*/  LDL.LU R5, [R1+0x74] ;  /* 0x0000740001057983 */ /* 0x000f220000300800 */
[----:B------:R-:W-:-:S02]  /*630f0*/  IMAD.MOV.U32 R28, RZ, RZ, R6 ;  /* 0x000000ffff1c7224 */ /* 0x000fc400078e0006 */
[----:B------:R-:W-:Y:S01]  /*63100*/  IMAD.MOV.U32 R2, RZ, RZ, R7 ;  /* 0x000000ffff027224 */ /* 0x000fe200078e0007 */
        /* <DEDUP_REMOVED lines=26> */
[----:B------:R-:W4:Y:S04]  /*632b0*/  LDL.LU R16, [R1+0x50] ;  /* 0x0000500001107983 */ /* 0x000f280000300800 */
[----:B------:R0:W-:Y:S04]  /*632c0*/  STL.64 [R1+0x1b0], R12 ;  /* 0x0001b00c01007387 */ /* 0x0001e80000100a00 */
[----:B------:R1:W-:Y:S04]  /*632d0*/  STL.64 [R1+0x1b8], R14 ;  /* 0x0001b80e01007387 */ /* 0x0003e80000100a00 */
[----:B------:R-:W4:Y:S04]  /*632e0*/  LDL.LU R17, [R1+0x54] ;  /* 0x0000540001117983 */ /* 0x000f280000300800 */
[----:B0-----:R-:W4:Y:S04]  /*632f0*/  LDL.LU R12, [R1+0x150] ;  /* 0x00015000010c7983 */ /* 0x001f280000300800 */
[----:B------:R-:W4:Y:S04]  /*63300*/  LDL.LU R13, [R1+0x154] ;  /* 0x00015400010d7983 */ /* 0x000f280000300800 */
[----:B-1----:R-:W4:Y:S04]  /*63310*/  LDL.LU R14, [R1+0x158] ;  /* 0x00015800010e7983 */ /* 0x002f280000300800 */
[----:B------:R-:W4:Y:S01]  /*63320*/  LDL.LU R15, [R1+0x15c] ;  /* 0x00015c00010f7983 */ /* 0x000f220000300800 */
[----:B--2---:R-:W-:Y:S03]  /*63330*/  HMMA.16816.F32.BF16 R8, R24, R8, R4 ;  /* 0x000000081808723c */ /* 0x004fe60000041804 */
[----:B------:R-:W2:Y:S04]  /*63340*/  LDL.LU.64 R6, [R1+0x41c8] ;  /* 0x0041c80001067983 */ /* 0x000ea80000300a00 */
[----:B------:R-:W2:-:S12]  /*63350*/  LDL.LU.64 R4, [R1+0x41c0] ;  /* 0x0041c00001047983 */ /* 0x000e980000300a00 */
[----:B------:R-:W-:Y:S02]  /*63360*/  IMAD.MOV.U32 R2, RZ, RZ, R8 ;  /* 0x000000ffff027224 */ /* 0x000fe400078e0008 */
[----:B------:R-:W-:Y:S02]  /*63370*/  IMAD.MOV.U32 R28, RZ, RZ, R9 ;  /* 0x000000ffff1c7224 */ /* 0x000fe400078e0009 */
[----:B------:R-:W2:Y:S01]  /*63380*/  LDL.LU.64 R8, [R1+0x41b8] ;  /* 0x0041b80001087983 */ /* 0x000ea20000300a00 */
[----:B------:R-:W-:Y:S02]  /*63390*/  IMAD.MOV.U32 R29, RZ, RZ, R10 ;  /* 0x000000ffff1d7224 */ /* 0x000fe400078e000a */
[----:B------:R-:W-:-:S05]  /*633a0*/  IMAD.MOV.U32 R0, RZ, RZ, R11 ;  /* 0x000000ffff007224 */ /* 0x000fca00078e000b */
[----:B------:R-:W-:Y:S04]  /*633b0*/  STL [R1+0x2f98], R0 ;  /* 0x002f980001007387 */ /* 0x000fe80000100800 */
[----:B------:R-:W-:Y:S04]  /*633c0*/  STL [R1+0x2f94], R29 ;  /* 0x002f941d01007387 */ /* 0x000fe80000100800 */
[----:B------:R-:W-:Y:S04]  /*633d0*/  STL [R1+0x2f90], R28 ;  /* 0x002f901c01007387 */ /* 0x000fe80000100800 */
[----:B------:R-:W-:Y:S01]  /*633e0*/  STL [R1+0x2f8c], R2 ;  /* 0x002f8c0201007387 */ /* 0x000fe20000100800 */
[----:B--2---:R-:W-:Y:S03]  /*633f0*/  HMMA.16816.F32.BF16 R8, R24, R8, R4 ;  /* 0x000000081808723c */ /* 0x004fe60000041804 */
[----:B------:R-:W2:Y:S04]  /*63400*/  LDL.LU.64 R6, [R1+0x41b0] ;  /* 0x0041b00001067983 */ /* 0x000ea80000300a00 */
[----:B------:R-:W2:-:S12]  /*63410*/  LDL.LU.64 R4, [R1+0x41a8] ;  /* 0x0041a80001047983 */ /* 0x000e980000300a00 */
[----:B------:R0:W-:Y:S04]  /*63420*/  STL.64 [R1+0x190], R8 ;  /* 0x0001900801007387 */ /* 0x0001e80000100a00 */
[----:B------:R2:W-:Y:S04]  /*63430*/  STL.64 [R1+0x198], R10 ;  /* 0x0001980a01007387 */ /* 0x0005e80000100a00 */
[----:B0-----:R-:W2:Y:S02]  /*63440*/  LDL.LU.64 R8, [R1+0x41a0] ;  /* 0x0041a00001087983 */ /* 0x001ea40000300a00 */
[----:B--2---:R-:W-:Y:S02]  /*63450*/  HMMA.16816.F32.BF16 R8, R24, R8, R4 ;  /* 0x000000081808723c */ /* 0x004fe40000041804 */
[----:B------:R-:W3:-:S15]  /*63460*/  LDL.LU.64 R4, [R1+0x4198] ;  /* 0x0041980001047983 */ /* 0x000ede0000300a00 */
[----:B------:R-:W-:Y:S02]  /*63470*/  NOP ;  /* 0x0000000000007918 */ /* 0x000fe40000000000 */
[----:B------:R-:W-:Y:S02]  /*63480*/  IMAD.MOV.U32 R2, RZ, RZ, R11 ;  /* 0x000000ffff027224 */ /* 0x000fe400078e000b */
[----:B------:R-:W-:Y:S02]  /*63490*/  IMAD.MOV.U32 R28, RZ, RZ, R10 ;  /* 0x000000ffff1c7224 */ /* 0x000fe400078e000a */
[----:B------:R-:W-:Y:S02]  /*634a0*/  IMAD.MOV.U32 R29, RZ, RZ, R9 ;  /* 0x000000ffff1d7224 */ /* 0x000fe400078e0009 */
[----:B------:R-:W-:Y:S01]  /*634b0*/  IMAD.MOV.U32 R0, RZ, RZ, R8 ;  /* 0x000000ffff007224 */ /* 0x000fe200078e0008 */
[----:B------:R-:W2:Y:S04]  /*634c0*/  LDL.LU.64 R10, [R1+0x4190] ;  /* 0x00419000010a7983 */ /* 0x000ea80000300a00 */
[----:B------:R-:W2:Y:S04]  /*634d0*/  LDL.LU.64 R8, [R1+0x4188] ;  /* 0x0041880001087983 */ /* 0x000ea80000300a00 */
[----:B------:R-:W-:Y:S04]  /*634e0*/  STL [R1+0x2fa8], R2 ;  /* 0x002fa80201007387 */ /* 0x000fe80000100800 */
[----:B------:R-:W-:Y:S04]  /*634f0*/  STL [R1+0x2fa4], R28 ;  /* 0x002fa41c01007387 */ /* 0x000fe80000100800 */
[----:B------:R-:W-:Y:S04]  /*63500*/  STL [R1+0x2fa0], R29 ;  /* 0x002fa01d01007387 */ /* 0x000fe80000100800 */
[----:B------:R-:W-:Y:S01]  /*63510*/  STL [R1+0x2f9c], R0 ;  /* 0x002f9c0001007387 */ /* 0x000fe20000100800 */
[----:B---3--:R-:W-:Y:S03]  /*63520*/  HMMA.16816.F32.BF16 R4, R24, R4, R20 ;  /* 0x000000041804723c */ /* 0x008fe60000041814 */
[----:B------:R-:W2:-:S15]  /*63530*/  LDL.LU.64 R20, [R1+0x4180] ;  /* 0x0041800001147983 */ /* 0x000e9e0000300a00 */
[----:B------:R-:W-:Y:S01]  /*63540*/  NOP ;  /* 0x0000000000007918 */ /* 0x000fe20000000000 */
[----:B------:R-:W-:Y:S04]  /*63550*/  STL.64 [R1+0x170], R4 ;  /* 0x0001700401007387 */ /* 0x000fe80000100a00 */
[----:B------:R0:W-:Y:S04]  /*63560*/  STL.64 [R1+0x178], R6 ;  /* 0x0001780601007387 */ /* 0x0001e80000100a00 */
[----:B0-----:R-:W3:Y:S04]  /*63570*/  LDL.LU.64 R6, [R1+0x4178] ;  /* 0x0041780001067983 */ /* 0x001ee80000300a00 */
[----:B------:R-:W3:Y:S01]  /*63580*/  LDL.LU.64 R4, [R1+0x4170] ;  /* 0x0041700001047983 */ /* 0x000ee20000300a00 */
[----:B--2---:R-:W-:Y:S03]  /*63590*/  HMMA.16816.F32.BF16 R8, R24, R20, R8 ;  /* 0x000000141808723c */ /* 0x004fe60000041808 */
[----:B------:R-:W0:-:S15]  /*635a0*/  LDSM.16.MT88.4 R20, [R3+UR5+0x6080] ;  /* 0x006080050314783b */ /* 0x000e1e0008004200 */
[----:B------:R-:W-:Y:S01]  /*635b0*/  NOP ;  /* 0x0000000000007918 */ /* 0x000fe20000000000 */
[----:B------:R-:W-:Y:S02]  /*635c0*/  IMAD.MOV.U32 R2, RZ, RZ, R8 ;  /* 0x000000ffff027224 */ /* 0x000fe400078e0008 */
[----:B------:R-:W-:Y:S02]  /*635d0*/  IMAD.MOV.U32 R28, RZ, RZ, R9 ;  /* 0x000000ffff1c7224 */ /* 0x000fe400078e0009 */
[----:B------:R-:W-:Y:S02]  /*635e0*/  IMAD.MOV.U32 R29, RZ, RZ, R10 ;  /* 0x000000ffff1d7224 */ /* 0x000fe400078e000a */
[----:B------:R-:W-:Y:S02]  /*635f0*/  IMAD.MOV.U32 R0, RZ, RZ, R11 ;  /* 0x000000ffff007224 */ /* 0x000fe400078e000b */
[----:B----4-:R-:W-:Y:S03]  /*63600*/  HMMA.16816.F32.BF16 R8, R24, R16, R12 ;  /* 0x000000101808723c */ /* 0x010fe6000004180c */
[----:B------:R-:W-:Y:S04]  /*63610*/  STL [R1+0x2fb8], R0 ;  /* 0x002fb80001007387 */ /* 0x000fe80000100800 */
[----:B------:R-:W-:Y:S04]  /*63620*/  STL [R1+0x2fb4], R29 ;  /* 0x002fb41d01007387 */ /* 0x000fe80000100800 */
[----:B------:R-:W-:Y:S04]  /*63630*/  STL [R1+0x2fb0], R28 ;  /* 0x002fb01c01007387 */ /* 0x000fe80000100800 */
[----:B------:R-:W-:Y:S04]  /*63640*/  STL [R1+0x2fac], R2 ;  /* 0x002fac0201007387 */ /* 0x000fe80000100800 */
[----:B0-----:R-:W-:Y:S04]  /*63650*/  STL [R1+0x3fac], R20 ;  /* 0x003fac1401007387 */ /* 0x001fe80000100800 */
[----:B------:R-:W-:Y:S04]  /*63660*/  STL [R1+0x3fa8], R21 ;  /* 0x003fa81501007387 */ /* 0x000fe80000100800 */
[----:B------:R-:W-:Y:S04]  /*63670*/  STL [R1+0x3fa4], R22 ;  /* 0x003fa41601007387 */ /* 0x000fe80000100800 */
[----:B------:R-:W-:Y:S04]  /*63680*/  STL [R1+0x3fa0], R23 ;  /* 0x003fa01701007387 */ /* 0x000fe80000100800 */
[----:B------:R-:W2:Y:S04]  /*63690*/  LDL.LU R12, [R1+0xf0] ;  /* 0x0000f000010c7983 */ /* 0x000ea80000300800 */
[----:B------:R-:W-:Y:S04]  /*636a0*/  STL.64 [R1+0x150], R8 ;  /* 0x0001500801007387 */ /* 0x000fe80000100a00 */
[----:B------:R-:W-:Y:S04]  /*636b0*/  STL.64 [R1+0x158], R10 ;  /* 0x0001580a01007387 */ /* 0x000fe80000100a00 */
[----:B------:R-:W2:Y:S04]  /*636c0*/  LDL.LU R13, [R1+0xf4] ;  /* 0x0000f400010d7983 */ /* 0x000ea80000300800 */
[----:B------:R-:W4:Y:S04]  /*636d0*/  LDL.LU R14, [R1+0xf8] ;  /* 0x0000f800010e7983 */ /* 0x000f280000300800 */
[----:B------:R-:W4:Y:S01]  /*636e0*/  LDL.LU R15, [R1+0xfc] ;  /* 0x0000fc00010f7983 */ /* 0x000f220000300800 */
[----:B---3--:R-:W-:-:S02]  /*636f0*/  IMAD.MOV.U32 R16, RZ, RZ, R6 ;  /* 0x000000ffff107224 */ /* 0x008fc400078e0006 */
[----:B------:R-:W-:Y:S01]  /*63700*/  IMAD.MOV.U32 R17, RZ, RZ, R7 ;  /* 0x000000ffff117224 */ /* 0x000fe200078e0007 */
[----:B----4-:R-:W-:Y:S04]  /*63710*/  STL.64 [R1+0x4108], R14 ;  /* 0x0041080e01007387 */ /* 0x010fe80000100a00 */
[----:B--2---:R-:W-:Y:S04]  /*63720*/  STL.64 [R1+0x4100], R12 ;  /* 0x0041000c01007387 */ /* 0x004fe80000100a00 */
[----:B------:R-:W2:Y:S04]  /*63730*/  LDL.LU R6, [R1+0x416c] ;  /* 0x00416c0001067983 */ /* 0x000ea80000300800 */
[----:B------:R-:W3:Y:S04]  /*63740*/  LDL.LU R7, [R1+0x4168] ;  /* 0x0041680001077983 */ /* 0x000ee80000300800 */
[----:B------:R0:W-:Y:S02]  /*63750*/  STL.64 [R1+0x4110], R16 ;  /* 0x0041101001007387 */ /* 0x0001e40000100a00 */
[----:B0-----:R-:W-:-:S02]  /*63760*/  IMAD.MOV.U32 R16, RZ, RZ, R5 ;  /* 0x000000ffff107224 */ /* 0x001fc400078e0005 */
[----:B------:R-:W-:Y:S01]  /*63770*/  IMAD.MOV.U32 R17, RZ, RZ, R4 ;  /* 0x000000ffff117224 */ /* 0x000fe200078e0004 */
[----:B------:R-:W4:Y:S04]  /*63780*/  LDL.LU R5, [R1+0x4164] ;  /* 0x0041640001057983 */ /* 0x000f280000300800 */
[----:B------:R-:W4:Y:S04]  /*63790*/  LDL.LU R4, [R1+0x4160] ;  /* 0x0041600001047983 */ /* 0x000f280000300800 */
[----:B------:R0:W-:Y:S04]  /*637a0*/  STL.64 [R1+0x4128], R16 ;  /* 0x0041281001007387 */ /* 0x0001e80000100a00 */
[----:B0-----:R-:W4:Y:S04]  /*637b0*/  LDL.LU R16, [R1+0x20] ;  /* 0x0000200001107983 */ /* 0x001f280000300800 */
[----:B------:R-:W4:Y:S01]  /*637c0*/  LDL.LU R17, [R1+0x24] ;  /* 0x0000240001117983 */ /* 0x000f220000300800 */
[----:B--2---:R-:W-:-:S02]  /*637d0*/  IMAD.MOV.U32 R21, RZ, RZ, R6 ;  /* 0x000000ffff157224 */ /* 0x004fc400078e0006 */
[----:B---3--:R-:W-:Y:S01]  /*637e0*/  IMAD.MOV.U32 R20, RZ, RZ, R7 ;  /* 0x000000ffff147224 */ /* 0x008fe200078e0007 */
[----:B----4-:R0:W-:Y:S04]  /*637f0*/  STL.64 [R1+0x4140], R16 ;  /* 0x0041401001007387 */ /* 0x0101e80000100a00 */
[----:B------:R-:W-:Y:S04]  /*63800*/  STL.64 [R1+0x4148], R20 ;  /* 0x0041481401007387 */ /* 0x000fe80000100a00 */
        /* <DEDUP_REMOVED lines=12> */
[----:B------:R-:W4:Y:S04]  /*638d0*/  LDL.LU R14, [R1+0x108] ;  /* 0x00010800010e7983 */ /* 0x000f280000300800 */
[----:B------:R-:W4:Y:S01]  /*638e0*/  LDL.LU R15, [R1+0x10c] ;  /* 0x00010c00010f7983 */ /* 0x000f220000300800 */
[----:B------:R-:W-:-:S02]  /*638f0*/  IMAD.MOV.U32 R20, RZ, RZ, R5 ;  /* 0x000000ffff147224 */ /* 0x000fc400078e0005 */
[----:B------:R-:W-:Y:S01]  /*63900*/  IMAD.MOV.U32 R21, RZ, RZ, R4 ;  /* 0x000000ffff157224 */ /* 0x000fe200078e0004 */
[----:B----4-:R-:W-:Y:S04]  /*63910*/  STL.64 [R1+0x4120], R14 ;  /* 0x0041200e01007387 */ /* 0x010fe80000100a00 */
[----:B---3--:R0:W-:Y:S04]  /*63920*/  STL.64 [R1+0x4118], R12 ;  /* 0x0041180c01007387 */ /* 0x0081e80000100a00 */
[----:B0-----:R-:W3:Y:S04]  /*63930*/  LDL.LU R12, [R1+0x110] ;  /* 0x00011000010c7983 */ /* 0x001ee80000300800 */
[----:B------:R-:W3:Y:S04]  /*63940*/  LDL.LU R13, [R1+0x114] ;  /* 0x00011400010d7983 */ /* 0x000ee80000300800 */
[----:B------:R-:W4:Y:S04]  /*63950*/  LDL.LU R14, [R1+0x118] ;  /* 0x00011800010e7983 */ /* 0x000f280000300800 */
[----:B------:R-:W4:Y:S01]  /*63960*/  LDL.LU R15, [R1+0x11c] ;  /* 0x00011c00010f7983 */ /* 0x000f220000300800 */
[----:B--2---:R-:W-:-:S15]  /*63970*/  HMMA.16816.F32.BF16 R20, R24, R20, R16 ;  /* 0x000000141814723c */ /* 0x004fde0000041810 */
[----:B------:R-:W-:-:S04]  /*63980*/  NOP ;  /* 0x0000000000007918 */ /* 0x000fc80000000000 */
[----:B------:R-:W-:Y:S02]  /*63990*/  IMAD.MOV.U32 R0, RZ, RZ, R20 ;  /* 0x000000ffff007224 */ /* 0x000fe400078e0014 */
[----:B------:R-:W-:Y:S01]  /*639a0*/  IMAD.MOV.U32 R29, RZ, RZ, R21 ;  /* 0x000000ffff1d7224 */ /* 0x000fe200078e0015 */
        /* <DEDUP_REMOVED lines=12> */
[----:B------:R-:W4:Y:S04]  /*63a70*/  LDL.LU R6, [R1+0xd8] ;  /* 0x0000d80001067983 */ /* 0x000f280000300800 */
[----:B------:R-:W4:Y:S04]  /*63a80*/  LDL.LU R7, [R1+0xdc] ;  /* 0x0000dc0001077983 */ /* 0x000f280000300800 */
[----:B------:R-:W2:Y:S04]  /*63a90*/  LDL.LU.64 R18, [R1+0x4158] ;  /* 0x0041580001127983 */ /* 0x000ea80000300a00 */
[----:B------:R-:W2:Y:S04]  /*63aa0*/  LDL.LU.64 R16, [R1+0x4150] ;  /* 0x0041500001107983 */ /* 0x000ea80000300a00 */
[----:B------:R-:W2:Y:S01]  /*63ab0*/  LDL.LU.64 R20, [R1+0x4148] ;  /* 0x0041480001147983 */ /* 0x000ea20000300a00 */
[----:B------:R-:W-:-:S02]  /*63ac0*/  IMAD.MOV.U32 R2, RZ, RZ, R23 ;  /* 0x000000ffff027224 */ /* 0x000fc400078e0017 */
[----:B------:R-:W-:-:S03]  /*63ad0*/  IMAD.MOV.U32 R28, RZ, RZ, R22 ;  /* 0x000000ffff1c7224 */ /* 0x000fc600078e0016 */
[----:B------:R-:W-:Y:S04]  /*63ae0*/  STL [R1+0x2fc8], R2 ;  /* 0x002fc80201007387 */ /* 0x000fe80000100800 */
[----:B------:R-:W-:Y:S04]  /*63af0*/  STL [R1+0x2fc4], R28 ;  /* 0x002fc41c01007387 */ /* 0x000fe80000100800 */
[----:B------:R-:W-:Y:S04]  /*63b00*/  STL [R1+0x2fc0], R29 ;  /* 0x002fc01d01007387 */ /* 0x000fe80000100800 */
[----:B------:R-:W-:Y:S01]  /*63b10*/  STL [R1+0x2fbc], R0 ;  /* 0x002fbc0001007387 */ /* 0x000fe20000100800 */
[----:B--2---:R-:W-:Y:S03]  /*63b20*/  HMMA.16816.F32.BF16 R20, R24, R20, R16 ;  /* 0x000000141814723c */ /* 0x004fe60000041810 */
[----:B------:R-:W2:-:S15]  /*63b30*/  LDL.LU.64 R16, [R1+0x4140] ;  /* 0x0041400001107983 */ /* 0x000e9e0000300a00 */
[----:B------:R-:W-:Y:S01]  /*63b40*/  NOP ;  /* 0x0000000000007918 */ /* 0x000fe20000000000 */
[----:B------:R0:W-:Y:S04]  /*63b50*/  STL.64 [R1+0x130], R20 ;  /* 0x0001301401007387 */ /* 0x0001e80000100a00 */
[----:B------:R1:W-:Y:S04]  /*63b60*/  STL.64 [R1+0x138], R22 ;  /* 0x0001381601007387 */ /* 0x0003e80000100a00 */
[----:B0-----:R-:W3:Y:S04]  /*63b70*/  LDL.LU R20, [R1+0x910] ;  /* 0x0009100001147983 */ /* 0x001ee80000300800 */
[----:B------:R-:W3:Y:S04]  /*63b80*/  LDL.LU R21, [R1+0x914] ;  /* 0x0009140001157983 */ /* 0x000ee80000300800 */
[----:B-1----:R-:W3:Y:S04]  /*63b90*/  LDL.LU R22, [R1+0x918] ;  /* 0x0009180001167983 */ /* 0x002ee80000300800 */
[----:B------:R-:W3:Y:S01]  /*63ba0*/  LDL.LU R23, [R1+0x91c] ;  /* 0x00091c0001177983 */ /* 0x000ee20000300800 */
[----:B--2---:R-:W-:Y:S03]  /*63bb0*/  HMMA.16816.F32.BF16 R16, R24, R16, R12 ;  /* 0x000000101810723c */ /* 0x004fe6000004180c */
[----:B------:R-:W2:Y:S04]  /*63bc0*/  LDL.LU.64 R14, [R1+0x4138] ;  /* 0x00413800010e7983 */ /* 0x000ea80000300a00 */
[----:B------:R-:W2:-:S12]  /*63bd0*/  LDL.LU.64 R12, [R1+0x4130] ;  /* 0x00413000010c7983 */ /* 0x000e980000300a00 */
[----:B------:R-:W-:Y:S01]  /*63be0*/  IMAD.MOV.U32 R2, RZ, RZ, R17 ;  /* 0x000000ffff027224 */ /* 0x000fe200078e0011 */
[----:B------:R0:W-:Y:S04]  /*63bf0*/  STL [R1+0x120], R16 ;  /* 0x0001201001007387 */ /* 0x0001e80000100800 */
[----:B0-----:R-:W2:Y:S01]  /*63c00*/  LDL.LU.64 R16, [R1+0x4128] ;  /* 0x0041280001107983 */ /* 0x001ea20000300a00 */
[----:B------:R-:W-:Y:S02]  /*63c10*/  IMAD.MOV.U32 R28, RZ, RZ, R18 ;  /* 0x000000ffff1c7224 */ /* 0x000fe400078e0012 */
[----:B------:R-:W-:-:S05]  /*63c20*/  IMAD.MOV.U32 R29, RZ, RZ, R19 ;  /* 0x000000ffff1d7224 */ /* 0x000fca00078e0013 */
        /* <DEDUP_REMOVED lines=18> */
[----:B------:R-:W-:Y:S01]  /*63d50*/  IMAD.MOV.U32 R28, RZ, RZ, R14 ;  /* 0x000000ffff1c7224 */ /* 0x000fe200078e000e */
[----:B------:R0:W-:Y:S01]  /*63d60*/  STL [R1+0xf0], R12 ;  /* 0x0000f00c01007387 */ /* 0x0001e20000100800 */
[----:B------:R-:W-:Y:S02]  /*63d70*/  IMAD.MOV.U32 R17, RZ, RZ, R15 ;  /* 0x000000ffff117224 */ /* 0x000fe400078e000f */
[----:B------:R-:W-:Y:S01]  /*63d80*/  IMAD.MOV.U32 R29, RZ, RZ, R13 ;  /* 0x000000ffff1d7224 */ /* 0x000fe200078e000d */
[----:B------:R-:W2:Y:S04]  /*63d90*/  LDL.LU.64 R14, [R1+0x40e8] ;  /* 0x0040e800010e7983 */ /* 0x000ea80000300a00 */
[----:B0-----:R-:W3:Y:S04]  /*63da0*/  LDL.LU.64 R12, [R1+0x40e0] ;  /* 0x0040e000010c7983 */ /* 0x001ee80000300a00 */
        /* <DEDUP_REMOVED lines=8> */
[----:B--2---:R0:W-:Y:S04]  /*63e30*/  STL.64 [R1+0x4098], R14 ;  /* 0x0040980e01007387 */ /* 0x0041e80000100a00 */
[----:B0-----:R-:W2:Y:S01]  /*63e40*/  LDL.64 R14, [R1+0xb8] ;  /* 0x0000b800010e7983 */ /* 0x001ea20000100a00 */
[----:B----4-:R-:W-:Y:S03]  /*63e50*/  HMMA.16816.F32.BF16 R24, R24, R8, R4 ;  /* 0x000000081818723c */ /* 0x010fe60000041804 */
[----:B------:R-:W4:Y:S04]  /*63e60*/  LDL.LU.64 R6, [R1+0x40c8] ;  /* 0x0040c80001067983 */ /* 0x000f280000300a00 */
[----:B------:R-:W4:-:S12]  /*63e70*/  LDL.LU.64 R4, [R1+0x40c0] ;  /* 0x0040c00001047983 */ /* 0x000f180000300a00 */
[----:B------:R0:W-:Y:S02]  /*63e80*/  STL.64 [R1+0xd0], R24 ;  /* 0x0000d01801007387 */ /* 0x0001e40000100a00 */
[----:B0-----:R-:W-:Y:S02]  /*63e90*/  IMAD.MOV.U32 R24, RZ, RZ, R19 ;  /* 0x000000ffff187224 */ /* 0x001fe400078e0013 */
[----:B------:R-:W2:Y:S01]  /*63ea0*/  LDL.LU R19, [R1+0x40b8] ;  /* 0x0040b80001137983 */ /* 0x000ea20000300800 */
[----:B------:R-:W-:Y:S02]  /*63eb0*/  IMAD.MOV.U32 R9, RZ, RZ, R27 ;  /* 0x000000ffff097224 */ /* 0x000fe400078e001b */
[----:B------:R-:W-:Y:S01]  /*63ec0*/  IMAD.MOV.U32 R16, RZ, RZ, R26 ;  /* 0x000000ffff107224 */ /* 0x000fe200078e001a */
[----:B------:R-:W4:Y:S04]  /*63ed0*/  LDL.LU R25, [R1+0x904] ;  /* 0x0009040001197983 */ /* 0x000f280000300800 */
[----:B------:R-:W4:Y:S04]  /*63ee0*/  LDL.LU R26, [R1+0x908] ;  /* 0x00090800011a7983 */ /* 0x000f280000300800 */
[----:B------:R-:W4:Y:S04]  /*63ef0*/  LDL.LU R27, [R1+0x90c] ;  /* 0x00090c00011b7983 */ /* 0x000f280000300800 */
[----:B------:R-:W-:Y:S04]  /*63f00*/  STL [R1+0x3230], R9 ;  /* 0x0032300901007387 */ /* 0x000fe80000100800 */
[----:B---3--:R0:W-:Y:S04]  /*63f10*/  STL.64 [R1+0x4058], R10 ;  /* 0x0040580a01007387 */ /* 0x0081e80000100a00 */
[----:B0-----:R-:W3:Y:S04]  /*63f20*/  LDL.64 R10, [R1+0xa8] ;  /* 0x0000a800010a7983 */ /* 0x001ee80000100a00 */
[----:B------:R-:W-:Y:S04]  /*63f30*/  STL [R1+0x2ff0], R16 ;  /* 0x002ff01001007387 */ /* 0x000fe80000100800 */
[----:B--2---:R0:W-:Y:S04]  /*63f40*/  STL.64 [R1+0x4080], R18 ;  /* 0x0040801201007387 */ /* 0x0041e80000100a00 */
[----:B------:R-:W-:Y:S04]  /*63f50*/  STL [R1+0x4078], R17 ;  /* 0x0040781101007387 */ /* 0x000fe80000100800 */
[----:B0-----:R-:W4:Y:S02]  /*63f60*/  LDL.64 R18, [R1+0xc8] ;  /* 0x0000c80001127983 */ /* 0x001f240000100a00 */
[----:B----4-:R-:W-:Y:S01]  /*63f70*/  HMMA.16816.F32.BF16 R20, R4, R18, R20 ;  /* 0x000000120414723c */ /* 0x010fe20000041814 */
[----:B------:R-:W-:-:S15]  /*63f80*/  IMAD.MOV.U32 R29, RZ, RZ, R19 ;  /* 0x000000ffff1d7224 */ /* 0x000fde00078e0013 */
[----:B------:R-:W-:-:S03]  /*63f90*/  NOP ;  /* 0x0000000000007918 */ /* 0x000fc60000000000 */
[----:B------:R-:W-:Y:S04]  /*63fa0*/  STL.64 [R1+0x1d50], R20 ;  /* 0x001d501401007387 */ /* 0x000fe80000100a00 */
[----:B------:R0:W-:Y:S02]  /*63fb0*/  STL.64 [R1+0x1d58], R22 ;  /* 0x001d581601007387 */ /* 0x0001e40000100a00 */
[----:B0-----:R-:W-:Y:S02]  /*63fc0*/  IMAD.MOV.U32 R23, RZ, RZ, R18 ;  /* 0x000000ffff177224 */ /* 0x001fe400078e0012 */
[----:B------:R-:W-:Y:S01]  /*63fd0*/  HMMA.16816.F32.BF16 R16, R4, R14, R24 ;  /* 0x0000000e0410723c */ /* 0x000fe20000041818 */
[----:B------:R-:W-:Y:S04]  /*63fe0*/  STL [R1+0x3fb4], R29 ;  /* 0x003fb41d01007387 */ /* 0x000fe80000100800 */
[----:B------:R-:W-:Y:S01]  /*63ff0*/  STL [R1+0x3fb0], R23 ;  /* 0x003fb01701007387 */ /* 0x000fe20000100800 */
[----:B------:R-:W-:-:S02]  /*64000*/  IMAD.MOV.U32 R21, RZ, RZ, R14 ;  /* 0x000000ffff157224 */ /* 0x000fc400078e000e */
[----:B------:R-:W-:-:S11]  /*64010*/  IMAD.MOV.U32 R22, RZ, RZ, R15 ;  /* 0x000000ffff167224 */ /* 0x000fd600078e000f */
[----:B------:R-:W-:Y:S04]  /*64020*/  STL.64 [R1+0x1c50], R16 ;  /* 0x001c501001007387 */ /* 0x000fe80000100a00 */
[----:B------:R-:W-:Y:S04]  /*64030*/  STL.64 [R1+0x1c58], R18 ;  /* 0x001c581201007387 */ /* 0x000fe80000100a00 */
[----:B------:R-:W2:Y:S04]  /*64040*/  LDL.LU R12, [R1+0x8d0] ;  /* 0x0008d000010c7983 */ /* 0x000ea80000300800 */
[----:B------:R-:W2:Y:S04]  /*64050*/  LDL.LU R13, [R1+0x8d4] ;  /* 0x0008d400010d7983 */ /* 0x000ea80000300800 */
[----:B------:R-:W4:Y:S04]  /*64060*/  LDL.LU R14, [R1+0x8d8] ;  /* 0x0008d800010e7983 */ /* 0x000f280000300800 */
[----:B------:R-:W4:Y:S04]  /*64070*/  LDL.LU R15, [R1+0x8dc] ;  /* 0x0008dc00010f7983 */ /* 0x000f280000300800 */
[----:B----4-:R0:W-:Y:S04]  /*64080*/  STL.64 [R1+0x40a8], R14 ;  /* 0x0040a80e01007387 */ /* 0x0101e80000100a00 */
[----:B--2---:R-:W-:Y:S04]  /*64090*/  STL.64 [R1+0x40a0], R12 ;  /* 0x0040a00c01007387 */ /* 0x004fe80000100a00 */
[----:B0-----:R-:W2:Y:S04]  /*640a0*/  LDL.64 R14, [R1+0x98] ;  /* 0x00009800010e7983 */ /* 0x001ea80000100a00 */
        /* <DEDUP_REMOVED lines=10> */
[----:B0-----:R-:W2:Y:S04]  /*64150*/  LDL.LU R18, [R1+0x8e8] ;  /* 0x0008e80001127983 */ /* 0x001ea80000300800 */
[----:B------:R-:W2:Y:S04]  /*64160*/  LDL.LU R19, [R1+0x8ec] ;  /* 0x0008ec0001137983 */ /* 0x000ea80000300800 */
[----:B------:R-:W4:Y:S04]  /*64170*/  LDL.64 R26, [R1+0x78] ;  /* 0x00007800011a7983 */ /* 0x000f280000100a00 */
[----:B------:R-:W-:Y:S04]  /*64180*/  STL [R1+0x3fbc], R22 ;  /* 0x003fbc1601007387 */ /* 0x000fe80000100800 */
[----:B------:R0:W-:Y:S04]  /*64190*/  STL [R1+0x3fb8], R21 ;  /* 0x003fb81501007387 */ /* 0x0001e80000100800 */
[----:B------:R-:W3:Y:S04]  /*641a0*/  LDL.LU R20, [R1+0x8f0] ;  /* 0x0008f00001147983 */ /* 0x000ee80000300800 */
[----:B0-----:R-:W3:Y:S04]  /*641b0*/  LDL.LU R21, [R1+0x8f4] ;  /* 0x0008f40001157983 */ /* 0x001ee80000300800 */
[----:B------:R-:W3:Y:S04]  /*641c0*/  LDL.LU R22, [R1+0x8f8] ;  /* 0x0008f80001167983 */ /* 0x000ee80000300800 */
[----:B------:R-:W3:Y:S02]  /*641d0*/  LDL.LU R23, [R1+0x8fc] ;  /* 0x0008fc0001177983 */ /* 0x000ee40000300800 */
[----:B---3--:R-:W-:-:S15]  /*641e0*/  HMMA.16816.F32.BF16 R20, R4, R10, R20 ;  /* 0x0000000a0414723c */ /* 0x008fde0000041814 */
[----:B------:R-:W-:-:S04]  /*641f0*/  NOP ;  /* 0x0000000000007918 */ /* 0x000fc80000000000 */
[----:B------:R0:W-:Y:S04]  /*64200*/  STL.64 [R1+0x1b50], R20 ;  /* 0x001b501401007387 */ /* 0x0001e80000100a00 */
[----:B------:R1:W-:Y:S01]  /*64210*/  STL.64 [R1+0x1b58], R22 ;  /* 0x001b581601007387 */ /* 0x0003e20000100a00 */
[----:B0-----:R-:W-:Y:S02]  /*64220*/  IMAD.MOV.U32 R20, RZ, RZ, R11 ;  /* 0x000000ffff147224 */ /* 0x001fe400078e000b */
[----:B-1----:R-:W-:Y:S02]  /*64230*/  IMAD.MOV.U32 R23, RZ, RZ, R10 ;  /* 0x000000ffff177224 */ /* 0x002fe400078e000a */
[----:B------:R-:W3:Y:S01]  /*64240*/  LDL.64 R10, [R1+0x48] ;  /* 0x00004800010a7983 */ /* 0x000ee20000100a00 */
[----:B--2---:R-:W-:Y:S03]  /*64250*/  HMMA.16816.F32.BF16 R16, R4, R14, R16 ;  /* 0x0000000e0410723c */ /* 0x004fe60000041810 */
[----:B---3--:R0:W-:Y:S04]  /*64260*/  STL.64 [R1+0x4060], R10 ;  /* 0x0040600a01007387 */ /* 0x0081e80000100a00 */
[----:B------:R-:W2:Y:S04]  /*64270*/  LDL.LU R8, [R1+0x10b0] ;  /* 0x0010b00001087983 */ /* 0x000ea80000300800 */
[----:B------:R-:W2:Y:S04]  /*64280*/  LDL.LU R9, [R1+0x10b4] ;  /* 0x0010b40001097983 */ /* 0x000ea80000300800 */
[----:B0-----:R-:W3:Y:S04]  /*64290*/  LDL.LU R10, [R1+0x10b8] ;  /* 0x0010b800010a7983 */ /* 0x001ee80000300800 */
        /* <DEDUP_REMOVED lines=9> */
[----:B------:R-:W-:Y:S04]  /*64330*/  STL [R1+0x3fc0], R23 ;  /* 0x003fc01701007387 */ /* 0x000fe80000100800 */
[----:B------:R-:W-:Y:S04]  /*64340*/  STL.64 [R1+0x1a50], R16 ;  /* 0x001a501001007387 */ /* 0x000fe80000100a00 */
[----:B------:R0:W-:Y:S04]  /*64350*/  STL.64 [R1+0x1a58], R18 ;  /* 0x001a581201007387 */ /* 0x0001e80000100a00 */
[----:B0-----:R-:W3:Y:S04]  /*64360*/  LDL.LU.64 R18, [R1+0x40b0] ;  /* 0x0040b00001127983 */ /* 0x001ee80000300a00 */
[----:B------:R-:W3:Y:S04]  /*64370*/  LDL.LU.64 R14, [R1+0x40a8] ;  /* 0x0040a800010e7983 */ /* 0x000ee80000300a00 */
[----:B------:R-:W3:Y:S04]  /*64380*/  LDL.LU.64 R12, [R1+0x40a0] ;  /* 0x0040a000010c7983 */ /* 0x000ee80000300a00 */
        /* <DEDUP_REMOVED lines=8> */
[----:B------:R-:W4:Y:S04]  /*64410*/  LDL.LU.64 R18, [R1+0x4090] ;  /* 0x0040900001127983 */ /* 0x000f280000300a00 */
[----:B------:R-:W4:Y:S04]  /*64420*/  LDL.LU.64 R16, [R1+0x4088] ;  /* 0x0040880001107983 */ /* 0x000f280000300a00 */
[----:B------:R-:W-:Y:S01]  /*64430*/  STL [R1+0x3fdc], R13 ;  /* 0x003fdc0d01007387 */ /* 0x000fe20000100800 */
[----:B----4-:R-:W-:Y:S03]  /*64440*/  HMMA.16816.F32.BF16 R16, R4, R26, R16 ;  /* 0x0000001a0410723c */ /* 0x010fe60000041810 */
[----:B---3--:R-:W-:Y:S04]  /*64450*/  STL.64 [R1+0x4040], R14 ;  /* 0x0040400e01007387 */ /* 0x008fe80000100a00 */
[----:B------:R0:W-:Y:S04]  /*64460*/  STL [R1+0x4038], R12 ;  /* 0x0040380c01007387 */ /* 0x0001e80000100800 */
[----:B0-----:R-:W3:Y:S04]  /*64470*/  LDL.LU R12, [R1+0x10a0] ;  /* 0x0010a000010c7983 */ /* 0x001ee80000300800 */
[----:B------:R-:W3:Y:S04]  /*64480*/  LDL.LU R13, [R1+0x10a4] ;  /* 0x0010a400010d7983 */ /* 0x000ee80000300800 */
[----:B------:R-:W3:Y:S04]  /*64490*/  LDL.LU R14, [R1+0x10a8] ;  /* 0x0010a800010e7983 */ /* 0x000ee80000300800 */
[----:B------:R-:W3:Y:S04]  /*644a0*/  LDL.LU R15, [R1+0x10ac] ;  /* 0x0010ac00010f7983 */ /* 0x000ee80000300800 */
[----:B------:R-:W-:Y:S04]  /*644b0*/  STL.64 [R1+0x1860], R16 ;  /* 0x0018601001007387 */ /* 0x000fe80000100a00 */
[----:B------:R0:W-:Y:S04]  /*644c0*/  STL.64 [R1+0x1868], R18 ;  /* 0x0018681201007387 */ /* 0x0001e80000100a00 */
[----:B0-----:R-:W4:Y:S04]  /*644d0*/  LDL.LU.64 R18, [R1+0x4080] ;  /* 0x0040800001127983 */ /* 0x001f280000300a00 */
[----:B------:R-:W2:Y:S01]  /*644e0*/  LDL.LU R17, [R1+0x4078] ;  /* 0x0040780001117983 */ /* 0x000ea20000300800 */
[----:B------:R-:W-:-:S02]  /*644f0*/  IMAD.MOV.U32 R16, RZ, RZ, R27 ;  /* 0x000000ffff107224 */ /* 0x000fc400078e001b */
[----:B------:R-:W-:Y:S02]  /*64500*/  IMAD.MOV.U32 R28, RZ, RZ, R26 ;  /* 0x000000ffff1c7224 */ /* 0x000fe400078e001a */
[----:B------:R-:W0:Y:S04]  /*64510*/  LDSM.16.MT88.4 R24, [R3+UR5+0x6100] ;  /* 0x006100050318783b */ /* 0x000e280008004200 */
[----:B----4-:R1:W-:Y:S04]  /*64520*/  STL.64 [R1+0x4008], R18 ;  /* 0x0040081201007387 */ /* 0x0103e80000100a00 */
[----:B--2---:R-:W-:Y:S04]  /*64530*/  STL.64 [R1+0x4000], R16 ;  /* 0x0040001001007387 */ /* 0x004fe80000100a00 */
[----:B-1----:R-:W2:Y:S04]  /*64540*/  LDL.64 R18, [R1+0x68] ;  /* 0x0000680001127983 */ /* 0x002ea80000100a00 */
[----:B0-----:R0:W-:Y:S04]  /*64550*/  STL.64 [R1+0x3e88], R26 ;  /* 0x003e881a01007387 */ /* 0x0011e80000100a00 */
[----:B------:R-:W-:Y:S04]  /*64560*/  STL.64 [R1+0x3e80], R24 ;  /* 0x003e801801007387 */ /* 0x000fe80000100a00 */
[----:B0-----:R-:W4:Y:S01]  /*64570*/  LDL.64 R26, [R1+0x18] ;  /* 0x00001800011a7983 */ /* 0x001f220000100a00 */
        /* <DEDUP_REMOVED lines=8> */
[----:B------:R-:W2:Y:S04]  /*64600*/  LDL R18, [R1+0x8] ;  /* 0x0000080001127983 */ /* 0x000ea80000100800 */
[----:B------:R-:W2:Y:S04]  /*64610*/  LDL R19, [R1+0xc] ;  /* 0x00000c0001137983 */ /* 0x000ea80000100800 */
[----:B--2---:R0:W-:Y:S04]  /*64620*/  STL.64 [R1+0x4020], R18 ;  /* 0x0040201201007387 */ /* 0x0041e80000100a00 */
[----:B0-----:R-:W2:Y:S02]  /*64630*/  LDL.64 R18, [R1+0x58] ;  /* 0x0000580001127983 */ /* 0x001ea40000100a00 */
[----:B--2---:R-:W-:-:S15]  /*64640*/  HMMA.16816.F32.BF16 R8, R4, R18, R8 ;  /* 0x000000120408723c */ /* 0x004fde0000041808 */
[----:B------:R-:W-:-:S04]  /*64650*/  NOP ;  /* 0x0000000000007918 */ /* 0x000fc80000000000 */
[----:B------:R-:W-:Y:S04]  /*64660*/  STL.64 [R1+0x1840], R8 ;  /* 0x0018400801007387 */ /* 0x000fe80000100a00 */
[----:B------:R0:W-:Y:S04]  /*64670*/  STL.64 [R1+0x1848], R10 ;  /* 0x0018480a01007387 */ /* 0x0001e80000100a00 */
[----:B0-----:R-:W3:Y:S01]  /*64680*/  LDL.LU.64 R10, [R1+0x4060] ;  /* 0x00406000010a7983 */ /* 0x001ee20000300a00 */
[----:B------:R-:W-:Y:S02]  /*64690*/  IMAD.MOV.U32 R25, RZ, RZ, R18 ;  /* 0x000000ffff197224 */ /* 0x000fe400078e0012 */
[----:B------:R-:W-:Y:S01]  /*646a0*/  IMAD.MOV.U32 R24, RZ, RZ, R19 ;  /* 0x000000ffff187224 */ /* 0x000fe200078e0013 */
[----:B----4-:R-:W-:Y:S04]  /*646b0*/  STL.64 [R1+0x4030], R26 ;  /* 0x0040301a01007387 */ /* 0x010fe80000100a00 */
[----:B------:R-:W-:Y:S01]  /*646c0*/  STL.64 [R1+0x4028], R24 ;  /* 0x0040281801007387 */ /* 0x000fe20000100a00 */
[----:B---3--:R-:W-:-:S15]  /*646d0*/  HMMA.16816.F32.BF16 R12, R4, R10, R12 ;  /* 0x0000000a040c723c */ /* 0x008fde000004180c */
[----:B------:R-:W-:-:S04]  /*646e0*/  NOP ;  /* 0x0000000000007918 */ /* 0x000fc80000000000 */
[----:B------:R0:W-:Y:S04]  /*646f0*/  STL.64 [R1+0x1830], R12 ;  /* 0x0018300c01007387 */ /* 0x0001e80000100a00 */
[----:B------:R1:W-:Y:S04]  /*64700*/  STL.64 [R1+0x1838], R14 ;  /* 0x0018380e01007387 */ /* 0x0003e80000100a00 */
[----:B0-----:R-:W2:Y:S04]  /*64710*/  LDL.LU R12, [R1+0x1080] ;  /* 0x00108000010c7983 */ /* 0x001ea80000300800 */
[----:B------:R-:W2:Y:S04]  /*64720*/  LDL.LU R13, [R1+0x1084] ;  /* 0x00108400010d7983 */ /* 0x000ea80000300800 */
[----:B-1----:R-:W3:Y:S04]  /*64730*/  LDL.LU R14, [R1+0x1088] ;  /* 0x00108800010e7983 */ /* 0x002ee80000300800 */
[----:B------:R-:W3:Y:S04]  /*64740*/  LDL.LU R15, [R1+0x108c] ;  /* 0x00108c00010f7983 */ /* 0x000ee80000300800 */
[----:B------:R-:W4:Y:S01]  /*64750*/  LDL.LU R8, [R1+0x1090] ;  /* 0x0010900001087983 */ /* 0x000f220000300800 */
[----:B------:R-:W-:-:S03]  /*64760*/  IMAD.MOV.U32 R23, RZ, RZ, R10 ;  /* 0x000000ffff177224 */ /* 0x000fc600078e000a */
[----:B------:R-:W4:Y:S01]  /*64770*/  LDL.LU R9, [R1+0x1094] ;  /* 0x0010940001097983 */ /* 0x000f220000300800 */
[----:B------:R-:W-:-:S03]  /*64780*/  IMAD.MOV.U32 R22, RZ, RZ, R11 ;  /* 0x000000ffff167224 */ /* 0x000fc600078e000b */
[----:B------:R-:W4:Y:S04]  /*64790*/  LDL.LU R10, [R1+0x1098] ;  /* 0x00109800010a7983 */ /* 0x000f280000300800 */
[----:B------:R-:W4:Y:S04]  /*647a0*/  LDL.LU R11, [R1+0x109c] ;  /* 0x00109c00010b7983 */ /* 0x000f280000300800 */
[----:B---3--:R0:W-:Y:S04]  /*647b0*/  STL.64 [R1+0x4050], R14 ;  /* 0x0040500e01007387 */ /* 0x0081e80000100a00 */
[----:B--2---:R-:W-:Y:S04]  /*647c0*/  STL.64 [R1+0x4048], R12 ;  /* 0x0040480c01007387 */ /* 0x004fe80000100a00 */
[----:B------:R-:W2:Y:S04]  /*647d0*/  LDL.64 R26, [R1+0x28] ;  /* 0x00002800011a7983 */ /* 0x000ea80000100a00 */
[----:B0-----:R-:W4:Y:S04]  /*647e0*/  LDL.64 R14, [R1+0x38] ;  /* 0x00003800010e7983 */ /* 0x001f280000100a00 */
        /* <DEDUP_REMOVED lines=29> */
[----:B------:R0:W-:Y:S04]  /*649c0*/  STL.64 [R1+0x1820], R8 ;  /* 0x0018200801007387 */ /* 0x0001e80000100a00 */
[----:B------:R1:W-:Y:S01]  /*649d0*/  STL.64 [R1+0x1828], R10 ;  /* 0x0018280a01007387 */ /* 0x0003e20000100a00 */
[----:B0-----:R-:W-:-:S03]  /*649e0*/  IMAD.MOV.U32 R9, RZ, RZ, R14 ;  /* 0x000000ffff097224 */ /* 0x001fc600078e000e */
[----:B-1----:R-:W4:Y:S01]  /*649f0*/  LDL.LU.64 R10, [R1+0x4058] ;  /* 0x00405800010a7983 */ /* 0x002f220000300a00 */
[----:B------:R-:W-:-:S03]  /*64a00*/  IMAD.MOV.U32 R8, RZ, RZ, R15 ;  /* 0x000000ffff087224 */ /* 0x000fc600078e000f */
        /* <DEDUP_REMOVED lines=9> */
[----:B------:R-:W2:Y:S04]  /*64aa0*/  LDL.LU R12, [R1+0x4038] ;  /* 0x00403800010c7983 */ /* 0x000ea80000300800 */
[----:B------:R-:W3:Y:S04]  /*64ab0*/  LDL.LU.64 R26, [R1+0x4030] ;  /* 0x00403000011a7983 */ /* 0x000ee80000300a00 */
[----:B------:R-:W2:Y:S01]  /*64ac0*/  LDL.LU.64 R24, [R1+0x4028] ;  /* 0x0040280001187983 */ /* 0x000ea20000300a00 */
[----:B---3--:R-:W-:-:S15]  /*64ad0*/  HMMA.16816.F32.BF16 R16, R4, R26, R16 ;  /* 0x0000001a0410723c */ /* 0x008fde0000041810 */
[----:B------:R-:W-:-:S04]  /*64ae0*/  NOP ;  /* 0x0000000000007918 */ /* 0x000fc80000000000 */
[----:B------:R-:W-:Y:S04]  /*64af0*/  STL.64 [R1+0x1800], R16 ;  /* 0x0018001001007387 */ /* 0x000fe80000100a00 */
[----:B------:R0:W-:Y:S04]  /*64b00*/  STL.64 [R1+0x1808], R18 ;  /* 0x0018081201007387 */ /* 0x0001e80000100a00 */
[----:B0-----:R-:W3:Y:S04]  /*64b10*/  LDL.LU.64 R18, [R1+0x4020] ;  /* 0x0040200001127983 */ /* 0x001ee80000300a00 */
[----:B------:R-:W-:Y:S01]  /*64b20*/  STL.64 [R1+0x3ec8], R26 ;  /* 0x003ec81a01007387 */ /* 0x000fe20000100a00 */
[----:B---3--:R-:W-:Y:S03]  /*64b30*/  HMMA.16816.F32.BF16 R16, R4, R18, R20 ;  /* 0x000000120410723c */ /* 0x008fe60000041814 */
[----:B------:R-:W3:Y:S04]  /*64b40*/  LDL.LU.64 R22, [R1+0x4018] ;  /* 0x0040180001167983 */ /* 0x000ee80000300a00 */
[----:B------:R-:W3:-:S12]  /*64b50*/  LDL.LU.64 R20, [R1+0x4010] ;  /* 0x0040100001147983 */ /* 0x000ed80000300a00 */
[----:B------:R-:W-:Y:S04]  /*64b60*/  STL.64 [R1+0x17f0], R16 ;  /* 0x0017f01001007387 */ /* 0x000fe80000100a00 */
[----:B------:R0:W-:Y:S04]  /*64b70*/  STL.64 [R1+0x17f8], R18 ;  /* 0x0017f81201007387 */ /* 0x0001e80000100a00 */
[----:B0-----:R-:W3:Y:S04]  /*64b80*/  LDL.LU.64 R18, [R1+0x4008] ;  /* 0x0040080001127983 */ /* 0x001ee80000300a00 */
[----:B------:R-:W2:Y:S01]  /*64b90*/  LDL.LU.64 R16, [R1+0x4000] ;  /* 0x0040000001107983 */ /* 0x000ea20000300a00 */
[----:B---3--:R-:W-:-:S15]  /*64ba0*/  HMMA.16816.F32.BF16 R20, R4, R18, R20 ;  /* 0x000000120414723c */ /* 0x008fde0000041814 */
[----:B------:R-:W-:-:S04]  /*64bb0*/  NOP ;  /* 0x0000000000007918 */ /* 0x000fc80000000000 */
[----:B------:R-:W-:Y:S04]  /*64bc0*/  STL.64 [R1+0x17e0], R20 ;  /* 0x0017e01401007387 */ /* 0x000fe80000100a00 */
[----:B------:R0:W-:Y:S04]  /*64bd0*/  STL.64 [R1+0x17e8], R22 ;  /* 0x0017e81601007387 */ /* 0x0001e80000100a00 */
[----:B0-----:R-:W3:Y:S04]  /*64be0*/  LDL.LU.64 R22, [R1+0x3ff8] ;  /* 0x003ff80001167983 */ /* 0x001ee80000300a00 */
[----:B------:R-:W3:Y:S04]  /*64bf0*/  LDL.LU.64 R20, [R1+0x3ff0] ;  /* 0x003ff00001147983 */ /* 0x000ee80000300a00 */
[----:B------:R-:W-:Y:S04]  /*64c00*/  STL.64 [R1+0x3eb0], R18 ;  /* 0x003eb01201007387 */ /* 0x000fe80000100a00 */
[----:B--2---:R-:W-:Y:S01]  /*64c10*/  STL [R1+0x3ea8], R17 ;  /* 0x003ea81101007387 */ /* 0x004fe20000100800 */
[----:B---3--:R-:W-:-:S15]  /*64c20*/  HMMA.16816.F32.BF16 R20, R4, R14, R20 ;  /* 0x0000000e0414723c */ /* 0x008fde0000041814 */
[----:B------:R-:W-:-:S04]  /*64c30*/  NOP ;  /* 0x0000000000007918 */ /* 0x000fc80000000000 */
[----:B------:R-:W-:Y:S04]  /*64c40*/  STL.64 [R1+0x17d0], R20 ;  /* 0x0017d01401007387 */ /* 0x000fe80000100a00 */
[----:B------:R0:W-:Y:S04]  /*64c50*/  STL.64 [R1+0x17d8], R22 ;  /* 0x0017d81601007387 */ /* 0x0001e80000100a00 */
[----:B0-----:R-:W4:Y:S04]  /*64c60*/  LDL.LU.64 R22, [R1+0x3fe8] ;  /* 0x003fe80001167983 */ /* 0x001f280000300a00 */
[----:B------:R-:W4:Y:S01]  /*64c70*/  LDL.LU.64 R20, [R1+0x3fe0] ;  /* 0x003fe00001147983 */ /* 0x000f220000300a00 */
[----:B------:R-:W-:-:S02]  /*64c80*/  IMAD.MOV.U32 R26, RZ, RZ, R13 ;  /* 0x000000ffff1a7224 */ /* 0x000fc400078e000d */
[----:B------:R-:W-:Y:S01]  /*64c90*/  IMAD.MOV.U32 R27, RZ, RZ, R29 ;  /* 0x000000ffff1b7224 */ /* 0x000fe200078e001d */
[----:B------:R-:W2:Y:S04]  /*64ca0*/  LDL.LU R13, [R1+0x3fdc] ;  /* 0x003fdc00010d7983 */ /* 0x000ea80000300800 */
[----:B------:R-:W3:Y:S04]  /*64cb0*/  LDL.LU R29, [R1+0x3fd8] ;  /* 0x003fd800011d7983 */ /* 0x000ee80000300800 */
[----:B------:R0:W-:Y:S04]  /*64cc0*/  STL.64 [R1+0x3ed8], R26 ;  /* 0x003ed81a01007387 */ /* 0x0001e80000100a00 */
[----:B------:R-:W-:Y:S01]  /*64cd0*/  STL.64 [R1+0x3ea0], R14 ;  /* 0x003ea00e01007387 */ /* 0x000fe20000100a00 */
[----:B0-----:R-:W-:-:S02]  /*64ce0*/  IMAD.MOV.U32 R26, RZ, RZ, R9 ;  /* 0x000000ffff1a7224 */ /* 0x001fc400078e0009 */
[----:B------:R-:W-:Y:S01]  /*64cf0*/  IMAD.MOV.U32 R27, RZ, RZ, R8 ;  /* 0x000000ffff1b7224 */ /* 0x000fe200078e0008 */
[----:B----4-:R-:W-:Y:S01]  /*64d00*/  HMMA.16816.F32.BF16 R4, R4, R10, R20 ;  /* 0x0000000a0404723c */ /* 0x010fe20000041814 */
[----:B------:R-:W4:Y:S04]  /*64d10*/  LDL.LU.64 R22, [R1+0x3fd0] ;  /* 0x003fd00001167983 */ /* 0x000f280000300a00 */
[----:B------:R-:W3:-:S14]  /*64d20*/  LDL.LU.64 R20, [R1+0x3fc8] ;  /* 0x003fc80001147983 */ /* 0x000edc0000300a00 */
[----:B------:R-:W-:Y:S04]  /*64d30*/  STL.64 [R1+0x8e0], R4 ;  /* 0x0008e00401007387 */ /* 0x000fe80000100a00 */
[----:B------:R-:W-:Y:S04]  /*64d40*/  STL.64 [R1+0x8e8], R6 ;  /* 0x0008e80601007387 */ /* 0x000fe80000100a00 */
[----:B------:R-:W-:Y:S04]  /*64d50*/  STL.64 [R1+0x3ef0], R26 ;  /* 0x003ef01a01007387 */ /* 0x000fe80000100a00 */
[----:B------:R0:W-:Y:S04]  /*64d60*/  STL.64 [R1+0x3ed0], R10 ;  /* 0x003ed00a01007387 */ /* 0x0001e80000100a00 */
[----:B------:R-:W3:Y:S04]  /*64d70*/  LDL.LU R8, [R1+0xe50] ;  /* 0x000e500001087983 */ /* 0x000ee80000300800 */
[----:B------:R-:W3:Y:S04]  /*64d80*/  LDL.LU R9, [R1+0xe54] ;  /* 0x000e540001097983 */ /* 0x000ee80000300800 */
[----:B0-----:R-:W3:Y:S04]  /*64d90*/  LDL.LU R10, [R1+0xe58] ;  /* 0x000e5800010a7983 */ /* 0x001ee80000300800 */
[----:B------:R-:W3:Y:S01]  /*64da0*/  LDL.LU R11, [R1+0xe5c] ;  /* 0x000e5c00010b7983 */ /* 0x000ee20000300800 */
[----:B--2---:R-:W-:-:S02]  /*64db0*/  IMAD.MOV.U32 R18, RZ, RZ, R13 ;  /* 0x000000ffff127224 */ /* 0x004fc400078e000d */
[----:B------:R-:W-:Y:S02]  /*64dc0*/  IMAD.MOV.U32 R19, RZ, RZ, R12 ;  /* 0x000000ffff137224 */ /* 0x000fe400078e000c */
[----:B----4-:R-:W-:Y:S02]  /*64dd0*/  IMAD.MOV.U32 R26, RZ, RZ, R23 ;  /* 0x000000ffff1a7224 */ /* 0x010fe400078e0017 */
[----:B------:R-:W-:Y:S01]  /*64de0*/  IMAD.MOV.U32 R27, RZ, RZ, R22 ;  /* 0x000000ffff1b7224 */ /* 0x000fe200078e0016 */
[----:B------:R-:W2:Y:S04]  /*64df0*/  LDL.LU R23, [R1+0x3fc0] ;  /* 0x003fc00001177983 */ /* 0x000ea80000300800 */
[----:B------:R-:W4:Y:S04]  /*64e00*/  LDL.LU R22, [R1+0x3fbc] ;  /* 0x003fbc0001167983 */ /* 0x000f280000300800 */
[----:B------:R-:W-:Y:S04]  /*64e10*/  STL.64 [R1+0x3f08], R26 ;  /* 0x003f081a01007387 */ /* 0x000fe80000100a00 */
[----:B---3--:R-:W-:Y:S04]  /*64e20*/  STL.64 [R1+0x3ee8], R10 ;  /* 0x003ee80a01007387 */ /* 0x008fe80000100a00 */
[----:B------:R0:W-:Y:S04]  /*64e30*/  STL.64 [R1+0x3ee0], R8 ;  /* 0x003ee00801007387 */ /* 0x0001e80000100a00 */
[----:B0-----:R-:W3:Y:S04]  /*64e40*/  LDL.LU R8, [R1+0xe60] ;  /* 0x000e600001087983 */ /* 0x001ee80000300800 */
[----:B------:R-:W3:Y:S04]  /*64e50*/  LDL.LU R9, [R1+0xe64] ;  /* 0x000e640001097983 */ /* 0x000ee80000300800 */
[----:B------:R-:W2:Y:S04]  /*64e60*/  LDL.LU R10, [R1+0xe68] ;  /* 0x000e6800010a7983 */ /* 0x000ea80000300800 */
[----:B------:R-:W2:Y:S04]  /*64e70*/  LDL.LU R11, [R1+0xe6c] ;  /* 0x000e6c00010b7983 */ /* 0x000ea80000300800 */
[----:B------:R0:W-:Y:S04]  /*64e80*/  STL.64 [R1+0x3f40], R18 ;  /* 0x003f401201007387 */ /* 0x0001e80000100a00 */
[----:B------:R-:W2:Y:S04]  /*64e90*/  LDL.LU R12, [R1+0x700] ;  /* 0x00070000010c7983 */ /* 0x000ea80000300800 */
[----:B------:R-:W2:Y:S04]  /*64ea0*/  LDL.LU R13, [R1+0x704] ;  /* 0x00070400010d7983 */ /* 0x000ea80000300800 */
[----:B------:R-:W2:Y:S04]  /*64eb0*/  LDL.LU R14, [R1+0x708] ;  /* 0x00070800010e7983 */ /* 0x000ea80000300800 */
[----:B------:R-:W2:Y:S01]  /*64ec0*/  LDL.LU R15, [R1+0x70c] ;  /* 0x00070c00010f7983 */ /* 0x000ea20000300800 */
[----:B0-----:R-:W-:-:S02]  /*64ed0*/  IMAD.MOV.U32 R18, RZ, RZ, R21 ;  /* 0x000000ffff127224 */ /* 0x001fc400078e0015 */
[----:B------:R-:W-:Y:S01]  /*64ee0*/  IMAD.MOV.U32 R19, RZ, RZ, R29 ;  /* 0x000000ffff137224 */ /* 0x000fe200078e001d */
[----:B--2---:R-:W-:Y:S04]  /*64ef0*/  STL.64 [R1+0x3f50], R14 ;  /* 0x003f500e01007387 */ /* 0x004fe80000100a00 */
        /* <DEDUP_REMOVED lines=11> */
[----:B------:R-:W-:Y:S04]  /*64fb0*/  STL.64 [R1+0x3f60], R12 ;  /* 0x003f600c01007387 */ /* 0x000fe80000100a00 */
[----:B------:R-:W2:Y:S04]  /*64fc0*/  LDL.LU R23, [R1+0x3fb0] ;  /* 0x003fb00001177983 */ /* 0x000ea80000300800 */
[----:B------:R-:W3:Y:S04]  /*64fd0*/  LDL.LU R20, [R1+0x3fac] ;  /* 0x003fac0001147983 */ /* 0x000ee80000300800 */
[----:B------:R0:W-:Y:S02]  /*64fe0*/  STL.64 [R1+0x3f70], R18 ;  /* 0x003f701201007387 */ /* 0x0001e40000100a00 */
[----:B0-----:R-:W-:-:S02]  /*64ff0*/  IMAD.MOV.U32 R18, RZ, RZ, R21 ;  /* 0x000000ffff127224 */ /* 0x001fc400078e0015 */
[----:B----4-:R-:W-:Y:S01]  /*65000*/  IMAD.MOV.U32 R19, RZ, RZ, R22 ;  /* 0x000000ffff137224 */ /* 0x010fe200078e0016 */
[----:B------:R-:W4:Y:S04]  /*65010*/  LDL.LU R21, [R1+0x3fa8] ;  /* 0x003fa80001157983 */ /* 0x000f280000300800 */
[----:B------:R-:W4:Y:S04]  /*65020*/  LDL.LU R22, [R1+0x3fa4] ;  /* 0x003fa40001167983 */ /* 0x000f280000300800 */
[----:B------:R2:W-:Y:S04]  /*65030*/  STL.64 [R1+0x3f88], R18 ;  /* 0x003f881201007387 */ /* 0x0005e80000100a00 */
[----:B------:R-:W3:Y:S04]  /*65040*/  LDL.LU R12, [R1+0x720] ;  /* 0x00072000010c7983 */ /* 0x000ee80000300800 */
[----:B------:R-:W3:Y:S04]  /*65050*/  LDL.LU R13, [R1+0x724] ;  /* 0x00072400010d7983 */ /* 0x000ee80000300800 */
[----:B------:R-:W3:Y:S04]  /*65060*/  LDL.LU R14, [R1+0x728] ;  /* 0x00072800010e7983 */ /* 0x000ee80000300800 */
[----:B------:R-:W3:Y:S01]  /*65070*/  LDL.LU R15, [R1+0x72c] ;  /* 0x00072c00010f7983 */ /* 0x000ee20000300800 */
[----:B--2---:R-:W-:-:S03]  /*65080*/  IMAD.MOV.U32 R18, RZ, RZ, R23 ;  /* 0x000000ffff127224 */ /* 0x004fc600078e0017 */
[----:B------:R-:W4:Y:S04]  /*65090*/  LDL.LU R23, [R1+0x3fa0] ;  /* 0x003fa00001177983 */ /* 0x000f280000300800 */
[----:B---3--:R-:W-:Y:S04]  /*650a0*/  STL.64 [R1+0x3f80], R14 ;  /* 0x003f800e01007387 */ /* 0x008fe80000100a00 */
        /* <DEDUP_REMOVED lines=9> */
[----:B0-----:R-:W4:Y:S04]  /*65140*/  LDL.LU R12, [R1+0x740] ;  /* 0x00074000010c7983 */ /* 0x001f280000300800 */
[----:B------:R-:W4:Y:S04]  /*65150*/  LDL.LU R13, [R1+0x744] ;  /* 0x00074400010d7983 */ /* 0x000f280000300800 */
[----:B------:R-:W4:Y:S04]  /*65160*/  LDL.LU R14, [R1+0x748] ;  /* 0x00074800010e7983 */ /* 0x000f280000300800 */
[----:B------:R-:W4:Y:S04]  /*65170*/  LDL.LU R15, [R1+0x74c] ;  /* 0x00074c00010f7983 */ /* 0x000f280000300800 */
[----:B------:R-:W-:Y:S04]  /*65180*/  STL.64 [R1+0x3f20], R26 ;  /* 0x003f201a01007387 */ /* 0x000fe80000100a00 */
[----:B------:R-:W-:Y:S04]  /*65190*/  STL.64 [R1+0x3f00], R10 ;  /* 0x003f000a01007387 */ /* 0x000fe80000100a00 */
[----:B------:R0:W-:Y:S04]  /*651a0*/  STL.64 [R1+0x3ef8], R8 ;  /* 0x003ef80801007387 */ /* 0x0001e80000100a00 */
[----:B0-----:R-:W2:Y:S04]  /*651b0*/  LDL.LU R8, [R1+0xe70] ;  /* 0x000e700001087983 */ /* 0x001ea80000300800 */
[----:B------:R-:W2:Y:S04]  /*651c0*/  LDL.LU R9, [R1+0xe74] ;  /* 0x000e740001097983 */ /* 0x000ea80000300800 */
[----:B------:R-:W3:Y:S04]  /*651d0*/  LDL.LU R10, [R1+0xe78] ;  /* 0x000e7800010a7983 */ /* 0x000ee80000300800 */
[----:B------:R-:W3:Y:S01]  /*651e0*/  LDL.LU R11, [R1+0xe7c] ;  /* 0x000e7c00010b7983 */ /* 0x000ee20000300800 */
[----:B------:R-:W-:-:S02]  /*651f0*/  IMAD.MOV.U32 R26, RZ, RZ, R2 ;  /* 0x000000ffff1a7224 */ /* 0x000fc400078e0002 */
[----:B------:R-:W-:-:S05]  /*65200*/  IMAD.MOV.U32 R27, RZ, RZ, R0 ;  /* 0x000000ffff1b7224 */ /* 0x000fca00078e0000 */
[----:B------:R0:W-:Y:S04]  /*65210*/  STL.64 [R1+0x3f38], R26 ;  /* 0x003f381a01007387 */ /* 0x0001e80000100a00 */
[----:B------:R-:W4:Y:S04]  /*65220*/  LDL.LU R24, [R1+0x6f0] ;  /* 0x0006f00001187983 */ /* 0x000f280000300800 */
[----:B------:R-:W4:Y:S04]  /*65230*/  LDL.LU R25, [R1+0x6f4] ;  /* 0x0006f40001197983 */ /* 0x000f280000300800 */
[----:B0-----:R-:W4:Y:S04]  /*65240*/  LDL.LU R26, [R1+0x6f8] ;  /* 0x0006f800011a7983 */ /* 0x001f280000300800 */
[----:B------:R-:W4:Y:S04]  /*65250*/  LDL.LU R27, [R1+0x6fc] ;  /* 0x0006fc00011b7983 */ /* 0x000f280000300800 */
[----:B---3--:R-:W-:Y:S04]  /*65260*/  STL.64 [R1+0x3f18], R10 ;  /* 0x003f180a01007387 */ /* 0x008fe80000100a00 */
[----:B--2---:R0:W-:Y:S04]  /*65270*/  STL.64 [R1+0x3f10], R8 ;  /* 0x003f100801007387 */ /* 0x0041e80000100a00 */
[----:B0-----:R-:W2:Y:S04]  /*65280*/  LDL.LU R8, [R1+0xe80] ;  /* 0x000e800001087983 */ /* 0x001ea80000300800 */
[----:B------:R-:W2:Y:S04]  /*65290*/  LDL.LU R9, [R1+0xe84] ;  /* 0x000e840001097983 */ /* 0x000ea80000300800 */
[----:B------:R-:W3:Y:S04]  /*652a0*/  LDL.LU R10, [R1+0xe88] ;  /* 0x000e8800010a7983 */ /* 0x000ee80000300800 */
[----:B------:R-:W3:Y:S01]  /*652b0*/  LDL.LU R11, [R1+0xe8c] ;  /* 0x000e8c00010b7983 */ /* 0x000ee20000300800 */
[----:B------:R-:W-:-:S02]  /*652c0*/  IMAD.MOV.U32 R19, RZ, RZ, R29 ;  /* 0x000000ffff137224 */ /* 0x000fc400078e001d */
[----:B------:R-:W-:-:S05]  /*652d0*/  IMAD.MOV.U32 R7, RZ, RZ, R16 ;  /* 0x000000ffff077224 */ /* 0x000fca00078e0010 */
[C---:B----4-:R-:W-:Y:S01]  /*652e0*/  HMMA.16816.F32.BF16 R16, R20.reuse, R18, R12 ;  /* 0x000000121410723c */ /* 0x050fe2000004180c */
        /* <DEDUP_REMOVED lines=30> */
[----:B------:R-:W3:-:S15]  /*654d0*/  LDL.64 R18, [R1+0x8] ;  /* 0x0000080001127983 */ /* 0x000ede0000100a00 */
[----:B------:R-:W-:Y:S02]  /*654e0*/  NOP ;  /* 0x0000000000007918 */ /* 0x000fe40000000000 */
[----:B------:R0:W-:Y:S04]  /*654f0*/  STL.64 [R1+0x1950], R12 ;  /* 0x0019500c01007387 */ /* 0x0001e80000100a00 */
[----:B------:R1:W-:Y:S04]  /*65500*/  STL.64 [R1+0x1958], R14 ;  /* 0x0019580e01007387 */ /* 0x0003e80000100a00 */
[----:B0-----:R-:W4:Y:S04]  /*65510*/  LDL.LU R12, [R1+0xe20] ;  /* 0x000e2000010c7983 */ /* 0x001f280000300800 */
[----:B------:R-:W4:Y:S04]  /*65520*/  LDL.LU R13, [R1+0xe24] ;  /* 0x000e2400010d7983 */ /* 0x000f280000300800 */
[----:B-1----:R-:W2:Y:S04]  /*65530*/  LDL.LU R14, [R1+0xe28] ;  /* 0x000e2800010e7983 */ /* 0x002ea80000300800 */
[----:B------:R-:W2:Y:S01]  /*65540*/  LDL.LU R15, [R1+0xe2c] ;  /* 0x000e2c00010f7983 */ /* 0x000ea20000300800 */
[----:B------:R-:W-:-:S07]  /*65550*/  IMAD.MOV.U32 R6, RZ, RZ, R28 ;  /* 0x000000ffff067224 */ /* 0x000fce00078e001c */
[C---:B------:R-:W-:Y:S01]  /*65560*/  HMMA.16816.F32.BF16 R4, R20.reuse, R6, R24 ;  /* 0x000000061404723c */ /* 0x040fe20000041818 */
[----:B--2---:R-:W-:Y:S04]  /*65570*/  STL.64 [R1+0x3ec0], R14 ;  /* 0x003ec00e01007387 */ /* 0x004fe80000100a00 */
[----:B----4-:R0:W-:Y:S04]  /*65580*/  STL.64 [R1+0x3eb8], R12 ;  /* 0x003eb80c01007387 */ /* 0x0101e80000100a00 */
[----:B0-----:R-:W3:Y:S04]  /*65590*/  LDL.LU R12, [R1+0xe30] ;  /* 0x000e3000010c7983 */ /* 0x001ee80000300800 */
[----:B------:R-:W3:Y:S04]  /*655a0*/  LDL.LU R13, [R1+0xe34] ;  /* 0x000e3400010d7983 */ /* 0x000ee80000300800 */
[----:B------:R-:W3:Y:S04]  /*655b0*/  LDL.LU R14, [R1+0xe38] ;  /* 0x000e3800010e7983 */ /* 0x000ee80000300800 */
[----:B------:R-:W3:Y:S04]  /*655c0*/  LDL.LU R15, [R1+0xe3c] ;  /* 0x000e3c00010f7983 */ /* 0x000ee80000300800 */
[----:B------:R-:W2:Y:S04]  /*655d0*/  LDL.LU.64 R26, [R1+0x3f38] ;  /* 0x003f3800011a7983 */ /* 0x000ea80000300a00 */
        /* <DEDUP_REMOVED lines=8> */
[----:B------:R-:W4:Y:S04]  /*65660*/  LDL.LU R7, [R1+0xe4c] ;  /* 0x000e4c0001077983 */ /* 0x000f280000300800 */
        /* <DEDUP_REMOVED lines=30> */
[----:B0-----:R-:W4:Y:S01]  /*65850*/  LDL.LU.64 R26, [R1+0x3ec8] ;  /* 0x003ec800011a7983 */ /* 0x001f220000300a00 */
[----:B---3--:R-:W-:Y:S01]  /*65860*/  HMMA.16816.F32.BF16 R12, R20, R18, R12 ;  /* 0x00000012140c723c */ /* 0x008fe2000004180c */
[----:B------:R-:W-:-:S02]  /*65870*/  IMAD.MOV.U32 R2, RZ, RZ, R18 ;  /* 0x000000ffff027224 */ /* 0x000fc400078e0012 */
[----:B------:R-:W-:-:S05]  /*65880*/  IMAD.MOV.U32 R0, RZ, RZ, R19 ;  /* 0x000000ffff007224 */ /* 0x000fca00078e0013 */
[----:B----4-:R-:W-:Y:S01]  /*65890*/  HMMA.16816.F32.BF16 R4, R20, R26, R4 ;  /* 0x0000001a1404723c */ /* 0x010fe20000041804 */
[----:B------:R-:W-:Y:S02]  /*658a0*/  IMAD.MOV.U32 R8, RZ, RZ, R26 ;  /* 0x000000ffff087224 */ /* 0x000fe400078e001a */
[----:B------:R-:W-:-:S15]  /*658b0*/  IMAD.MOV.U32 R3, RZ, RZ, R27 ;  /* 0x000000ffff037224 */ /* 0x000fde00078e001b */
[----:B------:R-:W-:Y:S01]  /*658c0*/  NOP ;  /* 0x0000000000007918 */ /* 0x000fe20000000000 */
[----:B------:R-:W-:Y:S04]  /*658d0*/  STL.64 [R1+0x15b0], R4 ;  /* 0x0015b00401007387 */ /* 0x000fe80000100a00 */
[----:B------:R-:W-:Y:S04]  /*658e0*/  STL.64 [R1+0x15b8], R6 ;  /* 0x0015b80601007387 */ /* 0x000fe80000100a00 */
[----:B--2---:R-:W-:Y:S04]  /*658f0*/  STL.64 [R1+0x3e98], R10 ;  /* 0x003e980a01007387 */ /* 0x004fe80000100a00 */
[----:B------:R0:W-:Y:S04]  /*65900*/  STL [R1+0x3e90], R8 ;  /* 0x003e900801007387 */ /* 0x0001e80000100800 */
        /* <DEDUP_REMOVED lines=12> */
[----:B------:R-:W-:Y:S04]  /*659d0*/  STL.64 [R1+0x15a0], R12 ;  /* 0x0015a00c01007387 */ /* 0x000fe80000100a00 */
[----:B------:R0:W-:Y:S04]  /*659e0*/  STL.64 [R1+0x15a8], R14 ;  /* 0x0015a80e01007387 */ /* 0x0001e80000100a00 */
[----:B0-----:R-:W2:Y:S04]  /*659f0*/  LDL.LU.64 R14, [R1+0x3ec0] ;  /* 0x003ec000010e7983 */ /* 0x001ea80000300a00 */
[----:B------:R-:W2:Y:S04]  /*65a00*/  LDL.LU.64 R12, [R1+0x3eb8] ;  /* 0x003eb800010c7983 */ /* 0x000ea80000300a00 */
[----:B------:R-:W2:Y:S04]  /*65a10*/  LDL.LU.64 R18, [R1+0x3eb0] ;  /* 0x003eb00001127983 */ /* 0x000ea80000300a00 */
[----:B------:R-:W3:Y:S01]  /*65a20*/  LDL.LU R17, [R1+0x3ea8] ;  /* 0x003ea80001117983 */ /* 0x000ee20000300800 */
[----:B--2---:R-:W-:-:S15]  /*65a30*/  HMMA.16816.F32.BF16 R12, R20, R18, R12 ;  /* 0x00000012140c723c */ /* 0x004fde000004180c */
[----:B------:R-:W-:-:S04]  /*65a40*/  NOP ;  /* 0x0000000000007918 */ /* 0x000fc80000000000 */
[----:B------:R-:W-:Y:S04]  /*65a50*/  STL.64 [R1+0x1590], R12 ;  /* 0x0015900c01007387 */ /* 0x000fe80000100a00 */
[----:B------:R0:W-:Y:S04]  /*65a60*/  STL.64 [R1+0x1598], R14 ;  /* 0x0015980e01007387 */ /* 0x0001e80000100a00 */
[----:B0-----:R-:W2:Y:S04]  /*65a70*/  LDL.LU.64 R14, [R1+0x3ea0] ;  /* 0x003ea000010e7983 */ /* 0x001ea80000300a00 */
[----:B------:R0:W-:Y:S04]  /*65a80*/  STL.64 [R1+0x3e00], R18 ;  /* 0x003e001201007387 */ /* 0x0001e80000100a00 */
[----:B---3--:R1:W-:Y:S04]  /*65a90*/  STL [R1+0x3df8], R17 ;  /* 0x003df81101007387 */ /* 0x0083e80000100800 */
[----:B0-----:R-:W3:Y:S04]  /*65aa0*/  LDL.64 R18, [R1+0x88] ;  /* 0x0000880001127983 */ /* 0x001ee80000100a00 */
[----:B---3--:R0:W-:Y:S04]  /*65ab0*/  STL.64 [R1+0x3e58], R18 ;  /* 0x003e581201007387 */ /* 0x0081e80000100a00 */
[----:B------:R-:W3:Y:S04]  /*65ac0*/  LDL.LU R16, [R1+0x5b0] ;  /* 0x0005b00001107983 */ /* 0x000ee80000300800 */
[----:B-1----:R-:W3:Y:S04]  /*65ad0*/  LDL.LU R17, [R1+0x5b4] ;  /* 0x0005b40001117983 */ /* 0x002ee80000300800 */
[----:B0-----:R-:W2:Y:S04]  /*65ae0*/  LDL.LU R18, [R1+0x5b8] ;  /* 0x0005b80001127983 */ /* 0x001ea80000300800 */
[----:B------:R-:W2:Y:S04]  /*65af0*/  LDL.LU R19, [R1+0x5bc] ;  /* 0x0005bc0001137983 */ /* 0x000ea80000300800 */
[----:B--2---:R0:W-:Y:S04]  /*65b00*/  STL.64 [R1+0x3e68], R18 ;  /* 0x003e681201007387 */ /* 0x0041e80000100a00 */
[----:B---3--:R-:W-:Y:S04]  /*65b10*/  STL.64 [R1+0x3e60], R16 ;  /* 0x003e601001007387 */ /* 0x008fe80000100a00 */
[----:B0-----:R-:W2:Y:S01]  /*65b20*/  LDL.64 R18, [R1+0xa8] ;  /* 0x0000a80001127983 */ /* 0x001ea20000100a00 */
[C---:B------:R-:W-:Y:S03]  /*65b30*/  HMMA.16816.F32.BF16 R8, R20.reuse, R14, R8 ;  /* 0x0000000e1408723c */ /* 0x040fe60000041808 */
[----:B--2---:R0:W-:Y:S04]  /*65b40*/  STL.64 [R1+0x3e70], R18 ;  /* 0x003e701201007387 */ /* 0x0041e80000100a00 */
[----:B0-----:R-:W2:Y:S04]  /*65b50*/  LDL.64 R18, [R1+0xb8] ;  /* 0x0000b80001127983 */ /* 0x001ea80000100a00 */
[----:B--2---:R0:W-:Y:S04]  /*65b60*/  STL.64 [R1+0x3e78], R18 ;  /* 0x003e781201007387 */ /* 0x0041e80000100a00 */
[----:B0-----:R-:W4:Y:S04]  /*65b70*/  LDL.64 R18, [R1+0xc8] ;  /* 0x0000c80001127983 */ /* 0x001f280000100a00 */
[----:B------:R-:W-:Y:S04]  /*65b80*/  STL.64 [R1+0x1580], R8 ;  /* 0x0015800801007387 */ /* 0x000fe80000100a00 */
[----:B------:R0:W-:Y:S04]  /*65b90*/  STL.64 [R1+0x1588], R10 ;  /* 0x0015880a01007387 */ /* 0x0001e80000100a00 */
[----:B0-----:R-:W2:Y:S04]  /*65ba0*/  LDL.LU.64 R10, [R1+0x3e98] ;  /* 0x003e9800010a7983 */ /* 0x001ea80000300a00 */
[----:B------:R-:W3:Y:S04]  /*65bb0*/  LDL.LU R8, [R1+0x3e90] ;  /* 0x003e900001087983 */ /* 0x000ee80000300800 */
[----:B------:R0:W-:Y:S04]  /*65bc0*/  STL [R1+0x3da4], R14 ;  /* 0x003da40e01007387 */ /* 0x0001e80000100800 */
[----:B------:R1:W-:Y:S04]  /*65bd0*/  STL [R1+0x3da0], R15 ;  /* 0x003da00f01007387 */ /* 0x0003e80000100800 */
[----:B------:R-:W3:Y:S04]  /*65be0*/  LDL.LU R12, [R1+0x5c0] ;  /* 0x0005c000010c7983 */ /* 0x000ee80000300800 */
[----:B------:R-:W3:Y:S04]  /*65bf0*/  LDL.LU R13, [R1+0x5c4] ;  /* 0x0005c400010d7983 */ /* 0x000ee80000300800 */
[----:B0-----:R-:W3:Y:S04]  /*65c00*/  LDL.LU R14, [R1+0x5c8] ;  /* 0x0005c800010e7983 */ /* 0x001ee80000300800 */
[----:B-1----:R-:W3:Y:S01]  /*65c10*/  LDL.LU R15, [R1+0x5cc] ;  /* 0x0005cc00010f7983 */ /* 0x002ee20000300800 */
[----:B--2---:R-:W-:Y:S03]  /*65c20*/  HMMA.16816.F32.BF16 R20, R20, R10, R24 ;  /* 0x0000000a1414723c */ /* 0x004fe60000041818 */
[----:B------:R-:W4:Y:S04]  /*65c30*/  LDL.LU.64 R26, [R1+0x3e88] ;  /* 0x003e8800011a7983 */ /* 0x000f280000300a00 */
[----:B------:R-:W4:-:S12]  /*65c40*/  LDL.LU.64 R24, [R1+0x3e80] ;  /* 0x003e800001187983 */ /* 0x000f180000300a00 */
[----:B------:R0:W-:Y:S04]  /*65c50*/  STL.64 [R1+0x720], R20 ;  /* 0x0007201401007387 */ /* 0x0001e80000100a00 */
[----:B------:R1:W-:Y:S04]  /*65c60*/  STL.64 [R1+0x728], R22 ;  /* 0x0007281601007387 */ /* 0x0003e80000100a00 */
[----:B0-----:R-:W2:Y:S04]  /*65c70*/  LDL.LU R20, [R1+0x5a0] ;  /* 0x0005a00001147983 */ /* 0x001ea80000300800 */
[----:B------:R-:W2:Y:S04]  /*65c80*/  LDL.LU R21, [R1+0x5a4] ;  /* 0x0005a40001157983 */ /* 0x000ea80000300800 */
[----:B-1----:R-:W2:Y:S04]  /*65c90*/  LDL.LU R22, [R1+0x5a8] ;  /* 0x0005a80001167983 */ /* 0x002ea80000300800 */
[----:B------:R-:W2:Y:S01]  /*65ca0*/  LDL.LU R23, [R1+0x5ac] ;  /* 0x0005ac0001177983 */ /* 0x000ea20000300800 */
[----:B----4-:R-:W-:-:S15]  /*65cb0*/  HMMA.16816.F32.BF16 R4, R24, R18, R4 ;  /* 0x000000121804723c */ /* 0x010fde0000041804 */
[----:B------:R-:W-:-:S04]  /*65cc0*/  NOP ;  /* 0x0000000000007918 */ /* 0x000fc80000000000 */
[----:B------:R0:W-:Y:S04]  /*65cd0*/  STL.64 [R1+0x1cd0], R4 ;  /* 0x001cd00401007387 */ /* 0x0001e80000100a00 */
[----:B------:R-:W-:Y:S01]  /*65ce0*/  STL.64 [R1+0x1cd8], R6 ;  /* 0x001cd80601007387 */ /* 0x000fe20000100a00 */
[----:B0-----:R-:W-:Y:S02]  /*65cf0*/  IMAD.MOV.U32 R4, RZ, RZ, R19 ;  /* 0x000000ffff047224 */ /* 0x001fe400078e0013 */
[----:B------:R-:W-:Y:S02]  /*65d00*/  IMAD.MOV.U32 R5, RZ, RZ, R18 ;  /* 0x000000ffff057224 */ /* 0x000fe400078e0012 */
[----:B------:R-:W4:Y:S04]  /*65d10*/  LDL.LU.64 R18, [R1+0x3e78] ;  /* 0x003e780001127983 */ /* 0x000f280000300a00 */
[----:B------:R0:W-:Y:S04]  /*65d20*/  STL [R1+0x3dac], R4 ;  /* 0x003dac0401007387 */ /* 0x0001e80000100800 */
[----:B------:R1:W-:Y:S04]  /*65d30*/  STL [R1+0x3da8], R5 ;  /* 0x003da80501007387 */ /* 0x0003e80000100800 */
[----:B0-----:R-:W4:Y:S04]  /*65d40*/  LDL.LU R4, [R1+0x5d0] ;  /* 0x0005d00001047983 */ /* 0x001f280000300800 */
[----:B-1----:R-:W4:Y:S04]  /*65d50*/  LDL.LU R5, [R1+0x5d4] ;  /* 0x0005d40001057983 */ /* 0x002f280000300800 */
        /* <DEDUP_REMOVED lines=8> */
[----:B------:R-:W3:Y:S04]  /*65de0*/  LDL.LU.64 R18, [R1+0x3e70] ;  /* 0x003e700001127983 */ /* 0x000ee80000300a00 */
[----:B------:R-:W-:Y:S04]  /*65df0*/  STL [R1+0x3db4], R6 ;  /* 0x003db40601007387 */ /* 0x000fe80000100800 */
[----:B------:R0:W-:Y:S04]  /*65e00*/  STL [R1+0x3db0], R7 ;  /* 0x003db00701007387 */ /* 0x0001e80000100800 */
[----:B0-----:R-:W4:Y:S01]  /*65e10*/  LDL.64 R6, [R1+0x98] ;  /* 0x0000980001067983 */ /* 0x001f220000100a00 */
[----:B---3--:R-:W-:Y:S01]  /*65e20*/  HMMA.16816.F32.BF16 R12, R24, R18, R12 ;  /* 0x00000012180c723c */ /* 0x008fe2000004180c */
[----:B------:R-:W-:-:S15]  /*65e30*/  IMAD.MOV.U32 R9, RZ, RZ, R19 ;  /* 0x000000ffff097224 */ /* 0x000fde00078e0013 */
[----:B------:R-:W-:-:S03]  /*65e40*/  NOP ;  /* 0x0000000000007918 */ /* 0x000fc60000000000 */
[----:B------:R0:W-:Y:S04]  /*65e50*/  STL.64 [R1+0x1ad0], R12 ;  /* 0x001ad00c01007387 */ /* 0x0001e80000100a00 */
[----:B------:R-:W-:Y:S01]  /*65e60*/  STL.64 [R1+0x1ad8], R14 ;  /* 0x001ad80e01007387 */ /* 0x000fe20000100a00 */
[----:B0-----:R-:W-:-:S03]  /*65e70*/  IMAD.MOV.U32 R12, RZ, RZ, R18 ;  /* 0x000000ffff0c7224 */ /* 0x001fc600078e0012 */
[----:B------:R-:W4:Y:S04]  /*65e80*/  LDL.LU.64 R18, [R1+0x3e68] ;  /* 0x003e680001127983 */ /* 0x000f280000300a00 */
[----:B------:R-:W4:Y:S04]  /*65e90*/  LDL.LU.64 R16, [R1+0x3e60] ;  /* 0x003e600001107983 */ /* 0x000f280000300a00 */
[----:B------:R-:W-:Y:S04]  /*65ea0*/  STL.64 [R1+0x3e50], R10 ;  /* 0x003e500a01007387 */ /* 0x000fe80000100a00 */
[----:B------:R-:W-:Y:S01]  /*65eb0*/  STL [R1+0x3e48], R9 ;  /* 0x003e480901007387 */ /* 0x000fe20000100800 */
[----:B------:R-:W0:Y:S01]  /*65ec0*/  S2R R29, SR_TID.X ;  /* 0x00000000001d7919 */ /* 0x000e220000002100 */
[----:B----4-:R-:W-:-:S15]  /*65ed0*/  HMMA.16816.F32.BF16 R16, R24, R6, R16 ;  /* 0x000000061810723c */ /* 0x010fde0000041810 */
[----:B------:R-:W-:-:S04]  /*65ee0*/  NOP ;  /* 0x0000000000007918 */ /* 0x000fc80000000000 */
[----:B------:R-:W-:Y:S04]  /*65ef0*/  STL.64 [R1+0x19d0], R16 ;  /* 0x0019d01001007387 */ /* 0x000fe80000100a00 */
[----:B------:R1:W-:Y:S04]  /*65f00*/  STL.64 [R1+0x19d8], R18 ;  /* 0x0019d81201007387 */ /* 0x0003e80000100a00 */
[----:B-1----:R-:W2:Y:S01]  /*65f10*/  LDL.LU.64 R18, [R1+0x3e58] ;  /* 0x003e580001127983 */ /* 0x002ea20000300a00 */
[C---:B0-----:R-:W-:Y:S01]  /*65f20*/  LOP3.LUT R28, R29.reuse, 0x7, RZ, 0xc0, !PT ;  /* 0x000000071d1c7812 */ /* 0x041fe200078ec0ff */
[----:B------:R-:W-:-:S04]  /*65f30*/  IMAD.SHL.U32 R13, R29, 0x2, RZ ;  /* 0x000000021d0d7824 */ /* 0x000fc800078e00ff */
[----:B------:R-:W-:Y:S02]  /*65f40*/  IMAD R28, R28, 0x210, RZ ;  /* 0x000002101c1c7824 */ /* 0x000fe400078e02ff */
[----:B------:R-:W-:-:S03]  /*65f50*/  IMAD.SHL.U32 R29, R29, 0x100, RZ ;  /* 0x000001001d1d7824 */ /* 0x000fc600078e00ff */
[----:B------:R-:W-:Y:S01]  /*65f60*/  LOP3.LUT R28, R28, 0x10, R13, 0x78, !PT ;  /* 0x000000101c1c7812 */ /* 0x000fe200078e780d */
[----:B------:R-:W-:-:S03]  /*65f70*/  IMAD.MOV.U32 R13, RZ, RZ, R7 ;  /* 0x000000ffff0d7224 */ /* 0x000fc600078e0007 */
[----:B------:R-:W-:Y:S01]  /*65f80*/  LOP3.LUT R28, R28, 0x1000, R29, 0xf8, !PT ;  /* 0x000010001c1c7812 */ /* 0x000fe200078ef81d */
[----:B------:R-:W-:Y:S02]  /*65f90*/  IMAD.MOV.U32 R29, RZ, RZ, R6 ;  /* 0x000000ffff1d7224 */ /* 0x000fe400078e0006 */
[----:B--2---:R-:W-:Y:S01]  /*65fa0*/  HMMA.16816.F32.BF16 R4, R24, R18, R20 ;  /* 0x000000121804723c */ /* 0x004fe20000041814 */
[----:B------:R-:W-:Y:S02]  /*65fb0*/  IMAD.MOV.U32 R14, RZ, RZ, R18 ;  /* 0x000000ffff0e7224 */ /* 0x000fe400078e0012 */
[----:B------:R-:W-:-:S15]  /*65fc0*/  IMAD.MOV.U32 R15, RZ, RZ, R19 ;  /* 0x000000ffff0f7224 */ /* 0x000fde00078e0013 */
[----:B------:R-:W-:Y:S01]  /*65fd0*/  NOP ;  /* 0x0000000000007918 */ /* 0x000fe20000000000 */
        /* <DEDUP_REMOVED lines=8> */
[----:B---3--:R0:W-:Y:S04]  /*66060*/  STL.64 [R1+0x3dd0], R14 ;  /* 0x003dd00e01007387 */ /* 0x0081e80000100a00 */
[----:B--2---:R-:W-:Y:S01]  /*66070*/  STL.64 [R1+0x3dc8], R12 ;  /* 0x003dc80c01007387 */ /* 0x004fe20000100a00 */
[----:B0-----:R-:W-:-:S03]  /*66080*/  IMAD.MOV.U32 R14, RZ, RZ, R8 ;  /* 0x000000ffff0e7224 */ /* 0x001fc600078e0008 */
[----:B------:R-:W2:Y:S04]  /*66090*/  LDL.LU R8, [R1+0x590] ;  /* 0x0005900001087983 */ /* 0x000ea80000300800 */
[----:B------:R-:W2:Y:S04]  /*660a0*/  LDL.LU R9, [R1+0x594] ;  /* 0x0005940001097983 */ /* 0x000ea80000300800 */
[----:B------:R-:W2:Y:S04]  /*660b0*/  LDL.LU R10, [R1+0x598] ;  /* 0x00059800010a7983 */ /* 0x000ea80000300800 */
[----:B------:R-:W2:Y:S04]  /*660c0*/  LDL.LU R11, [R1+0x59c] ;  /* 0x00059c00010b7983 */ /* 0x000ea80000300800 */
[----:B------:R-:W3:Y:S04]  /*660d0*/  LDL.64 R18, [R1+0x38] ;  /* 0x0000380001127983 */ /* 0x000ee80000100a00 */
[----:B------:R-:W2:Y:S01]  /*660e0*/  LDL.64 R22, [R1+0x78] ;  /* 0x0000780001167983 */ /* 0x000ea20000100a00 */
[----:B------:R-:W-:-:S03]  /*660f0*/  IMAD.MOV.U32 R15, RZ, RZ, R3 ;  /* 0x000000ffff0f7224 */ /* 0x000fc600078e0003 */
[----:B---3--:R0:W-:Y:S04]  /*66100*/  STL.64 [R1+0x3e10], R18 ;  /* 0x003e101201007387 */ /* 0x0081e80000100a00 */
[----:B0-----:R-:W3:Y:S04]  /*66110*/  LDL.64 R18, [R1+0x48] ;  /* 0x0000480001127983 */ /* 0x001ee80000100a00 */
[----:B---3--:R-:W-:Y:S04]  /*66120*/  STL.64 [R1+0x3e28], R18 ;  /* 0x003e281201007387 */ /* 0x008fe80000100a00 */
[----:B------:R0:W-:Y:S04]  /*66130*/  STL.64 [R1+0x3de0], R14 ;  /* 0x003de00e01007387 */ /* 0x0001e80000100a00 */
[----:B0-----:R-:W3:Y:S04]  /*66140*/  LDL.64 R14, [R1+0x28] ;  /* 0x00002800010e7983 */ /* 0x001ee80000100a00 */
[----:B---3--:R0:W-:Y:S04]  /*66150*/  STL.64 [R1+0x3e08], R14 ;  /* 0x003e080e01007387 */ /* 0x0081e80000100a00 */
[----:B------:R-:W3:Y:S04]  /*66160*/  LDL.LU R12, [R1+0xbc0] ;  /* 0x000bc000010c7983 */ /* 0x000ee80000300800 */
[----:B------:R-:W3:Y:S04]  /*66170*/  LDL.LU R13, [R1+0xbc4] ;  /* 0x000bc400010d7983 */ /* 0x000ee80000300800 */
[----:B0-----:R-:W4:Y:S04]  /*66180*/  LDL.LU R14, [R1+0xbc8] ;  /* 0x000bc800010e7983 */ /* 0x001f280000300800 */
[----:B------:R-:W4:Y:S04]  /*66190*/  LDL.LU R15, [R1+0xbcc] ;  /* 0x000bcc00010f7983 */ /* 0x000f280000300800 */
[----:B------:R-:W3:Y:S04]  /*661a0*/  LDL.LU R4, [R1+0xbe0] ;  /* 0x000be00001047983 */ /* 0x000ee80000300800 */
[----:B------:R-:W3:Y:S04]  /*661b0*/  LDL.LU R5, [R1+0xbe4] ;  /* 0x000be40001057983 */ /* 0x000ee80000300800 */
[----:B------:R-:W3:Y:S04]  /*661c0*/  LDL.LU R6, [R1+0xbe8] ;  /* 0x000be80001067983 */ /* 0x000ee80000300800 */
[----:B------:R-:W3:Y:S01]  /*661d0*/  LDL.LU R7, [R1+0xbec] ;  /* 0x000bec0001077983 */ /* 0x000ee20000300800 */
[----:B--2---:R-:W-:Y:S03]  /*661e0*/  HMMA.16816.F32.BF16 R8, R24, R22, R8 ;  /* 0x000000161808723c */ /* 0x004fe60000041808 */
[----:B---3--:R0:W-:Y:S04]  /*661f0*/  STL.64 [R1+0x3e38], R6 ;  /* 0x003e380601007387 */ /* 0x0081e80000100a00 */
[----:B------:R-:W-:Y:S04]  /*66200*/  STL.64 [R1+0x3e30], R4 ;  /* 0x003e300401007387 */ /* 0x000fe80000100a00 */
[----:B------:R-:W2:Y:S04]  /*66210*/  LDL.64 R18, [R1+0x58] ;  /* 0x0000580001127983 */ /* 0x000ea80000100a00 */
[----:B0-----:R-:W3:Y:S01]  /*66220*/  LDL.64 R6, [R1+0x68] ;  /* 0x0000680001067983 */ /* 0x001ee20000100a00 */
[----:B------:R-:W-:Y:S01]  /*66230*/  LOP3.LUT R28, R28, 0x20, RZ, 0x3c, !PT ;  /* 0x000000201c1c7812 */ /* 0x000fe200078e3cff */
[----:B------:R-:W-:-:S02]  /*66240*/  IMAD.MOV.U32 R3, RZ, RZ, R23 ;  /* 0x000000ffff037224 */ /* 0x000fc400078e0017 */
[----:B--2---:R0:W-:Y:S04]  /*66250*/  STL.64 [R1+0x3e40], R18 ;  /* 0x003e401201007387 */ /* 0x0041e80000100a00 */
[----:B------:R-:W3:Y:S04]  /*66260*/  LDL.LU R16, [R1+0xbf0] ;  /* 0x000bf00001107983 */ /* 0x000ee80000300800 */
[----:B------:R-:W3:Y:S04]  /*66270*/  LDL.LU R17, [R1+0xbf4] ;  /* 0x000bf40001117983 */ /* 0x000ee80000300800 */
[----:B0-----:R-:W3:Y:S04]  /*66280*/  LDL.LU R18, [R1+0xbf8] ;  /* 0x000bf80001127983 */ /* 0x001ee80000300800 */
[----:B------:R-:W3:Y:S04]  /*66290*/  LDL.LU R19, [R1+0xbfc] ;  /* 0x000bfc0001137983 */ /* 0x000ee80000300800 */
[----:B----4-:R-:W-:Y:S04]  /*662a0*/  STL.64 [R1+0x3e20], R14 ;  /* 0x003e200e01007387 */ /* 0x010fe80000100a00 */
[----:B------:R0:W-:Y:S04]  /*662b0*/  STL.64 [R1+0x3e18], R12 ;  /* 0x003e180c01007387 */ /* 0x0001e80000100a00 */
[----:B0-----:R-:W2:Y:S04]  /*662c0*/  LDL.LU R12, [R1+0xbd0] ;  /* 0x000bd000010c7983 */ /* 0x001ea80000300800 */
[----:B------:R-:W2:Y:S04]  /*662d0*/  LDL.LU R13, [R1+0xbd4] ;  /* 0x000bd400010d7983 */ /* 0x000ea80000300800 */
[----:B------:R-:W2:Y:S04]  /*662e0*/  LDL.LU R14, [R1+0xbd8] ;  /* 0x000bd800010e7983 */ /* 0x000ea80000300800 */
[----:B------:R-:W2:Y:S04]  /*662f0*/  LDL.LU R15, [R1+0xbdc] ;  /* 0x000bdc00010f7983 */ /* 0x000ea80000300800 */
[----:B------:R-:W-:Y:S04]  /*66300*/  STL.64 [R1+0x5c0], R8 ;  /* 0x0005c00801007387 */ /* 0x000fe80000100a00 */
[----:B------:R0:W-:Y:S04]  /*66310*/  STL.64 [R1+0x5c8], R10 ;  /* 0x0005c80a01007387 */ /* 0x0001e80000100a00 */
[----:B0-----:R-:W4:Y:S01]  /*66320*/  LDL.LU.64 R10, [R1+0x3e50] ;  /* 0x003e5000010a7983 */ /* 0x001f220000300a00 */
[----:B------:R-:W-:-:S03]  /*66330*/  IMAD.MOV.U32 R8, RZ, RZ, R22 ;  /* 0x000000ffff087224 */ /* 0x000fc600078e0016 */
[----:B------:R-:W0:Y:S04]  /*66340*/  LDSM.16.MT88.4 R20, [R28+UR5+0x6000] ;  /* 0x006000051c14783b */ /* 0x000e280008004200 */
[----:B------:R-:W2:Y:S04]  /*66350*/  LDL.LU R9, [R1+0x3e48] ;  /* 0x003e480001097983 */ /* 0x000ea80000300800 */
[----:B----4-:R-:W-:Y:S04]  /*66360*/  STL.64 [R1+0x3d98], R10 ;  /* 0x003d980a01007387 */ /* 0x010fe80000100a00 */
[----:B------:R-:W-:Y:S04]  /*66370*/  STL [R1+0x3d90], R8 ;  /* 0x003d900801007387 */ /* 0x000fe80000100800 */
[----:B0-----:R0:W-:Y:S04]  /*66380*/  STL.64 [R1+0x3c50], R22 ;  /* 0x003c501601007387 */ /* 0x0011e80000100a00 */
[----:B------:R1:W-:Y:S01]  /*66390*/  STL.64 [R1+0x3c48], R20 ;  /* 0x003c481401007387 */ /* 0x0003e20000100a00 */
[----:B0-----:R-:W-:-:S02]  /*663a0*/  IMAD.MOV.U32 R22, RZ, RZ, R2 ;  /* 0x000000ffff167224 */ /* 0x001fc400078e0002 */
[----:B------:R-:W-:-:S05]  /*663b0*/  IMAD.MOV.U32 R23, RZ, RZ, R0 ;  /* 0x000000ffff177224 */ /* 0x000fca00078e0000 */
[----:B------:R0:W-:Y:S04]  /*663c0*/  STL.64 [R1+0x3dd8], R22 ;  /* 0x003dd81601007387 */ /* 0x0001e80000100a00 */
[----:B-1----:R-:W4:Y:S04]  /*663d0*/  LDL.LU R20, [R1+0xba0] ;  /* 0x000ba00001147983 */ /* 0x002f280000300800 */
[----:B------:R-:W4:Y:S04]  /*663e0*/  LDL.LU R21, [R1+0xba4] ;  /* 0x000ba40001157983 */ /* 0x000f280000300800 */
[----:B0-----:R-:W2:Y:S04]  /*663f0*/  LDL.LU R22, [R1+0xba8] ;  /* 0x000ba80001167983 */ /* 0x001ea80000300800 */
[----:B------:R-:W2:Y:S01]  /*66400*/  LDL.LU R23, [R1+0xbac] ;  /* 0x000bac0001177983 */ /* 0x000ea20000300800 */
[----:B---3--:R-:W-:Y:S01]  /*66410*/  HMMA.16816.F32.BF16 R16, R24, R6, R16 ;  /* 0x000000061810723c */ /* 0x008fe20000041810 */
[----:B------:R-:W-:-:S02]  /*66420*/  IMAD.MOV.U32 R10, RZ, RZ, R6 ;  /* 0x000000ffff0a7224 */ /* 0x000fc400078e0006 */
[----:B------:R-:W-:Y:S01]  /*66430*/  IMAD.MOV.U32 R8, RZ, RZ, R7 ;  /* 0x000000ffff087224 */ /* 0x000fe200078e0007 */
        /* <DEDUP_REMOVED lines=15> */
[----:B------:R1:W-:Y:S01]  /*66530*/  STL.64 [R1+0x13b8], R6 ;  /* 0x0013b80601007387 */ /* 0x0003e20000100a00 */
[----:B0-----:R-:W-:-:S03]  /*66540*/  IMAD.MOV.U32 R5, RZ, RZ, R18 ;  /* 0x000000ffff057224 */ /* 0x001fc600078e0012 */
[----:B------:R-:W3:Y:S02]  /*66550*/  LDL.LU.64 R18, [R1+0x3e28] ;  /* 0x003e280001127983 */ /* 0x000ee40000300a00 */
[----:B---3--:R-:W-:Y:S01]  /*66560*/  HMMA.16816.F32.BF16 R12, R24, R18, R12 ;  /* 0x00000012180c723c */ /* 0x008fe2000004180c */
[----:B-1----:R-:W-:Y:S02]  /*66570*/  IMAD.MOV.U32 R7, RZ, RZ, R18 ;  /* 0x000000ffff077224 */ /* 0x002fe400078e0012 */
[----:B------:R-:W-:-:S15]  /*66580*/  IMAD.MOV.U32 R4, RZ, RZ, R19 ;  /* 0x000000ffff047224 */ /* 0x000fde00078e0013 */
[----:B------:R-:W-:Y:S01]  /*66590*/  NOP ;  /* 0x0000000000007918 */ /* 0x000fe20000000000 */
[----:B------:R-:W-:Y:S04]  /*665a0*/  STL.64 [R1+0x13a0], R12 ;  /* 0x0013a00c01007387 */ /* 0x000fe80000100a00 */
[----:B------:R0:W-:Y:S04]  /*665b0*/  STL.64 [R1+0x13a8], R14 ;  /* 0x0013a80e01007387 */ /* 0x0001e80000100a00 */
[----:B0-----:R-:W3:Y:S04]  /*665c0*/  LDL.LU.64 R14, [R1+0x3e20] ;  /* 0x003e2000010e7983 */ /* 0x001ee80000300a00 */
[----:B------:R-:W3:Y:S04]  /*665d0*/  LDL.LU.64 R12, [R1+0x3e18] ;  /* 0x003e1800010c7983 */ /* 0x000ee80000300a00 */
[----:B------:R-:W3:Y:S02]  /*665e0*/  LDL.LU.64 R18, [R1+0x3e10] ;  /* 0x003e100001127983 */ /* 0x000ee40000300a00 */
[----:B---3--:R-:W-:-:S15]  /*665f0*/  HMMA.16816.F32.BF16 R12, R24, R18, R12 ;  /* 0x00000012180c723c */ /* 0x008fde000004180c */
[----:B------:R-:W-:-:S04]  /*66600*/  NOP ;  /* 0x0000000000007918 */ /* 0x000fc80000000000 */
[----:B------:R-:W-:Y:S04]  /*66610*/  STL.64 [R1+0x1390], R12 ;  /* 0x0013900c01007387 */ /* 0x000fe80000100a00 */
[----:B------:R0:W-:Y:S04]  /*66620*/  STL.64 [R1+0x1398], R14 ;  /* 0x0013980e01007387 */ /* 0x0001e80000100a00 */
[----:B0-----:R-:W2:Y:S01]  /*66630*/  LDL.LU.64 R14, [R1+0x3e08] ;  /* 0x003e0800010e7983 */ /* 0x001ea20000300a00 */
[----:B------:R-:W-:Y:S02]  /*66640*/  IMAD.MOV.U32 R6, RZ, RZ, R18 ;  /* 0x000000ffff067224 */ /* 0x000fe400078e0012 */
[----:B------:R-:W-:-:S02]  /*66650*/  IMAD.MOV.U32 R16, RZ, RZ, R19 ;  /* 0x000000ffff107224 */ /* 0x000fc400078e0013 */
[----:B------:R-:W3:Y:S04]  /*66660*/  LDL.LU.64 R18, [R1+0x3e00] ;  /* 0x003e000001127983 */ /* 0x000ee80000300a00 */
[----:B------:R-:W4:Y:S01]  /*66670*/  LDL.LU R17, [R1+0x3df8] ;  /* 0x003df80001117983 */ /* 0x000f220000300800 */
        /* <DEDUP_REMOVED lines=23> */
[----:B------:R-:W3:Y:S04]  /*667f0*/  LDL.LU R20, [R1+0xb80] ;  /* 0x000b800001147983 */ /* 0x000ee80000300800 */
[----:B------:R-:W3:Y:S04]  /*66800*/  LDL.LU R21, [R1+0xb84] ;  /* 0x000b840001157983 */ /* 0x000ee80000300800 */
[----:B0-----:R-:W3:Y:S04]  /*66810*/  LDL.LU R22, [R1+0xb88] ;  /* 0x000b880001167983 */ /* 0x001ee80000300800 */
[----:B------:R-:W3:Y:S02]  /*66820*/  LDL.LU R23, [R1+0xb8c] ;  /* 0x000b8c0001177983 */ /* 0x000ee40000300800 */
[----:B---3--:R-:W-:-:S15]  /*66830*/  HMMA.16816.F32.BF16 R20, R24, R18, R20 ;  /* 0x000000121814723c */ /* 0x008fde0000041814 */
[----:B------:R-:W-:-:S04]  /*66840*/  NOP ;  /* 0x0000000000007918 */ /* 0x000fc80000000000 */
[----:B------:R-:W-:Y:S04]  /*66850*/  STL.64 [R1+0x1350], R20 ;  /* 0x0013501401007387 */ /* 0x000fe80000100a00 */
[----:B------:R0:W-:Y:S04]  /*66860*/  STL.64 [R1+0x1358], R22 ;  /* 0x0013581601007387 */ /* 0x0001e80000100a00 */
[----:B0-----:R-:W3:Y:S04]  /*66870*/  LDL.64 R22, [R1+0x18] ;  /* 0x0000180001167983 */ /* 0x001ee80000100a00 */
[----:B---3--:R0:W-:Y:S04]  /*66880*/  STL.64 [R1+0x3c88], R22 ;  /* 0x003c881601007387 */ /* 0x0081e80000100a00 */
[----:B------:R-:W3:Y:S04]  /*66890*/  LDL.LU R20, [R1+0xa00] ;  /* 0x000a000001147983 */ /* 0x000ee80000300800 */
[----:B------:R-:W3:Y:S04]  /*668a0*/  LDL.LU R21, [R1+0xa04] ;  /* 0x000a040001157983 */ /* 0x000ee80000300800 */
[----:B0-----:R-:W2:Y:S04]  /*668b0*/  LDL.LU R22, [R1+0xa08] ;  /* 0x000a080001167983 */ /* 0x001ea80000300800 */
[----:B------:R-:W2:Y:S04]  /*668c0*/  LDL.LU R23, [R1+0xa0c] ;  /* 0x000a0c0001177983 */ /* 0x000ea80000300800 */
[----:B--2---:R0:W-:Y:S04]  /*668d0*/  STL.64 [R1+0x3c98], R22 ;  /* 0x003c981601007387 */ /* 0x0041e80000100a00 */
[----:B---3--:R-:W-:Y:S01]  /*668e0*/  STL.64 [R1+0x3c90], R20 ;  /* 0x003c901401007387 */ /* 0x008fe20000100a00 */
[----:B0-----:R-:W-:-:S02]  /*668f0*/  IMAD.MOV.U32 R22, RZ, RZ, R6 ;  /* 0x000000ffff167224 */ /* 0x001fc400078e0006 */
[----:B------:R-:W-:Y:S01]  /*66900*/  IMAD.MOV.U32 R23, RZ, RZ, R16 ;  /* 0x000000ffff177224 */ /* 0x000fe200078e0010 */
[----:B------:R-:W2:Y:S04]  /*66910*/  LDL.LU R6, [R1+0x3db4] ;  /* 0x003db40001067983 */ /* 0x000ea80000300800 */
[----:B------:R-:W-:Y:S04]  /*66920*/  STL.64 [R1+0x3cb0], R22 ;  /* 0x003cb01601007387 */ /* 0x000fe80000100a00 */
[----:B------:R-:W-:Y:S04]  /*66930*/  STL.64 [R1+0x3c68], R18 ;  /* 0x003c681201007387 */ /* 0x000fe80000100a00 */
[----:B----4-:R0:W-:Y:S04]  /*66940*/  STL [R1+0x3c60], R17 ;  /* 0x003c601101007387 */ /* 0x0101e80000100800 */
[----:B------:R-:W3:Y:S04]  /*66950*/  LDL.LU R16, [R1+0x9e0] ;  /* 0x0009e00001107983 */ /* 0x000ee80000300800 */
[----:B0-----:R-:W3:Y:S04]  /*66960*/  LDL.LU R17, [R1+0x9e4] ;  /* 0x0009e40001117983 */ /* 0x001ee80000300800 */
[----:B------:R-:W4:Y:S04]  /*66970*/  LDL.LU R18, [R1+0x9e8] ;  /* 0x0009e80001127983 */ /* 0x000f280000300800 */
[----:B------:R-:W4:Y:S01]  /*66980*/  LDL.LU R19, [R1+0x9ec] ;  /* 0x0009ec0001137983 */ /* 0x000f220000300800 */
[----:B------:R-:W-:-:S02]  /*66990*/  IMAD.MOV.U32 R22, RZ, RZ, R7 ;  /* 0x000000ffff167224 */ /* 0x000fc400078e0007 */
[----:B------:R-:W-:Y:S01]  /*669a0*/  IMAD.MOV.U32 R23, RZ, RZ, R4 ;  /* 0x000000ffff177224 */ /* 0x000fe200078e0004 */
[----:B------:R-:W2:Y:S04]  /*669b0*/  LDL.LU R7, [R1+0x3db0] ;  /* 0x003db00001077983 */ /* 0x000ea80000300800 */
[----:B------:R-:W2:Y:S04]  /*669c0*/  LDL.LU R4, [R1+0x3dac] ;  /* 0x003dac0001047983 */ /* 0x000ea80000300800 */
[----:B------:R-:W-:Y:S04]  /*669d0*/  STL.64 [R1+0x3cc8], R22 ;  /* 0x003cc81601007387 */ /* 0x000fe80000100a00 */
        /* <DEDUP_REMOVED lines=8> */
[----:B------:R-:W2:Y:S04]  /*66a60*/  LDL.LU R5, [R1+0x3da8] ;  /* 0x003da80001057983 */ /* 0x000ea80000300800 */
[----:B------:R0:W-:Y:S02]  /*66a70*/  STL.64 [R1+0x3ce0], R22 ;  /* 0x003ce01601007387 */ /* 0x0001e40000100a00 */
[----:B0-----:R-:W-:Y:S02]  /*66a80*/  IMAD.MOV.U32 R22, RZ, RZ, R10 ;  /* 0x000000ffff167224 */ /* 0x001fe400078e000a */
[----:B------:R-:W-:Y:S01]  /*66a90*/  IMAD.MOV.U32 R23, RZ, RZ, R8 ;  /* 0x000000ffff177224 */ /* 0x000fe200078e0008 */
[----:B----4-:R-:W-:Y:S04]  /*66aa0*/  STL.64 [R1+0x3ca8], R18 ;  /* 0x003ca81201007387 */ /* 0x010fe80000100a00 */
[----:B---3--:R0:W-:Y:S04]  /*66ab0*/  STL.64 [R1+0x3ca0], R16 ;  /* 0x003ca01001007387 */ /* 0x0081e80000100a00 */
[----:B0-----:R-:W3:Y:S04]  /*66ac0*/  LDL.LU R16, [R1+0xa10] ;  /* 0x000a100001107983 */ /* 0x001ee80000300800 */
[----:B------:R-:W3:Y:S04]  /*66ad0*/  LDL.LU R17, [R1+0xa14] ;  /* 0x000a140001117983 */ /* 0x000ee80000300800 */
[----:B------:R-:W4:Y:S04]  /*66ae0*/  LDL.LU R18, [R1+0xa18] ;  /* 0x000a180001127983 */ /* 0x000f280000300800 */
[----:B------:R-:W4:Y:S04]  /*66af0*/  LDL.LU R19, [R1+0xa1c] ;  /* 0x000a1c0001137983 */ /* 0x000f280000300800 */
[----:B------:R0:W-:Y:S04]  /*66b00*/  STL.64 [R1+0x3cf8], R22 ;  /* 0x003cf81601007387 */ /* 0x0001e80000100a00 */
        /* <DEDUP_REMOVED lines=66> */
[C---:B--2---:R-:W-:Y:S03]  /*66f30*/  HMMA.16816.F32.BF16 R8, R24.reuse, R14, R8 ;  /* 0x0000000e1808723c */ /* 0x044fe60000041808 */
[----:B----4-:R-:W-:Y:S04]  /*66f40*/  STL.64 [R1+0x3d60], R18 ;  /* 0x003d601201007387 */ /* 0x010fe80000100a00 */
        /* <DEDUP_REMOVED lines=14> */
[----:B------:R-:W4:Y:S01]  /*67030*/  LDL.LU R8, [R1+0x3d90] ;  /* 0x003d900001087983 */ /* 0x000f220000300800 */
[----:B---3--:R-:W-:Y:S03]  /*67040*/  HMMA.16816.F32.BF16 R24, R24, R10, R4 ;  /* 0x0000000a1818723c */ /* 0x008fe60000041804 */
[----:B------:R-:W2:Y:S04]  /*67050*/  LDL.LU.64 R6, [R1+0x3d88] ;  /* 0x003d880001067983 */ /* 0x000ea80000300a00 */
[----:B------:R-:W2:-:S12]  /*67060*/  LDL.LU.64 R4, [R1+0x3d80] ;  /* 0x003d800001047983 */ /* 0x000e980000300a00 */
[----:B------:R-:W-:Y:S04]  /*67070*/  STL.64 [R1+0x5b0], R24 ;  /* 0x0005b01801007387 */ /* 0x000fe80000100a00 */
[----:B------:R-:W-:Y:S04]  /*67080*/  STL.64 [R1+0x5b8], R26 ;  /* 0x0005b81a01007387 */ /* 0x000fe80000100a00 */
        /* <DEDUP_REMOVED lines=31> */
[----:B------:R-:W3:Y:S01]  /*67280*/  LDL.LU.64 R20, [R1+0x3d00] ;  /* 0x003d000001147983 */ /* 0x000ee20000300a00 */
[----:B----4-:R-:W-:-:S02]  /*67290*/  IMAD.MOV.U32 R26, RZ, RZ, R8 ;  /* 0x000000ffff1a7224 */ /* 0x010fc400078e0008 */
[----:B------:R-:W-:-:S07]  /*672a0*/  IMAD.MOV.U32 R27, RZ, RZ, R3 ;  /* 0x000000ffff1b7224 */ /* 0x000fce00078e0003 */
[----:B---3--:R-:W-:Y:S01]  /*672b0*/  HMMA.16816.F32.BF16 R24, R4, R26, R20 ;  /* 0x0000001a0418723c */ /* 0x008fe20000041814 */
[----:B------:R-:W2:-:S15]  /*672c0*/  LDL.LU.64 R22, [R1+0x3cf8] ;  /* 0x003cf80001167983 */ /* 0x000e9e0000300a00 */
[----:B------:R-:W-:-:S03]  /*672d0*/  NOP ;  /* 0x0000000000007918 */ /* 0x000fc60000000000 */
[----:B------:R-:W-:Y:S04]  /*672e0*/  STL.64 [R1+0x380], R24 ;  /* 0x0003801801007387 */ /* 0x000fe80000100a00 */
[----:B------:R-:W-:Y:S04]  /*672f0*/  STL.64 [R1+0x388], R26 ;  /* 0x0003881a01007387 */ /* 0x000fe80000100a00 */
[----:B------:R-:W0:Y:S04]  /*67300*/  LDSM.16.MT88.4 R24, [R28+UR5+0x6080] ;  /* 0x006080051c18783b */ /* 0x000e280008004200 */
[----:B0-----:R-:W-:Y:S04]  /*67310*/  STL.64 [R1+0x3b18], R26 ;  /* 0x003b181a01007387 */ /* 0x001fe80000100a00 */
[----:B------:R0:W-:Y:S04]  /*67320*/  STL.64 [R1+0x3b10], R24 ;  /* 0x003b101801007387 */ /* 0x0001e80000100a00 */
[----:B0-----:R-:W3:Y:S04]  /*67330*/  LDL.LU R24, [R1+0x9d0] ;  /* 0x0009d00001187983 */ /* 0x001ee80000300800 */
[----:B------:R-:W3:Y:S04]  /*67340*/  LDL.LU R25, [R1+0x9d4] ;  /* 0x0009d40001197983 */ /* 0x000ee80000300800 */
        /* <DEDUP_REMOVED lines=34> */
[----:B0-----:R-:W4:Y:S04]  /*67570*/  LDL.LU R8, [R1+0x9c0] ;  /* 0x0009c00001087983 */ /* 0x001f280000300800 */
[----:B------:R-:W4:Y:S04]  /*67580*/  LDL.LU R9, [R1+0x9c4] ;  /* 0x0009c40001097983 */ /* 0x000f280000300800 */
[----:B-1----:R-:W4:Y:S04]  /*67590*/  LDL.LU R10, [R1+0x9c8] ;  /* 0x0009c800010a7983 */ /* 0x002f280000300800 */
        /* <DEDUP_REMOVED lines=11> */
[----:B------:R-:W3:Y:S04]  /*67650*/  LDL.LU.64 R18, [R1+0x3c68] ;  /* 0x003c680001127983 */ /* 0x000ee80000300a00 */
[----:B------:R-:W2:-:S13]  /*67660*/  LDL.LU R17, [R1+0x3c60] ;  /* 0x003c600001117983 */ /* 0x000e9a0000300800 */
[----:B------:R0:W-:Y:S04]  /*67670*/  STL.64 [R1+0x1130], R20 ;  /* 0x0011301401007387 */ /* 0x0001e80000100a00 */
[----:B------:R1:W-:Y:S04]  /*67680*/  STL.64 [R1+0x1138], R22 ;  /* 0x0011381601007387 */ /* 0x0003e80000100a00 */
[----:B0-----:R-:W4:Y:S04]  /*67690*/  LDL.LU R20, [R1+0x340] ;  /* 0x0003400001147983 */ /* 0x001f280000300800 */
[----:B------:R-:W4:Y:S04]  /*676a0*/  LDL.LU R21, [R1+0x344] ;  /* 0x0003440001157983 */ /* 0x000f280000300800 */
[----:B-1----:R-:W4:Y:S04]  /*676b0*/  LDL.LU R22, [R1+0x348] ;  /* 0x0003480001167983 */ /* 0x002f280000300800 */
[----:B------:R-:W4:Y:S01]  /*676c0*/  LDL.LU R23, [R1+0x34c] ;  /* 0x00034c0001177983 */ /* 0x000f220000300800 */
[----:B---3--:R-:W-:Y:S03]  /*676d0*/  HMMA.16816.F32.BF16 R24, R4, R18, R24 ;  /* 0x000000120418723c */ /* 0x008fe60000041818 */
[----:B------:R0:W-:Y:S04]  /*676e0*/  STL.64 [R1+0x3bb8], R18 ;  /* 0x003bb81201007387 */ /* 0x0001e80000100a00 */
[----:B--2---:R1:W-:-:S12]  /*676f0*/  STL [R1+0x3bb0], R17 ;  /* 0x003bb01101007387 */ /* 0x0043d80000100800 */
[----:B------:R-:W-:Y:S04]  /*67700*/  STL.64 [R1+0x1120], R24 ;  /* 0x0011201801007387 */ /* 0x000fe80000100a00 */
[----:B------:R-:W-:Y:S04]  /*67710*/  STL.64 [R1+0x1128], R26 ;  /* 0x0011281a01007387 */ /* 0x000fe80000100a00 */
[----:B0-----:R-:W2:Y:S04]  /*67720*/  LDL.64 R18, [R1+0x78] ;  /* 0x0000780001127983 */ /* 0x001ea80000100a00 */
[----:B--2---:R0:W-:Y:S04]  /*67730*/  STL.64 [R1+0x3bf0], R18 ;  /* 0x003bf01201007387 */ /* 0x0041e80000100a00 */
[----:B------:R-:W2:Y:S04]  /*67740*/  LDL.LU R16, [R1+0x860] ;  /* 0x0008600001107983 */ /* 0x000ea80000300800 */
[----:B-1----:R-:W2:Y:S04]  /*67750*/  LDL.LU R17, [R1+0x864] ;  /* 0x0008640001117983 */ /* 0x002ea80000300800 */
[----:B0-----:R-:W3:Y:S04]  /*67760*/  LDL.LU R18, [R1+0x868] ;  /* 0x0008680001127983 */ /* 0x001ee80000300800 */
[----:B------:R-:W3:Y:S04]  /*67770*/  LDL.LU R19, [R1+0x86c] ;  /* 0x00086c0001137983 */ /* 0x000ee80000300800 */
[----:B------:R-:W2:Y:S04]  /*67780*/  LDL.LU R24, [R1+0x890] ;  /* 0x0008900001187983 */ /* 0x000ea80000300800 */
[----:B------:R-:W2:Y:S04]  /*67790*/  LDL.LU R25, [R1+0x894] ;  /* 0x0008940001197983 */ /* 0x000ea80000300800 */
[----:B------:R-:W2:Y:S04]  /*677a0*/  LDL.LU R26, [R1+0x898] ;  /* 0x00089800011a7983 */ /* 0x000ea80000300800 */
[----:B------:R-:W2:Y:S04]  /*677b0*/  LDL.LU R27, [R1+0x89c] ;  /* 0x00089c00011b7983 */ /* 0x000ea80000300800 */
[----:B--2---:R0:W-:Y:S04]  /*677c0*/  STL.64 [R1+0x3c40], R26 ;  /* 0x003c401a01007387 */ /* 0x0041e80000100a00 */
[----:B------:R-:W-:Y:S04]  /*677d0*/  STL.64 [R1+0x3c38], R24 ;  /* 0x003c381801007387 */ /* 0x000fe80000100a00 */
[----:B0-----:R-:W2:Y:S04]  /*677e0*/  LDL.64 R26, [R1+0xc8] ;  /* 0x0000c800011a7983 */ /* 0x001ea80000100a00 */
[----:B---3--:R0:W-:Y:S04]  /*677f0*/  STL.64 [R1+0x3c00], R18 ;  /* 0x003c001201007387 */ /* 0x0081e80000100a00 */
[----:B------:R-:W-:Y:S04]  /*67800*/  STL.64 [R1+0x3bf8], R16 ;  /* 0x003bf81001007387 */ /* 0x000fe80000100a00 */
[----:B0-----:R-:W3:Y:S01]  /*67810*/  LDL.64 R18, [R1+0x98] ;  /* 0x0000980001127983 */ /* 0x001ee20000100a00 */
[C---:B----4-:R-:W-:Y:S03]  /*67820*/  HMMA.16816.F32.BF16 R8, R4.reuse, R14, R8 ;  /* 0x0000000e0408723c */ /* 0x050fe60000041808 */
[----:B---3--:R0:W-:Y:S04]  /*67830*/  STL.64 [R1+0x3c18], R18 ;  /* 0x003c181201007387 */ /* 0x0081e80000100a00 */
[----:B0-----:R-:W3:Y:S04]  /*67840*/  LDL.64 R18, [R1+0xa8] ;  /* 0x0000a80001127983 */ /* 0x001ee80000100a00 */
[----:B---3--:R0:W-:Y:S04]  /*67850*/  STL.64 [R1+0x3c30], R18 ;  /* 0x003c301201007387 */ /* 0x0081e80000100a00 */
[----:B0-----:R-:W3:Y:S04]  /*67860*/  LDL.64 R18, [R1+0xb8] ;  /* 0x0000b80001127983 */ /* 0x001ee80000100a00 */
[----:B------:R-:W-:Y:S04]  /*67870*/  STL.64 [R1+0x1110], R8 ;  /* 0x0011100801007387 */ /* 0x000fe80000100a00 */
[----:B------:R0:W-:Y:S04]  /*67880*/  STL.64 [R1+0x1118], R10 ;  /* 0x0011180a01007387 */ /* 0x0001e80000100a00 */
[----:B0-----:R-:W4:Y:S04]  /*67890*/  LDL.LU.64 R10, [R1+0x3c58] ;  /* 0x003c5800010a7983 */ /* 0x001f280000300a00 */
[----:B------:R0:W-:Y:S04]  /*678a0*/  STL [R1+0x3b34], R14 ;  /* 0x003b340e01007387 */ /* 0x0001e80000100800 */
[----:B------:R1:W-:Y:S04]  /*678b0*/  STL [R1+0x3b30], R15 ;  /* 0x003b300f01007387 */ /* 0x0003e80000100800 */
[----:B------:R-:W2:Y:S04]  /*678c0*/  LDL.LU R12, [R1+0x8a0] ;  /* 0x0008a000010c7983 */ /* 0x000ea80000300800 */
[----:B------:R-:W2:Y:S04]  /*678d0*/  LDL.LU R13, [R1+0x8a4] ;  /* 0x0008a400010d7983 */ /* 0x000ea80000300800 */
[----:B0-----:R-:W2:Y:S04]  /*678e0*/  LDL.LU R14, [R1+0x8a8] ;  /* 0x0008a800010e7983 */ /* 0x001ea80000300800 */
[----:B-1----:R-:W2:Y:S01]  /*678f0*/  LDL.LU R15, [R1+0x8ac] ;  /* 0x0008ac00010f7983 */ /* 0x002ea20000300800 */
[----:B----4-:R-:W-:Y:S03]  /*67900*/  HMMA.16816.F32.BF16 R4, R4, R10, R20 ;  /* 0x0000000a0404723c */ /* 0x010fe60000041814 */
[----:B------:R-:W2:Y:S04]  /*67910*/  LDL.LU.64 R22, [R1+0x3c50] ;  /* 0x003c500001167983 */ /* 0x000ea80000300a00 */
[----:B------:R-:W2:-:S12]  /*67920*/  LDL.LU.64 R20, [R1+0x3c48] ;  /* 0x003c480001147983 */ /* 0x000e980000300a00 */
[----:B------:R0:W-:Y:S04]  /*67930*/  STL.64 [R1+0x370], R4 ;  /* 0x0003700401007387 */ /* 0x0001e80000100a00 */
[----:B------:R1:W-:Y:S04]  /*67940*/  STL.64 [R1+0x378], R6 ;  /* 0x0003780601007387 */ /* 0x0003e80000100a00 */
[----:B0-----:R-:W4:Y:S04]  /*67950*/  LDL.LU R4, [R1+0x850] ;  /* 0x0008500001047983 */ /* 0x001f280000300800 */
[----:B------:R-:W4:Y:S04]  /*67960*/  LDL.LU R5, [R1+0x854] ;  /* 0x0008540001057983 */ /* 0x000f280000300800 */
[----:B-1----:R-:W2:Y:S04]  /*67970*/  LDL.LU R6, [R1+0x858] ;  /* 0x0008580001067983 */ /* 0x002ea80000300800 */
[----:B------:R-:W2:Y:S04]  /*67980*/  LDL.LU R7, [R1+0x85c] ;  /* 0x00085c0001077983 */ /* 0x000ea80000300800 */
[----:B--2---:R-:W-:Y:S04]  /*67990*/  STL.64 [R1+0x3c10], R6 ;  /* 0x003c100601007387 */ /* 0x004fe80000100a00 */
[----:B----4-:R0:W-:Y:S04]  /*679a0*/  STL.64 [R1+0x3c08], R4 ;  /* 0x003c080401007387 */ /* 0x0101e80000100a00 */
[----:B0-----:R-:W2:Y:S04]  /*679b0*/  LDL.LU R4, [R1+0x870] ;  /* 0x0008700001047983 */ /* 0x001ea80000300800 */
[----:B------:R-:W2:Y:S04]  /*679c0*/  LDL.LU R5, [R1+0x874] ;  /* 0x0008740001057983 */ /* 0x000ea80000300800 */
[----:B------:R-:W4:Y:S04]  /*679d0*/  LDL.LU R6, [R1+0x878] ;  /* 0x0008780001067983 */ /* 0x000f280000300800 */
[----:B------:R-:W4:Y:S01]  /*679e0*/  LDL.LU R7, [R1+0x87c] ;  /* 0x00087c0001077983 */ /* 0x000f220000300800 */
[----:B------:R-:W-:Y:S01]  /*679f0*/  HMMA.16816.F32.BF16 R12, R20, R26, R12 ;  /* 0x0000001a140c723c */ /* 0x000fe2000004180c */
[----:B------:R-:W-:-:S02]  /*67a00*/  IMAD.MOV.U32 R9, RZ, RZ, R27 ;  /* 0x000000ffff097224 */ /* 0x000fc400078e001b */
[----:B----4-:R-:W-:Y:S04]  /*67a10*/  STL.64 [R1+0x3c28], R6 ;  /* 0x003c280601007387 */ /* 0x010fe80000100a00 */
[----:B--2---:R0:W-:Y:S04]  /*67a20*/  STL.64 [R1+0x3c20], R4 ;  /* 0x003c200401007387 */ /* 0x0041e80000100a00 */
[----:B0-----:R-:W2:Y:S04]  /*67a30*/  LDL.LU R4, [R1+0x880] ;  /* 0x0008800001047983 */ /* 0x001ea80000300800 */
[----:B------:R-:W2:Y:S04]  /*67a40*/  LDL.LU R5, [R1+0x884] ;  /* 0x0008840001057983 */ /* 0x000ea80000300800 */
[----:B------:R-:W2:Y:S04]  /*67a50*/  LDL.LU R6, [R1+0x888] ;  /* 0x0008880001067983 */ /* 0x000ea80000300800 */
[----:B------:R-:W2:Y:S04]  /*67a60*/  LDL.LU R7, [R1+0x88c] ;  /* 0x00088c0001077983 */ /* 0x000ea80000300800 */
[----:B------:R0:W-:Y:S04]  /*67a70*/  STL.64 [R1+0x1d30], R12 ;  /* 0x001d300c01007387 */ /* 0x0001e80000100a00 */
[----:B------:R-:W-:Y:S01]  /*67a80*/  STL.64 [R1+0x1d38], R14 ;  /* 0x001d380e01007387 */ /* 0x000fe20000100a00 */
[----:B0-----:R-:W-:-:S03]  /*67a90*/  IMAD.MOV.U32 R12, RZ, RZ, R26 ;  /* 0x000000ffff0c7224 */ /* 0x001fc600078e001a */
[----:B------:R-:W4:Y:S04]  /*67aa0*/  LDL.LU.64 R26, [R1+0x3c40] ;  /* 0x003c4000011a7983 */ /* 0x000f280000300a00 */
[----:B------:R-:W4:Y:S01]  /*67ab0*/  LDL.LU.64 R24, [R1+0x3c38] ;  /* 0x003c380001187983 */ /* 0x000f220000300a00 */
[----:B---3--:R-:W-:Y:S01]  /*67ac0*/  IMAD.MOV.U32 R13, RZ, RZ, R19 ;  /* 0x000000ffff0d7224 */ /* 0x008fe200078e0013 */
[----:B----4-:R-:W-:-:S15]  /*67ad0*/  HMMA.16816.F32.BF16 R24, R20, R18, R24 ;  /* 0x000000121418723c */ /* 0x010fde0000041818 */
[----:B------:R-:W-:-:S04]  /*67ae0*/  NOP ;  /* 0x0000000000007918 */ /* 0x000fc80000000000 */
[----:B------:R0:W-:Y:S04]  /*67af0*/  STL.64 [R1+0x1c30], R24 ;  /* 0x001c301801007387 */ /* 0x0001e80000100a00 */
[----:B------:R1:W-:Y:S01]  /*67b00*/  STL.64 [R1+0x1c38], R26 ;  /* 0x001c381a01007387 */ /* 0x0003e20000100a00 */
[----:B0-----:R-:W-:-:S03]  /*67b10*/  IMAD.MOV.U32 R24, RZ, RZ, R18 ;  /* 0x000000ffff187224 */ /* 0x001fc600078e0012 */
        /* <DEDUP_REMOVED lines=20> */
[----:B------:R0:W-:Y:S04]  /*67c60*/  STL.64 [R1+0x3b40], R26 ;  /* 0x003b401a01007387 */ /* 0x0001e80000100a00 */
[----:B------:R-:W-:Y:S04]  /*67c70*/  STL.64 [R1+0x3b38], R24 ;  /* 0x003b381801007387 */ /* 0x000fe80000100a00 */
[----:B0-----:R-:W3:Y:S02]  /*67c80*/  LDL.64 R26, [R1+0x88] ;  /* 0x00008800011a7983 */ /* 0x001ee40000100a00 */
[----:B---3--:R-:W-:-:S15]  /*67c90*/  HMMA.16816.F32.BF16 R16, R20, R26, R16 ;  /* 0x0000001a1410723c */ /* 0x008fde0000041810 */
[----:B------:R-:W-:-:S04]  /*67ca0*/  NOP ;  /* 0x0000000000007918 */ /* 0x000fc80000000000 */
[----:B------:R-:W-:Y:S04]  /*67cb0*/  STL.64 [R1+0x1930], R16 ;  /* 0x0019301001007387 */ /* 0x000fe80000100a00 */
[----:B------:R0:W-:Y:S04]  /*67cc0*/  STL.64 [R1+0x1938], R18 ;  /* 0x0019381201007387 */ /* 0x0001e80000100a00 */
[----:B0-----:R-:W2:Y:S01]  /*67cd0*/  LDL.LU.64 R18, [R1+0x3bf0] ;  /* 0x003bf00001127983 */ /* 0x001ea20000300a00 */
[----:B------:R-:W-:Y:S02]  /*67ce0*/  IMAD.MOV.U32 R14, RZ, RZ, R26 ;  /* 0x000000ffff0e7224 */ /* 0x000fe400078e001a */
[----:B------:R-:W-:-:S05]  /*67cf0*/  IMAD.MOV.U32 R15, RZ, RZ, R27 ;  /* 0x000000ffff0f7224 */ /* 0x000fca00078e001b */
[----:B------:R-:W-:Y:S04]  /*67d00*/  STL.64 [R1+0x3b50], R14 ;  /* 0x003b500e01007387 */ /* 0x000fe80000100a00 */
[----:B------:R-:W-:Y:S01]  /*67d10*/  STL.64 [R1+0x3b48], R12 ;  /* 0x003b480c01007387 */ /* 0x000fe20000100a00 */
[----:B--2---:R-:W-:-:S15]  /*67d20*/  HMMA.16816.F32.BF16 R4, R20, R18, R4 ;  /* 0x000000121404723c */ /* 0x004fde0000041804 */
[----:B------:R-:W-:-:S04]  /*67d30*/  NOP ;  /* 0x0000000000007918 */ /* 0x000fc80000000000 */
[----:B------:R-:W-:Y:S04]  /*67d40*/  STL.64 [R1+0x8d0], R4 ;  /* 0x0008d00401007387 */ /* 0x000fe80000100a00 */
[----:B------:R-:W-:Y:S04]  /*67d50*/  STL.64 [R1+0x8d8], R6 ;  /* 0x0008d80601007387 */ /* 0x000fe80000100a00 */
[----:B------:R-:W0:Y:S01]  /*67d60*/  LDSM.16.MT88.4 R4, [R28+UR5+0x6100] ;  /* 0x006100051c04783b */ /* 0x000e220008004200 */
[----:B------:R-:W-:-:S03]  /*67d70*/  IMAD.MOV.U32 R8, RZ, RZ, R18 ;  /* 0x000000ffff087224 */ /* 0x000fc600078e0012 */
[----:B------:R-:W-:Y:S04]  /*67d80*/  STL.64 [R1+0x3b28], R10 ;  /* 0x003b280a01007387 */ /* 0x000fe80000100a00 */
[----:B------:R-:W-:Y:S04]  /*67d90*/  STL [R1+0x3b20], R8 ;  /* 0x003b200801007387 */ /* 0x000fe80000100800 */
[----:B------:R-:W-:Y:S04]  /*67da0*/  STL [R1+0x3bd0], R9 ;  /* 0x003bd00901007387 */ /* 0x000fe80000100800 */
[----:B0-----:R-:W-:Y:S04]  /*67db0*/  STL.64 [R1+0x39d8], R6 ;  /* 0x0039d80601007387 */ /* 0x001fe80000100a00 */
[----:B------:R0:W-:Y:S04]  /*67dc0*/  STL.64 [R1+0x39d0], R4 ;  /* 0x0039d00401007387 */ /* 0x0001e80000100a00 */
[----:B0-----:R-:W2:Y:S04]  /*67dd0*/  LDL.LU R4, [R1+0xd90] ;  /* 0x000d900001047983 */ /* 0x001ea80000300800 */
[----:B------:R-:W2:Y:S04]  /*67de0*/  LDL.LU R5, [R1+0xd94] ;  /* 0x000d940001057983 */ /* 0x000ea80000300800 */
[----:B------:R-:W3:Y:S04]  /*67df0*/  LDL.LU R6, [R1+0xd98] ;  /* 0x000d980001067983 */ /* 0x000ee80000300800 */
[----:B------:R-:W3:Y:S04]  /*67e00*/  LDL.LU R7, [R1+0xd9c] ;  /* 0x000d9c0001077983 */ /* 0x000ee80000300800 */
[----:B------:R-:W4:Y:S04]  /*67e10*/  LDL.64 R14, [R1+0x8] ;  /* 0x00000800010e7983 */ /* 0x000f280000100a00 */
[----:B----4-:R-:W-:Y:S04]  /*67e20*/  STL.64 [R1+0x3b88], R14 ;  /* 0x003b880e01007387 */ /* 0x010fe80000100a00 */
[----:B------:R-:W4:Y:S04]  /*67e30*/  LDL.LU R24, [R1+0xfc0] ;  /* 0x000fc00001187983 */ /* 0x000f280000300800 */
[----:B------:R-:W4:Y:S04]  /*67e40*/  LDL.LU R25, [R1+0xfc4] ;  /* 0x000fc40001197983 */ /* 0x000f280000300800 */
[----:B------:R-:W2:Y:S04]  /*67e50*/  LDL.LU R26, [R1+0xfc8] ;  /* 0x000fc800011a7983 */ /* 0x000ea80000300800 */
[----:B------:R-:W2:Y:S01]  /*67e60*/  LDL.LU R27, [R1+0xfcc] ;  /* 0x000fcc00011b7983 */ /* 0x000ea20000300800 */
[----:B------:R-:W-:-:S03]  /*67e70*/  IMAD.MOV.U32 R3, RZ, RZ, R19 ;  /* 0x000000ffff037224 */ /* 0x000fc600078e0013 */
[----:B--2---:R-:W-:Y:S04]  /*67e80*/  STL.64 [R1+0x3b60], R26 ;  /* 0x003b601a01007387 */ /* 0x004fe80000100a00 */
[----:B----4-:R0:W-:Y:S04]  /*67e90*/  STL.64 [R1+0x3b58], R24 ;  /* 0x003b581801007387 */ /* 0x0101e80000100a00 */
        /* <DEDUP_REMOVED lines=20> */
[----:B------:R1:W-:Y:S04]  /*67fe0*/  STL.64 [R1+0x3bc0], R16 ;  /* 0x003bc01001007387 */ /* 0x0003e80000100a00 */
[----:B0-----:R-:W2:Y:S04]  /*67ff0*/  LDL.64 R18, [R1+0x58] ;  /* 0x0000580001127983 */ /* 0x001ea80000100a00 */
[----:B--2---:R0:W-:Y:S04]  /*68000*/  STL.64 [R1+0x3be8], R18 ;  /* 0x003be81201007387 */ /* 0x0041e80000100a00 */
[----:B-1----:R-:W2:Y:S04]  /*68010*/  LDL.LU R16, [R1+0x1030] ;  /* 0x0010300001107983 */ /* 0x002ea80000300800 */
[----:B------:R-:W2:Y:S04]  /*68020*/  LDL.LU R17, [R1+0x1034] ;  /* 0x0010340001117983 */ /* 0x000ea80000300800 */
[----:B0-----:R-:W2:Y:S04]  /*68030*/  LDL.LU R18, [R1+0x1038] ;  /* 0x0010380001127983 */ /* 0x001ea80000300800 */
[----:B------:R-:W2:Y:S04]  /*68040*/  LDL.LU R19, [R1+0x103c] ;  /* 0x00103c0001137983 */ /* 0x000ea80000300800 */
[----:B------:R0:W-:Y:S04]  /*68050*/  STL.64 [R1+0x3b98], R14 ;  /* 0x003b980e01007387 */ /* 0x0001e80000100a00 */
[----:B------:R-:W-:Y:S04]  /*68060*/  STL.64 [R1+0x3b90], R12 ;  /* 0x003b900c01007387 */ /* 0x000fe80000100a00 */
[----:B0-----:R-:W2:Y:S04]  /*68070*/  LDL.64 R14, [R1+0x38] ;  /* 0x00003800010e7983 */ /* 0x001ea80000100a00 */
[----:B--2---:R0:W-:Y:S04]  /*68080*/  STL.64 [R1+0x3ba8], R14 ;  /* 0x003ba80e01007387 */ /* 0x0041e80000100a00 */
[----:B0-----:R-:W2:Y:S04]  /*68090*/  LDL.64 R14, [R1+0x48] ;  /* 0x00004800010e7983 */ /* 0x001ea80000100a00 */
[----:B----4-:R-:W-:Y:S04]  /*680a0*/  STL.64 [R1+0x3b70], R26 ;  /* 0x003b701a01007387 */ /* 0x010fe80000100a00 */
[----:B------:R0:W-:Y:S04]  /*680b0*/  STL.64 [R1+0x3b68], R24 ;  /* 0x003b681801007387 */ /* 0x0001e80000100a00 */
[----:B0-----:R-:W4:Y:S04]  /*680c0*/  LDL.LU R24, [R1+0xfe0] ;  /* 0x000fe00001187983 */ /* 0x001f280000300800 */
[----:B------:R-:W4:Y:S04]  /*680d0*/  LDL.LU R25, [R1+0xfe4] ;  /* 0x000fe40001197983 */ /* 0x000f280000300800 */
[----:B------:R-:W2:Y:S04]  /*680e0*/  LDL.LU R26, [R1+0xfe8] ;  /* 0x000fe800011a7983 */ /* 0x000ea80000300800 */
[----:B------:R-:W2:Y:S04]  /*680f0*/  LDL.LU R27, [R1+0xfec] ;  /* 0x000fec00011b7983 */ /* 0x000ea80000300800 */
[----:B--2---:R0:W-:Y:S04]  /*68100*/  STL.64 [R1+0x3b80], R26 ;  /* 0x003b801a01007387 */ /* 0x0041e80000100a00 */
[----:B----4-:R1:W-:Y:S04]  /*68110*/  STL.64 [R1+0x3b78], R24 ;  /* 0x003b781801007387 */ /* 0x0103e80000100a00 */
[----:B0-----:R-:W2:Y:S01]  /*68120*/  LDL.64 R26, [R1+0x28] ;  /* 0x00002800011a7983 */ /* 0x001ea20000100a00 */
[----:B------:R-:W-:Y:S03]  /*68130*/  HMMA.16816.F32.BF16 R16, R20, R10, R16 ;  /* 0x0000000a1410723c */ /* 0x000fe60000041810 */
[----:B--2---:R0:W-:Y:S04]  /*68140*/  STL.64 [R1+0x3ba0], R26 ;  /* 0x003ba01a01007387 */ /* 0x0041e80000100a00 */
[----:B-1----:R-:W2:Y:S04]  /*68150*/  LDL.LU R24, [R1+0x1000] ;  /* 0x0010000001187983 */ /* 0x002ea80000300800 */
[----:B------:R-:W2:Y:S04]  /*68160*/  LDL.LU R25, [R1+0x1004] ;  /* 0x0010040001197983 */ /* 0x000ea80000300800 */
[----:B0-----:R-:W2:Y:S04]  /*68170*/  LDL.LU R26, [R1+0x1008] ;  /* 0x00100800011a7983 */ /* 0x001ea80000300800 */
        /* <DEDUP_REMOVED lines=9> */
[----:B------:R-:W-:Y:S04]  /*68210*/  STL.64 [R1+0x17c0], R16 ;  /* 0x0017c01001007387 */ /* 0x000fe80000100a00 */
[----:B------:R1:W-:Y:S01]  /*68220*/  STL.64 [R1+0x17c8], R18 ;  /* 0x0017c81201007387 */ /* 0x0003e20000100a00 */
[----:B0-----:R-:W-:-:S02]  /*68230*/  IMAD.MOV.U32 R5, RZ, RZ, R10 ;  /* 0x000000ffff057224 */ /* 0x001fc400078e000a */
[----:B------:R-:W-:Y:S01]  /*68240*/  IMAD.MOV.U32 R4, RZ, RZ, R11 ;  /* 0x000000ffff047224 */ /* 0x000fe200078e000b */
[----:B-1----:R-:W3:Y:S04]  /*68250*/  LDL.LU.64 R18, [R1+0x3be8] ;  /* 0x003be80001127983 */ /* 0x002ee80000300a00 */
[----:B------:R-:W3:Y:S04]  /*68260*/  LDL.LU.64 R10, [R1+0x3be0] ;  /* 0x003be000010a7983 */ /* 0x000ee80000300a00 */
[----:B------:R-:W3:Y:S02]  /*68270*/  LDL.LU.64 R8, [R1+0x3bd8] ;  /* 0x003bd80001087983 */ /* 0x000ee40000300a00 */
[----:B---3--:R-:W-:-:S15]  /*68280*/  HMMA.16816.F32.BF16 R8, R20, R18, R8 ;  /* 0x000000121408723c */ /* 0x008fde0000041808 */
[----:B------:R-:W-:-:S04]  /*68290*/  NOP ;  /* 0x0000000000007918 */ /* 0x000fc80000000000 */
[----:B------:R0:W-:Y:S04]  /*682a0*/  STL.64 [R1+0x17b0], R8 ;  /* 0x0017b00801007387 */ /* 0x0001e80000100a00 */
[----:B------:R1:W-:Y:S04]  /*682b0*/  STL.64 [R1+0x17b8], R10 ;  /* 0x0017b80a01007387 */ /* 0x0003e80000100a00 */
[----:B0-----:R-:W3:Y:S01]  /*682c0*/  LDL.LU R9, [R1+0x3bd0] ;  /* 0x003bd00001097983 */ /* 0x001ee20000300800 */
[----:B-1----:R-:W-:Y:S02]  /*682d0*/  IMAD.MOV.U32 R10, RZ, RZ, R18 ;  /* 0x000000ffff0a7224 */ /* 0x002fe400078e0012 */
[----:B------:R-:W-:-:S02]  /*682e0*/  IMAD.MOV.U32 R8, RZ, RZ, R19 ;  /* 0x000000ffff087224 */ /* 0x000fc400078e0013 */
[----:B------:R-:W4:Y:S04]  /*682f0*/  LDL.LU.64 R18, [R1+0x3bc8] ;  /* 0x003bc80001127983 */ /* 0x000f280000300a00 */
[----:B------:R-:W4:Y:S01]  /*68300*/  LDL.LU.64 R16, [R1+0x3bc0] ;  /* 0x003bc00001107983 */ /* 0x000f220000300a00 */
[----:B------:R-:W-:Y:S01]  /*68310*/  IMAD.MOV.U32 R11, RZ, RZ, R15 ;  /* 0x000000ffff0b7224 */ /* 0x000fe200078e000f */
[----:B----4-:R-:W-:-:S15]  /*68320*/  HMMA.16816.F32.BF16 R16, R20, R14, R16 ;  /* 0x0000000e1410723c */ /* 0x010fde0000041810 */
[----:B------:R-:W-:-:S04]  /*68330*/  NOP ;  /* 0x0000000000007918 */ /* 0x000fc80000000000 */
[----:B------:R0:W-:Y:S04]  /*68340*/  STL.64 [R1+0x17a0], R16 ;  /* 0x0017a01001007387 */ /* 0x0001e80000100a00 */
[----:B------:R1:W-:Y:S01]  /*68350*/  STL.64 [R1+0x17a8], R18 ;  /* 0x0017a81201007387 */ /* 0x0003e20000100a00 */
[----:B0-----:R-:W-:-:S03]  /*68360*/  IMAD.MOV.U32 R16, RZ, RZ, R14 ;  /* 0x000000ffff107224 */ /* 0x001fc600078e000e */
[----:B-1----:R-:W4:Y:S04]  /*68370*/  LDL.LU.64 R18, [R1+0x3bb8] ;  /* 0x003bb80001127983 */ /* 0x002f280000300a00 */
[----:B------:R-:W2:Y:S04]  /*68380*/  LDL.LU R17, [R1+0x3bb0] ;  /* 0x003bb00001117983 */ /* 0x000ea80000300800 */
[----:B------:R-:W2:Y:S01]  /*68390*/  LDL.LU.64 R14, [R1+0x3ba8] ;  /* 0x003ba800010e7983 */ /* 0x000ea20000300a00 */
[----:B------:R-:W-:Y:S02]  /*683a0*/  IMAD.MOV.U32 R6, RZ, RZ, R2 ;  /* 0x000000ffff067224 */ /* 0x000fe400078e0002 */
        /* <DEDUP_REMOVED lines=10> */
[----:B--2---:R-:W-:-:S15]  /*68450*/  HMMA.16816.F32.BF16 R12, R20, R26, R12 ;  /* 0x0000001a140c723c */ /* 0x004fde000004180c */
[----:B------:R-:W-:-:S04]  /*68460*/  NOP ;  /* 0x0000000000007918 */ /* 0x000fc80000000000 */
[----:B------:R0:W-:Y:S04]  /*68470*/  STL.64 [R1+0x1780], R12 ;  /* 0x0017800c01007387 */ /* 0x0001e80000100a00 */
[----:B------:R1:W-:Y:S01]  /*68480*/  STL.64 [R1+0x1788], R14 ;  /* 0x0017880e01007387 */ /* 0x0003e20000100a00 */
[----:B0-----:R-:W-:-:S03]  /*68490*/  IMAD.MOV.U32 R13, RZ, RZ, R26 ;  /* 0x000000ffff0d7224 */ /* 0x001fc600078e001a */
[----:B-1----:R-:W2:Y:S01]  /*684a0*/  LDL.LU.64 R14, [R1+0x3b88] ;  /* 0x003b8800010e7983 */ /* 0x002ea20000300a00 */
[----:B------:R-:W-:-:S03]  /*684b0*/  IMAD.MOV.U32 R12, RZ, RZ, R27 ;  /* 0x000000ffff0c7224 */ /* 0x000fc600078e001b */
[----:B------:R-:W2:Y:S04]  /*684c0*/  LDL.LU.64 R26, [R1+0x3b80] ;  /* 0x003b8000011a7983 */ /* 0x000ea80000300a00 */
[----:B------:R-:W2:Y:S02]  /*684d0*/  LDL.LU.64 R24, [R1+0x3b78] ;  /* 0x003b780001187983 */ /* 0x000ea40000300a00 */
[----:B--2---:R-:W-:-:S15]  /*684e0*/  HMMA.16816.F32.BF16 R24, R20, R6, R24 ;  /* 0x000000061418723c */ /* 0x004fde0000041818 */
[----:B------:R-:W-:-:S04]  /*684f0*/  NOP ;  /* 0x0000000000007918 */ /* 0x000fc80000000000 */
[----:B------:R-:W-:Y:S04]  /*68500*/  STL.64 [R1+0x1770], R24 ;  /* 0x0017701801007387 */ /* 0x000fe80000100a00 */
[----:B------:R0:W-:Y:S04]  /*68510*/  STL.64 [R1+0x1778], R26 ;  /* 0x0017781a01007387 */ /* 0x0001e80000100a00 */
[----:B0-----:R-:W2:Y:S04]  /*68520*/  LDL.LU.64 R26, [R1+0x3b70] ;  /* 0x003b7000011a7983 */ /* 0x001ea80000300a00 */
[----:B------:R-:W2:Y:S04]  /*68530*/  LDL.LU.64 R24, [R1+0x3b68] ;  /* 0x003b680001187983 */ /* 0x000ea80000300a00 */
[----:B------:R0:W-:Y:S02]  /*68540*/  STL.64 [R1+0x3a10], R6 ;  /* 0x003a100601007387 */ /* 0x0001e40000100a00 */
[----:B0-----:R-:W-:-:S02]  /*68550*/  IMAD.MOV.U32 R6, RZ, RZ, R13 ;  /* 0x000000ffff067224 */ /* 0x001fc400078e000d */
[----:B------:R-:W-:-:S05]  /*68560*/  IMAD.MOV.U32 R7, RZ, RZ, R12 ;  /* 0x000000ffff077224 */ /* 0x000fca00078e000c */
[----:B------:R0:W-:Y:S02]  /*68570*/  STL.64 [R1+0x3a28], R6 ;  /* 0x003a280601007387 */ /* 0x0001e40000100a00 */
[----:B0-----:R-:W-:Y:S02]  /*68580*/  IMAD.MOV.U32 R6, RZ, RZ, R2 ;  /* 0x000000ffff067224 */ /* 0x001fe400078e0002 */
[----:B------:R-:W-:-:S05]  /*68590*/  IMAD.MOV.U32 R7, RZ, RZ, R0 ;  /* 0x000000ffff077224 */ /* 0x000fca00078e0000 */
[----:B------:R-:W-:Y:S01]  /*685a0*/  STL.64 [R1+0x3a40], R6 ;  /* 0x003a400601007387 */ /* 0x000fe20000100a00 */
[----:B--2---:R-:W-:-:S15]  /*685b0*/  HMMA.16816.F32.BF16 R24, R20, R14, R24 ;  /* 0x0000000e1418723c */ /* 0x004fde0000041818 */
[----:B------:R-:W-:-:S04]  /*685c0*/  NOP ;  /* 0x0000000000007918 */ /* 0x000fc80000000000 */
[----:B------:R-:W-:Y:S04]  /*685d0*/  STL.64 [R1+0x1760], R24 ;  /* 0x0017601801007387 */ /* 0x000fe80000100a00 */
[----:B------:R0:W-:Y:S04]  /*685e0*/  STL.64 [R1+0x1768], R26 ;  /* 0x0017681a01007387 */ /* 0x0001e80000100a00 */
[----:B0-----:R-:W4:Y:S04]  /*685f0*/  LDL.LU.64 R26, [R1+0x3b60] ;  /* 0x003b6000011a7983 */ /* 0x001f280000300a00 */
[----:B------:R-:W4:Y:S01]  /*68600*/  LDL.LU.64 R24, [R1+0x3b58] ;  /* 0x003b580001187983 */ /* 0x000f220000300a00 */
[----:B------:R-:W-:-:S02]  /*68610*/  IMAD.MOV.U32 R2, RZ, RZ, R14 ;  /* 0x000000ffff027224 */ /* 0x000fc400078e000e */
[----:B------:R-:W-:Y:S02]  /*68620*/  IMAD.MOV.U32 R0, RZ, RZ, R15 ;  /* 0x000000ffff007224 */ /* 0x000fe400078e000f */
[----:B------:R-:W-:Y:S01]  /*68630*/  IMAD.MOV.U32 R6, RZ, RZ, R16 ;  /* 0x000000ffff067224 */ /* 0x000fe200078e0010 */
[----:B------:R-:W2:Y:S04]  /*68640*/  LDL.LU.64 R14, [R1+0x3b50] ;  /* 0x003b5000010e7983 */ /* 0x000ea80000300a00 */
[----:B------:R-:W2:Y:S01]  /*68650*/  LDL.LU.64 R12, [R1+0x3b48] ;  /* 0x003b4800010c7983 */ /* 0x000ea20000300a00 */
[----:B------:R-:W-:Y:S01]  /*68660*/  IMAD.MOV.U32 R7, RZ, RZ, R11 ;  /* 0x000000ffff077224 */ /* 0x000fe200078e000b */
[----:B----4-:R-:W-:-:S15]  /*68670*/  HMMA.16816.F32.BF16 R24, R20, R18, R24 ;  /* 0x000000121418723c */ /* 0x010fde0000041818 */
[----:B------:R-:W-:-:S04]  /*68680*/  NOP ;  /* 0x0000000000007918 */ /* 0x000fc80000000000 */
[----:B------:R-:W-:Y:S04]  /*68690*/  STL.64 [R1+0x1750], R24 ;  /* 0x0017501801007387 */ /* 0x000fe80000100a00 */
[----:B------:R0:W-:Y:S04]  /*686a0*/  STL.64 [R1+0x1758], R26 ;  /* 0x0017581a01007387 */ /* 0x0001e80000100a00 */
[----:B0-----:R-:W4:Y:S04]  /*686b0*/  LDL.LU.64 R26, [R1+0x3b40] ;  /* 0x003b4000011a7983 */ /* 0x001f280000300a00 */
[----:B------:R-:W2:Y:S04]  /*686c0*/  LDL.LU.64 R24, [R1+0x3b38] ;  /* 0x003b380001187983 */ /* 0x000ea80000300a00 */
[----:B------:R-:W-:Y:S04]  /*686d0*/  STL.64 [R1+0x3a58], R6 ;  /* 0x003a580601007387 */ /* 0x000fe80000100a00 */
[----:B------:R-:W-:Y:S04]  /*686e0*/  STL.64 [R1+0x3a08], R18 ;  /* 0x003a081201007387 */ /* 0x000fe80000100a00 */
[----:B------:R0:W-:Y:S04]  /*686f0*/  STL [R1+0x3a00], R17 ;  /* 0x003a001101007387 */ /* 0x0001e80000100800 */
[----:B------:R-:W2:Y:S04]  /*68700*/  LDL.LU R16, [R1+0xdb0] ;  /* 0x000db00001107983 */ /* 0x000ea80000300800 */
[----:B0-----:R-:W2:Y:S04]  /*68710*/  LDL.LU R17, [R1+0xdb4] ;  /* 0x000db40001117983 */ /* 0x001ea80000300800 */
[----:B------:R-:W2:Y:S04]  /*68720*/  LDL.LU R18, [R1+0xdb8] ;  /* 0x000db80001127983 */ /* 0x000ea80000300800 */
[----:B------:R-:W2:Y:S01]  /*68730*/  LDL.LU R19, [R1+0xdbc] ;  /* 0x000dbc0001137983 */ /* 0x000ea20000300800 */
[----:B------:R-:W-:-:S02]  /*68740*/  IMAD.MOV.U32 R6, RZ, RZ, R10 ;  /* 0x000000ffff067224 */ /* 0x000fc400078e000a */
        /* <DEDUP_REMOVED lines=21> */
[----:B------:R-:W-:Y:S04]  /*688a0*/  STL.64 [R1+0x3ab0], R6 ;  /* 0x003ab00601007387 */ /* 0x000fe80000100a00 */
[----:B------:R-:W-:Y:S04]  /*688b0*/  STL.64 [R1+0x3a38], R18 ;  /* 0x003a381201007387 */ /* 0x000fe80000100a00 */
[----:B------:R0:W-:Y:S04]  /*688c0*/  STL.64 [R1+0x3a30], R16 ;  /* 0x003a301001007387 */ /* 0x0001e80000100a00 */
[----:B0-----:R-:W2:Y:S04]  /*688d0*/  LDL.LU R16, [R1+0xdd0] ;  /* 0x000dd00001107983 */ /* 0x001ea80000300800 */
[----:B------:R-:W2:Y:S04]  /*688e0*/  LDL.LU R17, [R1+0xdd4] ;  /* 0x000dd40001117983 */ /* 0x000ea80000300800 */
[----:B------:R-:W2:Y:S04]  /*688f0*/  LDL.LU R18, [R1+0xdd8] ;  /* 0x000dd80001127983 */ /* 0x000ea80000300800 */
[----:B------:R-:W2:Y:S01]  /*68900*/  LDL.LU R19, [R1+0xddc] ;  /* 0x000ddc0001137983 */ /* 0x000ea20000300800 */
[----:B------:R-:W-:-:S02]  /*68910*/  IMAD.MOV.U32 R6, RZ, RZ, R29 ;  /* 0x000000ffff067224 */ /* 0x000fc400078e001d */
[----:B----4-:R-:W-:-:S05]  /*68920*/  IMAD.MOV.U32 R7, RZ, RZ, R27 ;  /* 0x000000ffff077224 */ /* 0x010fca00078e001b */
[----:B------:R-:W-:Y:S04]  /*68930*/  STL.64 [R1+0x3ac8], R6 ;  /* 0x003ac80601007387 */ /* 0x000fe80000100a00 */
[----:B--2---:R-:W-:Y:S04]  /*68940*/  STL.64 [R1+0x3a50], R18 ;  /* 0x003a501201007387 */ /* 0x004fe80000100a00 */
[----:B------:R0:W-:Y:S04]  /*68950*/  STL.64 [R1+0x3a48], R16 ;  /* 0x003a481001007387 */ /* 0x0001e80000100a00 */
[----:B0-----:R-:W2:Y:S04]  /*68960*/  LDL.LU R16, [R1+0xde0] ;  /* 0x000de00001107983 */ /* 0x001ea80000300800 */
[----:B------:R-:W2:Y:S04]  /*68970*/  LDL.LU R17, [R1+0xde4] ;  /* 0x000de40001117983 */ /* 0x000ea80000300800 */
[----:B------:R-:W4:Y:S04]  /*68980*/  LDL.LU R18, [R1+0xde8] ;  /* 0x000de80001127983 */ /* 0x000f280000300800 */
[----:B------:R-:W4:Y:S01]  /*68990*/  LDL.LU R19, [R1+0xdec] ;  /* 0x000dec0001137983 */ /* 0x000f220000300800 */
[----:B------:R-:W-:-:S02]  /*689a0*/  IMAD.MOV.U32 R6, RZ, RZ, R26 ;  /* 0x000000ffff067224 */ /* 0x000fc400078e001a */
[----:B------:R-:W-:-:S05]  /*689b0*/  IMAD.MOV.U32 R7, RZ, RZ, R25 ;  /* 0x000000ffff077224 */ /* 0x000fca00078e0019 */
[----:B------:R0:W-:Y:S02]  /*689c0*/  STL.64 [R1+0x3ae0], R6 ;  /* 0x003ae00601007387 */ /* 0x0001e40000100a00 */
[----:B0-----:R-:W-:Y:S02]  /*689d0*/  IMAD.MOV.U32 R6, RZ, RZ, R24 ;  /* 0x000000ffff067224 */ /* 0x001fe400078e0018 */
        /* <DEDUP_REMOVED lines=14> */
[----:B------:R-:W2:Y:S04]  /*68ac0*/  LDL.LU R24, [R1+0x840] ;  /* 0x0008400001187983 */ /* 0x000ea80000300800 */
[----:B------:R-:W2:Y:S04]  /*68ad0*/  LDL.LU R25, [R1+0x844] ;  /* 0x0008440001197983 */ /* 0x000ea80000300800 */
[----:B------:R-:W2:Y:S04]  /*68ae0*/  LDL.LU R26, [R1+0x848] ;  /* 0x00084800011a7983 */ /* 0x000ea80000300800 */
[----:B------:R-:W2:Y:S01]  /*68af0*/  LDL.LU R27, [R1+0x84c] ;  /* 0x00084c00011b7983 */ /* 0x000ea20000300800 */
[----:B---3--:R-:W-:-:S03]  /*68b00*/  IMAD.MOV.U32 R7, RZ, RZ, R9 ;  /* 0x000000ffff077224 */ /* 0x008fc600078e0009 */
        /* <DEDUP_REMOVED lines=39> */
[----:B------:R-:W-:Y:S01]  /*68d80*/  IMAD.MOV.U32 R6, RZ, RZ, R12 ;  /* 0x000000ffff067224 */ /* 0x000fe200078e000c */
[----:B---3--:R-:W-:Y:S02]  /*68d90*/  HMMA.16816.F32.BF16 R20, R20, R10, R24 ;  /* 0x0000000a1414723c */ /* 0x008fe40000041818 */
[----:B------:R-:W2:Y:S04]  /*68da0*/  LDL.LU.64 R26, [R1+0x3b18] ;  /* 0x003b1800011a7983 */ /* 0x000ea80000300a00 */
[----:B------:R-:W2:-:S13]  /*68db0*/  LDL.LU.64 R24, [R1+0x3b10] ;  /* 0x003b100001187983 */ /* 0x000e9a0000300a00 */
        /* <DEDUP_REMOVED lines=75> */
[----:B------:R-:W3:-:S13]  /*69270*/  LDL.LU R17, [R1+0x3a00] ;  /* 0x003a000001117983 */ /* 0x000eda0000300800 */
[----:B------:R-:W-:Y:S04]  /*69280*/  STL.64 [R1+0x1520], R4 ;  /* 0x0015200401007387 */ /* 0x000fe80000100a00 */
[----:B------:R0:W-:Y:S04]  /*69290*/  STL.64 [R1+0x1528], R6 ;  /* 0x0015280601007387 */ /* 0x0001e80000100a00 */
[----:B0-----:R-:W4:Y:S04]  /*692a0*/  LDL.LU.64 R6, [R1+0x39f8] ;  /* 0x0039f80001067983 */ /* 0x001f280000300a00 */
[----:B------:R-:W4:Y:S01]  /*692b0*/  LDL.LU.64 R4, [R1+0x39f0] ;  /* 0x0039f00001047983 */ /* 0x000f220000300a00 */
[----:B------:R-:W-:-:S02]  /*692c0*/  IMAD.MOV.U32 R22, RZ, RZ, R2 ;  /* 0x000000ffff167224 */ /* 0x000fc400078e0002 */
[----:B------:R-:W-:-:S07]  /*692d0*/  IMAD.MOV.U32 R23, RZ, RZ, R0 ;  /* 0x000000ffff177224 */ /* 0x000fce00078e0000 */
[----:B----4-:R-:W-:Y:S01]  /*692e0*/  HMMA.16816.F32.BF16 R20, R24, R22, R4 ;  /* 0x000000161814723c */ /* 0x010fe20000041804 */
[----:B------:R-:W2:Y:S04]  /*692f0*/  LDL.LU.64 R6, [R1+0x39e8] ;  /* 0x0039e80001067983 */ /* 0x000ea80000300a00 */
[----:B------:R-:W2:-:S14]  /*69300*/  LDL.LU.64 R4, [R1+0x39e0] ;  /* 0x0039e00001047983 */ /* 0x000e9c0000300a00 */
[----:B------:R-:W-:Y:S04]  /*69310*/  STL.64 [R1+0x1510], R20 ;  /* 0x0015101401007387 */ /* 0x000fe80000100a00 */
[----:B------:R2:W-:Y:S02]  /*69320*/  STL.64 [R1+0x1518], R22 ;  /* 0x0015181601007387 */ /* 0x0005e40000100a00 */
[----:B--2---:R-:W-:Y:S02]  /*69330*/  HMMA.16816.F32.BF16 R20, R24, R18, R4 ;  /* 0x000000121814723c */ /* 0x004fe40000041804 */
[----:B------:R-:W2:-:S15]  /*69340*/  LDL.LU R4, [R1+0x670] ;  /* 0x0006700001047983 */ /* 0x000e9e0000300800 */
[----:B------:R-:W-:Y:S02]  /*69350*/  NOP ;  /* 0x0000000000007918 */ /* 0x000fe40000000000 */
[----:B------:R0:W-:Y:S04]  /*69360*/  STL.64 [R1+0x1500], R20 ;  /* 0x0015001401007387 */ /* 0x0001e80000100a00 */
[----:B------:R1:W-:Y:S04]  /*69370*/  STL.64 [R1+0x1508], R22 ;  /* 0x0015081601007387 */ /* 0x0003e80000100a00 */
[----:B------:R-:W2:Y:S04]  /*69380*/  LDL.LU R5, [R1+0x674] ;  /* 0x0006740001057983 */ /* 0x000ea80000300800 */
[----:B------:R-:W2:Y:S04]  /*69390*/  LDL.LU R6, [R1+0x678] ;  /* 0x0006780001067983 */ /* 0x000ea80000300800 */
[----:B------:R-:W2:Y:S04]  /*693a0*/  LDL.LU R7, [R1+0x67c] ;  /* 0x00067c0001077983 */ /* 0x000ea80000300800 */
[----:B0-----:R-:W4:Y:S04]  /*693b0*/  LDL.LU R20, [R1+0x560] ;  /* 0x0005600001147983 */ /* 0x001f280000300800 */
[----:B------:R-:W4:Y:S04]  /*693c0*/  LDL.LU R21, [R1+0x564] ;  /* 0x0005640001157983 */ /* 0x000f280000300800 */
[----:B-1----:R-:W2:Y:S04]  /*693d0*/  LDL.LU R22, [R1+0x568] ;  /* 0x0005680001167983 */ /* 0x002ea80000300800 */
[----:B------:R-:W2:Y:S04]  /*693e0*/  LDL.LU R23, [R1+0x56c] ;  /* 0x00056c0001177983 */ /* 0x000ea80000300800 */
[----:B--2---:R0:W-:Y:S04]  /*693f0*/  STL.64 [R1+0x39c0], R22 ;  /* 0x0039c01601007387 */ /* 0x0041e80000100a00 */
[----:B----4-:R-:W-:Y:S04]  /*69400*/  STL.64 [R1+0x39b8], R20 ;  /* 0x0039b81401007387 */ /* 0x010fe80000100a00 */
[----:B0-----:R-:W2:Y:S04]  /*69410*/  LDL.64 R22, [R1+0xc8] ;  /* 0x0000c80001167983 */ /* 0x001ea80000100a00 */
[----:B------:R-:W-:Y:S04]  /*69420*/  STL.64 [R1+0x3988], R18 ;  /* 0x0039881201007387 */ /* 0x000fe80000100a00 */
[----:B---3--:R0:W-:Y:S04]  /*69430*/  STL [R1+0x3980], R17 ;  /* 0x0039801101007387 */ /* 0x0081e80000100800 */
[----:B------:R-:W3:Y:S04]  /*69440*/  LDL.LU R16, [R1+0xd80] ;  /* 0x000d800001107983 */ /* 0x000ee80000300800 */
[----:B0-----:R-:W3:Y:S04]  /*69450*/  LDL.LU R17, [R1+0xd84] ;  /* 0x000d840001117983 */ /* 0x001ee80000300800 */
[----:B------:R-:W3:Y:S04]  /*69460*/  LDL.LU R18, [R1+0xd88] ;  /* 0x000d880001127983 */ /* 0x000ee80000300800 */
[----:B------:R-:W3:Y:S02]  /*69470*/  LDL.LU R19, [R1+0xd8c] ;  /* 0x000d8c0001137983 */ /* 0x000ee40000300800 */
[----:B---3--:R-:W-:-:S15]  /*69480*/  HMMA.16816.F32.BF16 R16, R24, R14, R16 ;  /* 0x0000000e1810723c */ /* 0x008fde0000041810 */
[----:B------:R-:W-:-:S04]  /*69490*/  NOP ;  /* 0x0000000000007918 */ /* 0x000fc80000000000 */
[----:B------:R-:W-:Y:S04]  /*694a0*/  STL.64 [R1+0x14f0], R16 ;  /* 0x0014f01001007387 */ /* 0x000fe80000100a00 */
[----:B------:R0:W-:Y:S04]  /*694b0*/  STL.64 [R1+0x14f8], R18 ;  /* 0x0014f81201007387 */ /* 0x0001e80000100a00 */
[----:B0-----:R-:W3:Y:S04]  /*694c0*/  LDL.64 R18, [R1+0x98] ;  /* 0x0000980001127983 */ /* 0x001ee80000100a00 */
[----:B---3--:R0:W-:Y:S04]  /*694d0*/  STL.64 [R1+0x3998], R18 ;  /* 0x0039981201007387 */ /* 0x0081e80000100a00 */
[----:B0-----:R-:W3:Y:S04]  /*694e0*/  LDL.64 R18, [R1+0xa8] ;  /* 0x0000a80001127983 */ /* 0x001ee80000100a00 */
[----:B---3--:R0:W-:Y:S04]  /*694f0*/  STL.64 [R1+0x39b0], R18 ;  /* 0x0039b01201007387 */ /* 0x0081e80000100a00 */
[----:B0-----:R-:W3:Y:S04]  /*69500*/  LDL.64 R18, [R1+0xb8] ;  /* 0x0000b80001127983 */ /* 0x001ee80000100a00 */
[----:B---3--:R0:W-:Y:S04]  /*69510*/  STL.64 [R1+0x39c8], R18 ;  /* 0x0039c81201007387 */ /* 0x0081e80000100a00 */
[----:B------:R-:W3:Y:S04]  /*69520*/  LDL.LU R16, [R1+0x570] ;  /* 0x0005700001107983 */ /* 0x000ee80000300800 */
[----:B------:R-:W3:Y:S04]  /*69530*/  LDL.LU R17, [R1+0x574] ;  /* 0x0005740001117983 */ /* 0x000ee80000300800 */
[----:B0-----:R-:W3:Y:S04]  /*69540*/  LDL.LU R18, [R1+0x578] ;  /* 0x0005780001127983 */ /* 0x001ee80000300800 */
[----:B------:R-:W3:Y:S04]  /*69550*/  LDL.LU R19, [R1+0x57c] ;  /* 0x00057c0001137983 */ /* 0x000ee80000300800 */
[----:B------:R-:W-:Y:S04]  /*69560*/  STL [R1+0x38e8], R15 ;  /* 0x0038e80f01007387 */ /* 0x000fe80000100800 */
[----:B------:R0:W-:Y:S04]  /*69570*/  STL [R1+0x3990], R14 ;  /* 0x0039900e01007387 */ /* 0x0001e80000100800 */
[----:B------:R-:W4:Y:S04]  /*69580*/  LDL.LU R12, [R1+0x540] ;  /* 0x00054000010c7983 */ /* 0x000f280000300800 */
[----:B------:R-:W4:Y:S04]  /*69590*/  LDL.LU R13, [R1+0x544] ;  /* 0x00054400010d7983 */ /* 0x000f280000300800 */
[----:B0-----:R-:W2:Y:S04]  /*695a0*/  LDL.LU R14, [R1+0x548] ;  /* 0x00054800010e7983 */ /* 0x001ea80000300800 */
[----:B------:R-:W2:Y:S01]  /*695b0*/  LDL.LU R15, [R1+0x54c] ;  /* 0x00054c00010f7983 */ /* 0x000ea20000300800 */
[----:B------:R-:W-:Y:S03]  /*695c0*/  HMMA.16816.F32.BF16 R24, R24, R10, R4 ;  /* 0x0000000a1818723c */ /* 0x000fe60000041804 */
[----:B--2---:R-:W-:Y:S04]  /*695d0*/  STL.64 [R1+0x39a8], R14 ;  /* 0x0039a80e01007387 */ /* 0x004fe80000100a00 */
        /* <DEDUP_REMOVED lines=8> */
[----:B------:R-:W4:Y:S04]  /*69660*/  LDL.LU R8, [R1+0x530] ;  /* 0x0005300001087983 */ /* 0x000f280000300800 */
[----:B------:R-:W-:Y:S04]  /*69670*/  STL.64 [R1+0x5d0], R24 ;  /* 0x0005d01801007387 */ /* 0x000fe80000100a00 */
[----:B------:R1:W-:Y:S04]  /*69680*/  STL.64 [R1+0x5d8], R26 ;  /* 0x0005d81a01007387 */ /* 0x0003e80000100a00 */
[----:B------:R-:W4:Y:S04]  /*69690*/  LDL.LU R9, [R1+0x534] ;  /* 0x0005340001097983 */ /* 0x000f280000300800 */
[----:B0-----:R-:W4:Y:S04]  /*696a0*/  LDL.LU R10, [R1+0x538] ;  /* 0x00053800010a7983 */ /* 0x001f280000300800 */
[----:B------:R-:W4:Y:S04]  /*696b0*/  LDL.LU R11, [R1+0x53c] ;  /* 0x00053c00010b7983 */ /* 0x000f280000300800 */
[----:B-1----:R-:W2:Y:S01]  /*696c0*/  LDL.64 R26, [R1+0x78] ;  /* 0x00007800011a7983 */ /* 0x002ea20000100a00 */
[----:B------:R-:W-:-:S02]  /*696d0*/  IMAD.MOV.U32 R3, RZ, RZ, R22 ;  /* 0x000000ffff037224 */ /* 0x000fc400078e0016 */
[----:B------:R-:W-:Y:S01]  /*696e0*/  IMAD.MOV.U32 R2, RZ, RZ, R23 ;  /* 0x000000ffff027224 */ /* 0x000fe200078e0017 */
[----:B---3--:R-:W-:Y:S01]  /*696f0*/  HMMA.16816.F32.BF16 R16, R4, R22, R16 ;  /* 0x000000160410723c */ /* 0x008fe20000041810 */
[----:B--2---:R0:W-:Y:S04]  /*69700*/  STL.64 [R1+0x3970], R26 ;  /* 0x0039701a01007387 */ /* 0x0041e80000100a00 */
[----:B0-----:R-:W4:-:S14]  /*69710*/  LDL.64 R26, [R1+0x88] ;  /* 0x00008800011a7983 */ /* 0x001f1c0000100a00 */
        /* <DEDUP_REMOVED lines=19> */
[----:B------:R-:W2:Y:S04]  /*69850*/  LDL.LU.64 R12, [R1+0x39a0] ;  /* 0x0039a000010c7983 */ /* 0x000ea80000300a00 */
[----:B------:R-:W2:Y:S04]  /*69860*/  LDL.LU.64 R18, [R1+0x3998] ;  /* 0x0039980001127983 */ /* 0x000ea80000300a00 */
[----:B------:R0:W-:Y:S04]  /*69870*/  STL.64 [R1+0x3940], R22 ;  /* 0x0039401601007387 */ /* 0x0001e80000100a00 */
[----:B------:R1:W-:Y:S04]  /*69880*/  STL.64 [R1+0x3938], R20 ;  /* 0x0039381401007387 */ /* 0x0003e80000100a00 */
[----:B0-----:R-:W3:Y:S01]  /*69890*/  LDL.64 R22, [R1+0x68] ;  /* 0x0000680001167983 */ /* 0x001ee20000100a00 */
[----:B--2---:R-:W-:Y:S01]  /*698a0*/  HMMA.16816.F32.BF16 R12, R4, R18, R12 ;  /* 0x00000012040c723c */ /* 0x004fe2000004180c */
[----:B------:R-:W-:-:S02]  /*698b0*/  IMAD.MOV.U32 R16, RZ, RZ, R19 ;  /* 0x000000ffff107224 */ /* 0x000fc400078e0013 */
[----:B---3--:R0:W-:Y:S04]  /*698c0*/  STL.64 [R1+0x3968], R22 ;  /* 0x0039681601007387 */ /* 0x0081e80000100a00 */
[----:B-1----:R-:W2:Y:S04]  /*698d0*/  LDL.LU R20, [R1+0x520] ;  /* 0x0005200001147983 */ /* 0x002ea80000300800 */
[----:B------:R-:W2:Y:S04]  /*698e0*/  LDL.LU R21, [R1+0x524] ;  /* 0x0005240001157983 */ /* 0x000ea80000300800 */
[----:B0-----:R-:W2:Y:S04]  /*698f0*/  LDL.LU R22, [R1+0x528] ;  /* 0x0005280001167983 */ /* 0x001ea80000300800 */
[----:B------:R-:W2:Y:S04]  /*69900*/  LDL.LU R23, [R1+0x52c] ;  /* 0x00052c0001177983 */ /* 0x000ea80000300800 */
[----:B------:R-:W-:Y:S04]  /*69910*/  STL.64 [R1+0x19b0], R12 ;  /* 0x0019b00c01007387 */ /* 0x000fe80000100a00 */
[----:B------:R0:W-:Y:S04]  /*69920*/  STL.64 [R1+0x19b8], R14 ;  /* 0x0019b80e01007387 */ /* 0x0001e80000100a00 */
[----:B0-----:R-:W3:Y:S01]  /*69930*/  LDL.LU R14, [R1+0x3990] ;  /* 0x00399000010e7983 */ /* 0x001ee20000300800 */
[----:B------:R-:W-:-:S03]  /*69940*/  IMAD.MOV.U32 R15, RZ, RZ, R18 ;  /* 0x000000ffff0f7224 */ /* 0x000fc600078e0012 */
[----:B------:R-:W2:Y:S04]  /*69950*/  LDL.LU.64 R18, [R1+0x3988] ;  /* 0x0039880001127983 */ /* 0x000ea80000300a00 */
[----:B------:R-:W3:Y:S01]  /*69960*/  LDL.LU R17, [R1+0x3980] ;  /* 0x0039800001117983 */ /* 0x000ee20000300800 */
[----:B----4-:R-:W-:Y:S03]  /*69970*/  HMMA.16816.F32.BF16 R8, R4, R26, R8 ;  /* 0x0000001a0408723c */ /* 0x010fe60000041808 */
[----:B--2---:R0:W-:Y:S04]  /*69980*/  STL.64 [R1+0x3908], R18 ;  /* 0x0039081201007387 */ /* 0x0041e80000100a00 */
[----:B---3--:R-:W-:Y:S04]  /*69990*/  STL.64 [R1+0x3900], R16 ;  /* 0x0039001001007387 */ /* 0x008fe80000100a00 */
[----:B0-----:R-:W2:Y:S08]  /*699a0*/  LDL.64 R18, [R1+0x58] ;  /* 0x0000580001127983 */ /* 0x001eb00000100a00 */
[----:B------:R0:W-:Y:S04]  /*699b0*/  STL.64 [R1+0x18b0], R8 ;  /* 0x0018b00801007387 */ /* 0x0001e80000100a00 */
[----:B------:R1:W-:Y:S01]  /*699c0*/  STL.64 [R1+0x18b8], R10 ;  /* 0x0018b80a01007387 */ /* 0x0003e20000100a00 */
[----:B0-----:R-:W-:-:S03]  /*699d0*/  IMAD.MOV.U32 R9, RZ, RZ, R26 ;  /* 0x000000ffff097224 */ /* 0x001fc600078e001a */
[----:B-1----:R-:W3:Y:S01]  /*699e0*/  LDL.LU.64 R10, [R1+0x3978] ;  /* 0x00397800010a7983 */ /* 0x002ee20000300a00 */
[----:B------:R-:W-:-:S03]  /*699f0*/  IMAD.MOV.U32 R8, RZ, RZ, R27 ;  /* 0x000000ffff087224 */ /* 0x000fc600078e001b */
[----:B------:R-:W4:Y:S04]  /*69a00*/  LDL.LU.64 R26, [R1+0x3970] ;  /* 0x00397000011a7983 */ /* 0x000f280000300a00 */
[----:B------:R0:W-:Y:S04]  /*69a10*/  STL [R1+0x387c], R8 ;  /* 0x00387c0801007387 */ /* 0x0001e80000100800 */
[----:B------:R1:W-:Y:S01]  /*69a20*/  STL [R1+0x3878], R9 ;  /* 0x0038780901007387 */ /* 0x0003e20000100800 */
[----:B------:R-:W0:Y:S01]  /*69a30*/  S2R R28, SR_TID.X ;  /* 0x00000000001c7919 */ /* 0x000e220000002100 */
[----:B----4-:R-:W-:Y:S02]  /*69a40*/  HMMA.16816.F32.BF16 R20, R4, R26, R20 ;  /* 0x0000001a0414723c */ /* 0x010fe40000041814 */
[----:B---3--:R3:W-:Y:S04]  /*69a50*/  STL.64 [R1+0x3960], R10 ;  /* 0x0039600a01007387 */ /* 0x0087e80000100a00 */
[----:B0-----:R-:W4:Y:S04]  /*69a60*/  LDL.LU R8, [R1+0xb60] ;  /* 0x000b600001087983 */ /* 0x001f280000300800 */
[----:B-1----:R-:W4:Y:S04]  /*69a70*/  LDL.LU R9, [R1+0xb64] ;  /* 0x000b640001097983 */ /* 0x002f280000300800 */
[----:B---3--:R-:W4:Y:S04]  /*69a80*/  LDL.LU R10, [R1+0xb68] ;  /* 0x000b6800010a7983 */ /* 0x008f280000300800 */
[----:B------:R-:W4:Y:S04]  /*69a90*/  LDL.LU R11, [R1+0xb6c] ;  /* 0x000b6c00010b7983 */ /* 0x000f280000300800 */
[----:B------:R-:W-:Y:S04]  /*69aa0*/  STL.64 [R1+0x5a0], R20 ;  /* 0x0005a01401007387 */ /* 0x000fe80000100a00 */
[----:B------:R0:W-:Y:S04]  /*69ab0*/  STL.64 [R1+0x5a8], R22 ;  /* 0x0005a81601007387 */ /* 0x0001e80000100a00 */
[----:B0-----:R-:W4:Y:S01]  /*69ac0*/  LDL.LU.64 R22, [R1+0x3968] ;  /* 0x0039680001167983 */ /* 0x001f220000300a00 */
[C---:B------:R-:W-:Y:S01]  /*69ad0*/  LOP3.LUT R0, R28.reuse, 0x7, RZ, 0xc0, !PT ;  /* 0x000000071c007812 */ /* 0x040fe200078ec0ff */
[----:B------:R-:W-:-:S04]  /*69ae0*/  IMAD.SHL.U32 R29, R28, 0x2, RZ ;  /* 0x000000021c1d7824 */ /* 0x000fc800078e00ff */
[----:B------:R-:W-:Y:S02]  /*69af0*/  IMAD R0, R0, 0x210, RZ ;  /* 0x0000021000007824 */ /* 0x000fe400078e02ff */
[----:B------:R-:W-:-:S03]  /*69b00*/  IMAD.SHL.U32 R28, R28, 0x100, RZ ;  /* 0x000001001c1c7824 */ /* 0x000fc600078e00ff */
[----:B------:R-:W-:-:S04]  /*69b10*/  LOP3.LUT R0, R0, 0x10, R29, 0x78, !PT ;  /* 0x0000001000007812 */ /* 0x000fc800078e781d */
[----:B------:R-:W-:-:S04]  /*69b20*/  LOP3.LUT R0, R0, 0x1000, R28, 0xf8, !PT ;  /* 0x0000100000007812 */ /* 0x000fc800078ef81c */
[----:B------:R-:W-:Y:S01]  /*69b30*/  LOP3.LUT R0, R0, 0x40, RZ, 0x3c, !PT ;  /* 0x0000004000007812 */ /* 0x000fe200078e3cff */
[----:B------:R-:W-:Y:S02]  /*69b40*/  IMAD.MOV.U32 R29, RZ, RZ, R26 ;  /* 0x000000ffff1d7224 */ /* 0x000fe400078e001a */
[----:B------:R-:W-:Y:S02]  /*69b50*/  IMAD.MOV.U32 R28, RZ, RZ, R27 ;  /* 0x000000ffff1c7224 */ /* 0x000fe400078e001b */
[----:B------:R-:W0:Y:S04]  /*69b60*/  LDSM.16.MT88.4 R24, [R0+UR5+0x6000] ;  /* 0x006000050018783b */ /* 0x000e280008004200 */
[----:B------:R-:W-:Y:S04]  /*69b70*/  STL [R1+0x3884], R28 ;  /* 0x0038841c01007387 */ /* 0x000fe80000100800 */
[----:B------:R-:W-:Y:S04]  /*69b80*/  STL [R1+0x3880], R29 ;  /* 0x0038801d01007387 */ /* 0x000fe80000100800 */
[----:B0-----:R0:W-:Y:S04]  /*69b90*/  STL.64 [R1+0x37b0], R26 ;  /* 0x0037b01a01007387 */ /* 0x0011e80000100a00 */
[----:B------:R-:W-:Y:S04]  /*69ba0*/  STL.64 [R1+0x37a8], R24 ;  /* 0x0037a81801007387 */ /* 0x000fe80000100a00 */
[----:B0-----:R-:W3:Y:S01]  /*69bb0*/  LDL.64 R26, [R1+0x28] ;  /* 0x00002800011a7983 */ /* 0x001ee20000100a00 */
        /* <DEDUP_REMOVED lines=8> */
[----:B-1----:R-:W4:Y:S04]  /*69c40*/  LDL.LU R10, [R1+0xb48] ;  /* 0x000b4800010a7983 */ /* 0x002f280000300800 */
[----:B------:R-:W4:Y:S04]  /*69c50*/  LDL.LU R11, [R1+0xb4c] ;  /* 0x000b4c00010b7983 */ /* 0x000f280000300800 */
[----:B------:R-:W2:Y:S04]  /*69c60*/  LDL.64 R22, [R1+0x38] ;  /* 0x0000380001167983 */ /* 0x000ea80000100a00 */
[----:B--2---:R0:W-:Y:S04]  /*69c70*/  STL.64 [R1+0x3958], R22 ;  /* 0x0039581601007387 */ /* 0x0041e80000100a00 */
[----:B0-----:R-:W4:Y:S04]  /*69c80*/  LDL.64 R22, [R1+0x48] ;  /* 0x0000480001167983 */ /* 0x001f280000100a00 */
        /* <DEDUP_REMOVED lines=8> */
[----:B--2---:R-:W-:-:S15]  /*69d10*/  HMMA.16816.F32.BF16 R12, R4, R18, R12 ;  /* 0x00000012040c723c */ /* 0x004fde000004180c */
[----:B------:R-:W-:-:S04]  /*69d20*/  NOP ;  /* 0x0000000000007918 */ /* 0x000fc80000000000 */
[----:B------:R-:W-:Y:S04]  /*69d30*/  STL.64 [R1+0x1320], R12 ;  /* 0x0013200c01007387 */ /* 0x000fe80000100a00 */
[----:B------:R-:W-:Y:S04]  /*69d40*/  STL.64 [R1+0x1328], R14 ;  /* 0x0013280e01007387 */ /* 0x000fe80000100a00 */
[----:B---3--:R-:W-:Y:S04]  /*69d50*/  STL.64 [R1+0x3950], R26 ;  /* 0x0039501a01007387 */ /* 0x008fe80000100a00 */
[----:B------:R0:W-:Y:S04]  /*69d60*/  STL.64 [R1+0x3948], R24 ;  /* 0x0039481801007387 */ /* 0x0001e80000100a00 */
[----:B0-----:R-:W2:Y:S04]  /*69d70*/  LDL.LU R24, [R1+0xb30] ;  /* 0x000b300001187983 */ /* 0x001ea80000300800 */
[----:B------:R-:W2:Y:S04]  /*69d80*/  LDL.LU R25, [R1+0xb34] ;  /* 0x000b340001197983 */ /* 0x000ea80000300800 */
[----:B------:R-:W2:Y:S04]  /*69d90*/  LDL.LU R26, [R1+0xb38] ;  /* 0x000b3800011a7983 */ /* 0x000ea80000300800 */
[----:B------:R-:W2:Y:S04]  /*69da0*/  LDL.LU R27, [R1+0xb3c] ;  /* 0x000b3c00011b7983 */ /* 0x000ea80000300800 */
[----:B------:R-:W3:Y:S04]  /*69db0*/  LDL.LU R12, [R1+0xaf0] ;  /* 0x000af000010c7983 */ /* 0x000ee80000300800 */
[----:B------:R-:W3:Y:S04]  /*69dc0*/  LDL.LU R13, [R1+0xaf4] ;  /* 0x000af400010d7983 */ /* 0x000ee80000300800 */
[----:B------:R-:W2:Y:S04]  /*69dd0*/  LDL.LU R14, [R1+0xaf8] ;  /* 0x000af800010e7983 */ /* 0x000ea80000300800 */
[----:B------:R-:W2:Y:S04]  /*69de0*/  LDL.LU R15, [R1+0xafc] ;  /* 0x000afc00010f7983 */ /* 0x000ea80000300800 */
[----:B--2---:R-:W-:Y:S04]  /*69df0*/  STL.64 [R1+0x3918], R14 ;  /* 0x0039180e01007387 */ /* 0x004fe80000100a00 */
[----:B---3--:R-:W-:Y:S04]  /*69e00*/  STL.64 [R1+0x3910], R12 ;  /* 0x0039100c01007387 */ /* 0x008fe80000100a00 */
[----:B------:R-:W2:Y:S04]  /*69e10*/  LDL R18, [R1+0x8] ;  /* 0x0000080001127983 */ /* 0x000ea80000100800 */
[----:B------:R-:W2:Y:S01]  /*69e20*/  LDL R19, [R1+0xc] ;  /* 0x00000c0001137983 */ /* 0x000ea20000100800 */
[----:B----4-:R-:W-:Y:S03]  /*69e30*/  HMMA.16816.F32.BF16 R8, R4, R22, R8 ;  /* 0x000000160408723c */ /* 0x010fe60000041808 */
[----:B--2---:R0:W-:Y:S04]  /*69e40*/  STL.64 [R1+0x3920], R18 ;  /* 0x0039201201007387 */ /* 0x0041e80000100a00 */
[----:B0-----:R-:W2:Y:S04]  /*69e50*/  LDL.64 R18, [R1+0x18] ;  /* 0x0000180001127983 */ /* 0x001ea80000100a00 */
[----:B------:R-:W3:Y:S04]  /*69e60*/  LDL.LU R12, [R1+0xb00] ;  /* 0x000b0000010c7983 */ /* 0x000ee80000300800 */
[----:B------:R-:W3:Y:S04]  /*69e70*/  LDL.LU R13, [R1+0xb04] ;  /* 0x000b0400010d7983 */ /* 0x000ee80000300800 */
[----:B------:R-:W4:Y:S04]  /*69e80*/  LDL.LU R14, [R1+0xb08] ;  /* 0x000b0800010e7983 */ /* 0x000f280000300800 */
[----:B------:R-:W4:Y:S04]  /*69e90*/  LDL.LU R15, [R1+0xb0c] ;  /* 0x000b0c00010f7983 */ /* 0x000f280000300800 */
[----:B----4-:R-:W-:Y:S04]  /*69ea0*/  STL.64 [R1+0x3930], R14 ;  /* 0x0039300e01007387 */ /* 0x010fe80000100a00 */
[----:B---3--:R0:W-:Y:S04]  /*69eb0*/  STL.64 [R1+0x3928], R12 ;  /* 0x0039280c01007387 */ /* 0x0081e80000100a00 */
[----:B0-----:R-:W2:Y:S04]  /*69ec0*/  LDL.LU R12, [R1+0xb10] ;  /* 0x000b1000010c7983 */ /* 0x001ea80000300800 */
[----:B------:R-:W2:Y:S04]  /*69ed0*/  LDL.LU R13, [R1+0xb14] ;  /* 0x000b1400010d7983 */ /* 0x000ea80000300800 */
[----:B------:R-:W2:Y:S04]  /*69ee0*/  LDL.LU R14, [R1+0xb18] ;  /* 0x000b1800010e7983 */ /* 0x000ea80000300800 */
[----:B------:R-:W2:Y:S04]  /*69ef0*/  LDL.LU R15, [R1+0xb1c] ;  /* 0x000b1c00010f7983 */ /* 0x000ea80000300800 */
        /* <DEDUP_REMOVED lines=8> */
[----:B------:R0:W-:Y:S04]  /*69f80*/  STL.64 [R1+0x38d8], R8 ;  /* 0x0038d80801007387 */ /* 0x0001e80000100a00 */
[----:B0-----:R-:W3:Y:S04]  /*69f90*/  LDL.LU R8, [R1+0xb20] ;  /* 0x000b200001087983 */ /* 0x001ee80000300800 */
[----:B------:R-:W3:Y:S04]  /*69fa0*/  LDL.LU R9, [R1+0xb24] ;  /* 0x000b240001097983 */ /* 0x000ee80000300800 */
[----:B------:R-:W3:Y:S04]  /*69fb0*/  LDL.LU R10, [R1+0xb28] ;  /* 0x000b2800010a7983 */ /* 0x000ee80000300800 */
[----:B------:R-:W3:Y:S04]  /*69fc0*/  LDL.LU R11, [R1+0xb2c] ;  /* 0x000b2c00010b7983 */ /* 0x000ee80000300800 */
[----:B------:R-:W-:Y:S04]  /*69fd0*/  STL.64 [R1+0x1300], R24 ;  /* 0x0013001801007387 */ /* 0x000fe80000100a00 */
[----:B------:R0:W-:Y:S04]  /*69fe0*/  STL.64 [R1+0x1308], R26 ;  /* 0x0013081a01007387 */ /* 0x0001e80000100a00 */
[----:B0-----:R-:W3:Y:S04]  /*69ff0*/  LDL.LU.64 R26, [R1+0x3950] ;  /* 0x00395000011a7983 */ /* 0x001ee80000300a00 */
[----:B------:R-:W4:Y:S01]  /*6a000*/  LDL.LU.64 R24, [R1+0x3948] ;  /* 0x0039480001187983 */ /* 0x000f220000300a00 */
[----:B------:R-:W-:-:S02]  /*6a010*/  IMAD.MOV.U32 R28, RZ, RZ, R22 ;  /* 0x000000ffff1c7224 */ /* 0x000fc400078e0016 */
[----:B------:R-:W-:Y:S02]  /*6a020*/  IMAD.MOV.U32 R29, RZ, RZ, R23 ;  /* 0x000000ffff1d7224 */ /* 0x000fe400078e0017 */
[----:B------:R-:W4:Y:S04]  /*6a030*/  LDL.LU.64 R22, [R1+0x3940] ;  /* 0x0039400001167983 */ /* 0x000f280000300a00 */
[----:B------:R-:W4:Y:S01]  /*6a040*/  LDL.LU.64 R20, [R1+0x3938] ;  /* 0x0039380001147983 */ /* 0x000f220000300a00 */
[C---:B--2---:R-:W-:Y:S08]  /*6a050*/  HMMA.16816.F32.BF16 R12, R4.reuse, R18, R12 ;  /* 0x00000012040c723c */ /* 0x044ff0000004180c */
[----:B---3--:R-:W-:Y:S01]  /*6a060*/  HMMA.16816.F32.BF16 R8, R4, R26, R8 ;  /* 0x0000001a0408723c */ /* 0x008fe20000041808 */
[----:B------:R0:W-:Y:S04]  /*6a070*/  STL.64 [R1+0x3800], R26 ;  /* 0x0038001a01007387 */ /* 0x0001e80000100a00 */
[----:B----4-:R-:W-:Y:S01]  /*6a080*/  STL.64 [R1+0x3888], R24 ;  /* 0x0038881801007387 */ /* 0x010fe20000100a00 */
[----:B0-----:R-:W-:-:S02]  /*6a090*/  IMAD.MOV.U32 R26, RZ, RZ, R23 ;  /* 0x000000ffff1a7224 */ /* 0x001fc400078e0017 */
[----:B------:R-:W-:-:S11]  /*6a0a0*/  IMAD.MOV.U32 R27, RZ, RZ, R22 ;  /* 0x000000ffff1b7224 */ /* 0x000fd600078e0016 */
[----:B------:R0:W-:Y:S04]  /*6a0b0*/  STL.64 [R1+0x12f0], R8 ;  /* 0x0012f00801007387 */ /* 0x0001e80000100a00 */
[----:B------:R1:W-:Y:S04]  /*6a0c0*/  STL.64 [R1+0x12f8], R10 ;  /* 0x0012f80a01007387 */ /* 0x0003e80000100a00 */
[----:B------:R2:W-:Y:S04]  /*6a0d0*/  STL.64 [R1+0x3898], R26 ;  /* 0x0038981a01007387 */ /* 0x0005e80000100a00 */
[----:B0-----:R-:W3:Y:S04]  /*6a0e0*/  LDL.LU R8, [R1+0xae0] ;  /* 0x000ae00001087983 */ /* 0x001ee80000300800 */
[----:B------:R-:W3:Y:S04]  /*6a0f0*/  LDL.LU R9, [R1+0xae4] ;  /* 0x000ae40001097983 */ /* 0x000ee80000300800 */
[----:B-1----:R-:W3:Y:S01]  /*6a100*/  LDL.LU R10, [R1+0xae8] ;  /* 0x000ae800010a7983 */ /* 0x002ee20000300800 */
[----:B--2---:R-:W-:-:S02]  /*6a110*/  IMAD.MOV.U32 R26, RZ, RZ, R21 ;  /* 0x000000ffff1a7224 */ /* 0x004fc400078e0015 */
[----:B------:R-:W-:Y:S01]  /*6a120*/  IMAD.MOV.U32 R27, RZ, RZ, R20 ;  /* 0x000000ffff1b7224 */ /* 0x000fe200078e0014 */
[----:B------:R-:W3:Y:S04]  /*6a130*/  LDL.LU R11, [R1+0xaec] ;  /* 0x000aec00010b7983 */ /* 0x000ee80000300800 */
[----:B------:R-:W2:Y:S04]  /*6a140*/  LDL.LU R20, [R1+0x510] ;  /* 0x0005100001147983 */ /* 0x000ea80000300800 */
[----:B------:R-:W2:Y:S04]  /*6a150*/  LDL.LU R21, [R1+0x514] ;  /* 0x0005140001157983 */ /* 0x000ea80000300800 */
[----:B------:R-:W2:Y:S04]  /*6a160*/  LDL.LU R22, [R1+0x518] ;  /* 0x0005180001167983 */ /* 0x000ea80000300800 */
[----:B------:R-:W2:Y:S04]  /*6a170*/  LDL.LU R23, [R1+0x51c] ;  /* 0x00051c0001177983 */ /* 0x000ea80000300800 */
[----:B------:R0:W-:Y:S04]  /*6a180*/  STL.64 [R1+0x38b0], R26 ;  /* 0x0038b01a01007387 */ /* 0x0001e80000100a00 */
[----:B------:R-:W-:Y:S04]  /*6a190*/  STL.64 [R1+0x12e0], R12 ;  /* 0x0012e00c01007387 */ /* 0x000fe80000100a00 */
[----:B------:R1:W-:Y:S01]  /*6a1a0*/  STL.64 [R1+0x12e8], R14 ;  /* 0x0012e80e01007387 */ /* 0x0003e20000100a00 */
[----:B0-----:R-:W-:-:S02]  /*6a1b0*/  IMAD.MOV.U32 R26, RZ, RZ, R3 ;  /* 0x000000ffff1a7224 */ /* 0x001fc400078e0003 */
[----:B------:R-:W-:Y:S01]  /*6a1c0*/  IMAD.MOV.U32 R27, RZ, RZ, R2 ;  /* 0x000000ffff1b7224 */ /* 0x000fe200078e0002 */
[----:B-1----:R-:W4:Y:S04]  /*6a1d0*/  LDL.LU.64 R14, [R1+0x3930] ;  /* 0x00393000010e7983 */ /* 0x002f280000300a00 */
[----:B------:R-:W4:Y:S01]  /*6a1e0*/  LDL.LU.64 R12, [R1+0x3928] ;  /* 0x00392800010c7983 */ /* 0x000f220000300a00 */
[----:B------:R-:W-:Y:S02]  /*6a1f0*/  IMAD.MOV.U32 R3, RZ, RZ, R18 ;  /* 0x000000ffff037224 */ /* 0x000fe400078e0012 */
        /* <DEDUP_REMOVED lines=13> */
[----:B0-----:R-:W4:Y:S04]  /*6a2d0*/  LDL.LU.64 R14, [R1+0x38f8] ;  /* 0x0038f800010e7983 */ /* 0x001f280000300a00 */
[----:B------:R-:W3:Y:S04]  /*6a2e0*/  LDL.LU.64 R12, [R1+0x38f0] ;  /* 0x0038f000010c7983 */ /* 0x000ee80000300a00 */
[----:B------:R0:W-:Y:S04]  /*6a2f0*/  STL.64 [R1+0x37f8], R18 ;  /* 0x0037f81201007387 */ /* 0x0001e80000100a00 */
[----:B--2---:R1:W-:Y:S01]  /*6a300*/  STL [R1+0x37f0], R17 ;  /* 0x0037f01101007387 */ /* 0x0043e20000100800 */
[----:B0-----:R-:W-:-:S02]  /*6a310*/  IMAD.MOV.U32 R19, RZ, RZ, R16 ;  /* 0x000000ffff137224 */ /* 0x001fc400078e0010 */
[----:B----4-:R-:W-:Y:S02]  /*6a320*/  IMAD.MOV.U32 R18, RZ, RZ, R15 ;  /* 0x000000ffff127224 */ /* 0x010fe400078e000f */
[----:B------:R-:W3:Y:S04]  /*6a330*/  LDL.LU R15, [R1+0x38e8] ;  /* 0x0038e800010f7983 */ /* 0x000ee80000300800 */
[----:B------:R0:W-:Y:S04]  /*6a340*/  STL.64 [R1+0x3890], R18 ;  /* 0x0038901201007387 */ /* 0x0001e80000100a00 */
[----:B------:R-:W2:Y:S04]  /*6a350*/  LDL.LU R16, [R1+0x310] ;  /* 0x0003100001107983 */ /* 0x000ea80000300800 */
[----:B-1----:R-:W2:Y:S04]  /*6a360*/  LDL.LU R17, [R1+0x314] ;  /* 0x0003140001117983 */ /* 0x002ea80000300800 */
[----:B0-----:R-:W4:Y:S04]  /*6a370*/  LDL.LU R18, [R1+0x318] ;  /* 0x0003180001127983 */ /* 0x001f280000300800 */
        /* <DEDUP_REMOVED lines=19> */
[----:B---3--:R-:W-:Y:S03]  /*6a4b0*/  HMMA.16816.F32.BF16 R4, R4, R10, R20 ;  /* 0x0000000a0404723c */ /* 0x008fe60000041814 */
[----:B------:R-:W2:Y:S04]  /*6a4c0*/  LDL.LU.64 R22, [R1+0x38d0] ;  /* 0x0038d00001167983 */ /* 0x000ea80000300a00 */
[----:B------:R-:W2:-:S12]  /*6a4d0*/  LDL.LU.64 R20, [R1+0x38c8] ;  /* 0x0038c80001147983 */ /* 0x000e980000300a00 */
[----:B------:R0:W-:Y:S04]  /*6a4e0*/  STL.64 [R1+0x590], R4 ;  /* 0x0005900401007387 */ /* 0x0001e80000100a00 */
[----:B------:R1:W-:Y:S04]  /*6a4f0*/  STL.64 [R1+0x598], R6 ;  /* 0x0005980601007387 */ /* 0x0003e80000100a00 */
[----:B0-----:R-:W3:Y:S04]  /*6a500*/  LDL.LU R4, [R1+0x300] ;  /* 0x0003000001047983 */ /* 0x001ee80000300800 */
[----:B------:R-:W3:Y:S04]  /*6a510*/  LDL.LU R5, [R1+0x304] ;  /* 0x0003040001057983 */ /* 0x000ee80000300800 */
[----:B-1----:R-:W3:Y:S04]  /*6a520*/  LDL.LU R6, [R1+0x308] ;  /* 0x0003080001067983 */ /* 0x002ee80000300800 */
[----:B------:R-:W3:Y:S04]  /*6a530*/  LDL.LU R7, [R1+0x30c] ;  /* 0x00030c0001077983 */ /* 0x000ee80000300800 */
        /* <DEDUP_REMOVED lines=14> */
[----:B------:R-:W3:-:S15]  /*6a620*/  LDL.LU.64 R18, [R1+0x3890] ;  /* 0x0038900001127983 */ /* 0x000ede0000300a00 */
[----:B------:R-:W-:Y:S02]  /*6a630*/  NOP ;  /* 0x0000000000007918 */ /* 0x000fe40000000000 */
[----:B------:R0:W-:Y:S04]  /*6a640*/  STL.64 [R1+0x1a90], R24 ;  /* 0x001a901801007387 */ /* 0x0001e80000100a00 */
[----:B------:R1:W-:Y:S04]  /*6a650*/  STL.64 [R1+0x1a98], R26 ;  /* 0x001a981a01007387 */ /* 0x0003e80000100a00 */
[----:B0-----:R-:W2:Y:S04]  /*6a660*/  LDL.LU.64 R24, [R1+0x3888] ;  /* 0x0038880001187983 */ /* 0x001ea80000300a00 */
[----:B------:R-:W2:Y:S01]  /*6a670*/  LDL.LU R16, [R1+0x970] ;  /* 0x0009700001107983 */ /* 0x000ea20000300800 */
[----:B---3--:R-:W-:-:S15]  /*6a680*/  HMMA.16816.F32.BF16 R4, R20, R18, R4 ;  /* 0x000000121404723c */ /* 0x008fde0000041804 */
[----:B------:R-:W-:-:S04]  /*6a690*/  NOP ;  /* 0x0000000000007918 */ /* 0x000fc80000000000 */
[----:B------:R-:W-:Y:S04]  /*6a6a0*/  STL.64 [R1+0x1990], R4 ;  /* 0x0019900401007387 */ /* 0x000fe80000100a00 */
[----:B------:R-:W-:Y:S04]  /*6a6b0*/  STL.64 [R1+0x1998], R6 ;  /* 0x0019980601007387 */ /* 0x000fe80000100a00 */
[----:B------:R-:W2:Y:S04]  /*6a6c0*/  LDL.LU R17, [R1+0x974] ;  /* 0x0009740001117983 */ /* 0x000ea80000300800 */
[----:B------:R-:W3:Y:S04]  /*6a6d0*/  LDL.LU R18, [R1+0x978] ;  /* 0x0009780001127983 */ /* 0x000ee80000300800 */
[----:B------:R-:W3:Y:S01]  /*6a6e0*/  LDL.LU R19, [R1+0x97c] ;  /* 0x00097c0001137983 */ /* 0x000ee20000300800 */
[----:B-1----:R-:W-:-:S02]  /*6a6f0*/  IMAD.MOV.U32 R26, RZ, RZ, R28 ;  /* 0x000000ffff1a7224 */ /* 0x002fc400078e001c */
[----:B------:R-:W-:Y:S01]  /*6a700*/  IMAD.MOV.U32 R27, RZ, RZ, R29 ;  /* 0x000000ffff1b7224 */ /* 0x000fe200078e001d */
[----:B---3--:R-:W-:Y:S04]  /*6a710*/  STL.64 [R1+0x3810], R18 ;  /* 0x0038101201007387 */ /* 0x008fe80000100a00 */
[----:B--2---:R0:W-:Y:S04]  /*6a720*/  STL.64 [R1+0x3808], R16 ;  /* 0x0038081001007387 */ /* 0x0041e80000100a00 */
[----:B------:R-:W2:Y:S04]  /*6a730*/  LDL.LU R28, [R1+0x3884] ;  /* 0x00388400011c7983 */ /* 0x000ea80000300800 */
[----:B------:R-:W3:Y:S04]  /*6a740*/  LDL.LU R29, [R1+0x3880] ;  /* 0x00388000011d7983 */ /* 0x000ee80000300800 */
[----:B------:R4:W-:Y:S04]  /*6a750*/  STL.64 [R1+0x3818], R26 ;  /* 0x0038181a01007387 */ /* 0x0009e80000100a00 */
[----:B0-----:R-:W2:Y:S04]  /*6a760*/  LDL.LU R16, [R1+0x980] ;  /* 0x0009800001107983 */ /* 0x001ea80000300800 */
[----:B------:R-:W2:Y:S04]  /*6a770*/  LDL.LU R17, [R1+0x984] ;  /* 0x0009840001117983 */ /* 0x000ea80000300800 */
[----:B------:R-:W2:Y:S04]  /*6a780*/  LDL.LU R18, [R1+0x988] ;  /* 0x0009880001127983 */ /* 0x000ea80000300800 */
[----:B------:R-:W2:Y:S01]  /*6a790*/  LDL.LU R19, [R1+0x98c] ;  /* 0x00098c0001137983 */ /* 0x000ea20000300800 */
[----:B----4-:R-:W-:-:S02]  /*6a7a0*/  IMAD.MOV.U32 R26, RZ, RZ, R8 ;  /* 0x000000ffff1a7224 */ /* 0x010fc400078e0008 */
[----:B------:R-:W-:Y:S01]  /*6a7b0*/  IMAD.MOV.U32 R27, RZ, RZ, R9 ;  /* 0x000000ffff1b7224 */ /* 0x000fe200078e0009 */
[----:B--2---:R-:W-:Y:S04]  /*6a7c0*/  STL.64 [R1+0x3828], R18 ;  /* 0x0038281201007387 */ /* 0x004fe80000100a00 */
[----:B------:R0:W-:Y:S04]  /*6a7d0*/  STL.64 [R1+0x3820], R16 ;  /* 0x0038201001007387 */ /* 0x0001e80000100a00 */
[----:B------:R-:W2:Y:S04]  /*6a7e0*/  LDL.LU R8, [R1+0x387c] ;  /* 0x00387c0001087983 */ /* 0x000ea80000300800 */
[----:B------:R-:W4:Y:S04]  /*6a7f0*/  LDL.LU R9, [R1+0x3878] ;  /* 0x0038780001097983 */ /* 0x000f280000300800 */
[----:B------:R-:W-:Y:S01]  /*6a800*/  STL.64 [R1+0x3830], R26 ;  /* 0x0038301a01007387 */ /* 0x000fe20000100a00 */
[----:B---3--:R-:W-:-:S02]  /*6a810*/  IMAD.MOV.U32 R6, RZ, RZ, R29 ;  /* 0x000000ffff067224 */ /* 0x008fc400078e001d */
[----:B------:R-:W-:Y:S01]  /*6a820*/  IMAD.MOV.U32 R7, RZ, RZ, R28 ;  /* 0x000000ffff077224 */ /* 0x000fe200078e001c */
[----:B0-----:R-:W3:Y:S04]  /*6a830*/  LDL.LU R16, [R1+0x990] ;  /* 0x0009900001107983 */ /* 0x001ee80000300800 */
[----:B------:R-:W3:Y:S04]  /*6a840*/  LDL.LU R17, [R1+0x994] ;  /* 0x0009940001117983 */ /* 0x000ee80000300800 */
[----:B------:R-:W3:Y:S04]  /*6a850*/  LDL.LU R18, [R1+0x998] ;  /* 0x0009980001127983 */ /* 0x000ee80000300800 */
[----:B------:R-:W3:Y:S04]  /*6a860*/  LDL.LU R19, [R1+0x99c] ;  /* 0x00099c0001137983 */ /* 0x000ee80000300800 */
[----:B------:R2:W-:Y:S02]  /*6a870*/  STL.64 [R1+0x3860], R6 ;  /* 0x0038600601007387 */ /* 0x0005e40000100a00 */
[----:B--2---:R-:W-:-:S02]  /*6a880*/  IMAD.MOV.U32 R7, RZ, RZ, R8 ;  /* 0x000000ffff077224 */ /* 0x004fc400078e0008 */
[----:B----4-:R-:W-:Y:S01]  /*6a890*/  IMAD.MOV.U32 R6, RZ, RZ, R9 ;  /* 0x000000ffff067224 */ /* 0x010fe200078e0009 */
[----:B------:R-:W2:Y:S04]  /*6a8a0*/  LDL.LU R8, [R1+0x2e0] ;  /* 0x0002e00001087983 */ /* 0x000ea80000300800 */
[----:B------:R-:W2:Y:S04]  /*6a8b0*/  LDL.LU R9, [R1+0x2e4] ;  /* 0x0002e40001097983 */ /* 0x000ea80000300800 */
[----:B------:R-:W4:Y:S04]  /*6a8c0*/  LDL.LU R10, [R1+0x2e8] ;  /* 0x0002e800010a7983 */ /* 0x000f280000300800 */
[----:B------:R-:W4:Y:S01]  /*6a8d0*/  LDL.LU R11, [R1+0x2ec] ;  /* 0x0002ec00010b7983 */ /* 0x000f220000300800 */
[----:B------:R-:W-:-:S02]  /*6a8e0*/  IMAD.MOV.U32 R26, RZ, RZ, R25 ;  /* 0x000000ffff1a7224 */ /* 0x000fc400078e0019 */
[----:B------:R-:W-:Y:S01]  /*6a8f0*/  IMAD.MOV.U32 R27, RZ, RZ, R24 ;  /* 0x000000ffff1b7224 */ /* 0x000fe200078e0018 */
[----:B----4-:R-:W-:Y:S04]  /*6a900*/  STL.64 [R1+0x3870], R10 ;  /* 0x0038700a01007387 */ /* 0x010fe80000100a00 */
[----:B--2---:R0:W-:Y:S04]  /*6a910*/  STL.64 [R1+0x3868], R8 ;  /* 0x0038680801007387 */ /* 0x0041e80000100a00 */
[----:B0-----:R-:W2:Y:S04]  /*6a920*/  LDL.LU R8, [R1+0x2f0] ;  /* 0x0002f00001087983 */ /* 0x001ea80000300800 */
[----:B------:R-:W2:Y:S04]  /*6a930*/  LDL.LU R9, [R1+0x2f4] ;  /* 0x0002f40001097983 */ /* 0x000ea80000300800 */
[----:B------:R-:W2:Y:S04]  /*6a940*/  LDL.LU R10, [R1+0x2f8] ;  /* 0x0002f800010a7983 */ /* 0x000ea80000300800 */
[----:B------:R-:W2:Y:S04]  /*6a950*/  LDL.LU R11, [R1+0x2fc] ;  /* 0x0002fc00010b7983 */ /* 0x000ea80000300800 */
[----:B---3--:R-:W-:Y:S04]  /*6a960*/  STL.64 [R1+0x3840], R18 ;  /* 0x0038401201007387 */ /* 0x008fe80000100a00 */
[----:B------:R0:W-:Y:S04]  /*6a970*/  STL.64 [R1+0x3838], R16 ;  /* 0x0038381001007387 */ /* 0x0001e80000100a00 */
[----:B------:R1:W-:Y:S04]  /*6a980*/  STL.64 [R1+0x3848], R26 ;  /* 0x0038481a01007387 */ /* 0x0003e80000100a00 */
[----:B0-----:R-:W3:Y:S04]  /*6a990*/  LDL.LU R16, [R1+0x9a0] ;  /* 0x0009a00001107983 */ /* 0x001ee80000300800 */
[----:B------:R-:W3:Y:S04]  /*6a9a0*/  LDL.LU R17, [R1+0x9a4] ;  /* 0x0009a40001117983 */ /* 0x000ee80000300800 */
[----:B------:R-:W4:Y:S04]  /*6a9b0*/  LDL.LU R18, [R1+0x9a8] ;  /* 0x0009a80001127983 */ /* 0x000f280000300800 */
[----:B------:R-:W4:Y:S01]  /*6a9c0*/  LDL.LU R19, [R1+0x9ac] ;  /* 0x0009ac0001137983 */ /* 0x000f220000300800 */
[----:B-1----:R-:W-:-:S02]  /*6a9d0*/  IMAD.MOV.U32 R27, RZ, RZ, R12 ;  /* 0x000000ffff1b7224 */ /* 0x002fc400078e000c */
[----:B------:R-:W-:Y:S01]  /*6a9e0*/  IMAD.MOV.U32 R26, RZ, RZ, R13 ;  /* 0x000000ffff1a7224 */ /* 0x000fe200078e000d */
[----:B----4-:R-:W-:Y:S04]  /*6a9f0*/  STL.64 [R1+0x3858], R18 ;  /* 0x0038581201007387 */ /* 0x010fe80000100a00 */
[----:B---3--:R0:W-:Y:S04]  /*6aa00*/  STL.64 [R1+0x3850], R16 ;  /* 0x0038501001007387 */ /* 0x0081e80000100a00 */
[----:B0-----:R-:W3:Y:S04]  /*6aa10*/  LDL.LU R16, [R1+0x9b0] ;  /* 0x0009b00001107983 */ /* 0x001ee80000300800 */
[----:B------:R-:W3:Y:S04]  /*6aa20*/  LDL.LU R17, [R1+0x9b4] ;  /* 0x0009b40001117983 */ /* 0x000ee80000300800 */
[----:B------:R-:W3:Y:S04]  /*6aa30*/  LDL.LU R18, [R1+0x9b8] ;  /* 0x0009b80001127983 */ /* 0x000ee80000300800 */
[----:B------:R-:W3:Y:S04]  /*6aa40*/  LDL.LU R19, [R1+0x9bc] ;  /* 0x0009bc0001137983 */ /* 0x000ee80000300800 */
[----:B------:R-:W4:Y:S04]  /*6aa50*/  LDL.LU R12, [R1+0x940] ;  /* 0x00094000010c7983 */ /* 0x000f280000300800 */
[----:B------:R-:W4:Y:S04]  /*6aa60*/  LDL.LU R13, [R1+0x944] ;  /* 0x00094400010d7983 */ /* 0x000f280000300800 */
[----:B------:R-:W3:Y:S04]  /*6aa70*/  LDL.LU R14, [R1+0x948] ;  /* 0x00094800010e7983 */ /* 0x000ee80000300800 */
[----:B------:R-:W3:Y:S01]  /*6aa80*/  LDL.LU R15, [R1+0x94c] ;  /* 0x00094c00010f7983 */ /* 0x000ee20000300800 */
[C---:B--2---:R-:W-:Y:S03]  /*6aa90*/  HMMA.16816.F32.BF16 R4, R20.reuse, R6, R8 ;  /* 0x000000061404723c */ /* 0x044fe60000041808 */
[----:B---3--:R0:W-:Y:S04]  /*6aaa0*/  STL.64 [R1+0x37d0], R14 ;  /* 0x0037d00e01007387 */ /* 0x0081e80000100a00 */
[----:B----4-:R1:W-:Y:S04]  /*6aab0*/  STL.64 [R1+0x37c8], R12 ;  /* 0x0037c80c01007387 */ /* 0x0103e80000100a00 */
[----:B0-----:R-:W2:Y:S04]  /*6aac0*/  LDL.64 R14, [R1+0x8] ;  /* 0x00000800010e7983 */ /* 0x001ea80000100a00 */
[----:B--2---:R0:W-:Y:S04]  /*6aad0*/  STL.64 [R1+0x37e8], R14 ;  /* 0x0037e80e01007387 */ /* 0x0041e80000100a00 */
[----:B-1----:R-:W2:Y:S04]  /*6aae0*/  LDL.LU R12, [R1+0x960] ;  /* 0x00096000010c7983 */ /* 0x002ea80000300800 */
[----:B------:R-:W2:Y:S04]  /*6aaf0*/  LDL.LU R13, [R1+0x964] ;  /* 0x00096400010d7983 */ /* 0x000ea80000300800 */
[----:B0-----:R-:W2:Y:S04]  /*6ab00*/  LDL.LU R14, [R1+0x968] ;  /* 0x00096800010e7983 */ /* 0x001ea80000300800 */
[----:B------:R-:W2:Y:S04]  /*6ab10*/  LDL.LU R15, [R1+0x96c] ;  /* 0x00096c00010f7983 */ /* 0x000ea80000300800 */
[----:B------:R-:W3:Y:S04]  /*6ab20*/  LDL.LU.64 R10, [R1+0x3870] ;  /* 0x00387000010a7983 */ /* 0x000ee80000300a00 */
[----:B------:R-:W3:Y:S04]  /*6ab30*/  LDL.LU.64 R8, [R1+0x3868] ;  /* 0x0038680001087983 */ /* 0x000ee80000300a00 */
[----:B------:R-:W-:Y:S04]  /*6ab40*/  STL.64 [R1+0x1890], R4 ;  /* 0x0018900401007387 */ /* 0x000fe80000100a00 */
[----:B------:R0:W-:Y:S04]  /*6ab50*/  STL.64 [R1+0x1898], R6 ;  /* 0x0018980601007387 */ /* 0x0001e80000100a00 */
[----:B0-----:R-:W3:Y:S02]  /*6ab60*/  LDL.LU.64 R6, [R1+0x3860] ;  /* 0x0038600001067983 */ /* 0x001ee40000300a00 */
[----:B---3--:R-:W-:Y:S02]  /*6ab70*/  HMMA.16816.F32.BF16 R4, R20, R6, R8 ;  /* 0x000000061404723c */ /* 0x008fe40000041808 */
[----:B------:R-:W3:-:S15]  /*6ab80*/  LDL.LU R8, [R1+0x930] ;  /* 0x0009300001087983 */ /* 0x000ede0000300800 */
[----:B------:R-:W-:Y:S02]  /*6ab90*/  NOP ;  /* 0x0000000000007918 */ /* 0x000fe40000000000 */
[----:B------:R-:W-:Y:S04]  /*6aba0*/  STL.64 [R1+0x360], R4 ;  /* 0x0003600401007387 */ /* 0x000fe80000100a00 */
[----:B------:R-:W-:Y:S04]  /*6abb0*/  STL.64 [R1+0x368], R6 ;  /* 0x0003680601007387 */ /* 0x000fe80000100a00 */
[----:B------:R-:W3:Y:S04]  /*6abc0*/  LDL.LU R9, [R1+0x934] ;  /* 0x0009340001097983 */ /* 0x000ee80000300800 */
[----:B------:R-:W4:Y:S04]  /*6abd0*/  LDL.LU R10, [R1+0x938] ;  /* 0x00093800010a7983 */ /* 0x000f280000300800 */
[----:B------:R-:W4:Y:S04]  /*6abe0*/  LDL.LU R11, [R1+0x93c] ;  /* 0x00093c00010b7983 */ /* 0x000f280000300800 */
[----:B------:R-:W0:Y:S01]  /*6abf0*/  LDSM.16.MT88.4 R4, [R0+UR5+0x6080] ;  /* 0x006080050004783b */ /* 0x000e220008004200 */
[C---:B------:R-:W-:Y:S03]  /*6ac00*/  HMMA.16816.F32.BF16 R24, R20.reuse, R26, R16 ;  /* 0x0000001a1418723c */ /* 0x040fe60000041810 */
[----:B----4-:R-:W-:Y:S04]  /*6ac10*/  STL.64 [R1+0x37e0], R10 ;  /* 0x0037e00a01007387 */ /* 0x010fe80000100a00 */
[----:B---3--:R1:W-:Y:S04]  /*6ac20*/  STL.64 [R1+0x37d8], R8 ;  /* 0x0037d80801007387 */ /* 0x0083e80000100a00 */
[----:B-1----:R-:W3:Y:S04]  /*6ac30*/  LDL.LU R8, [R1+0x950] ;  /* 0x0009500001087983 */ /* 0x002ee80000300800 */
[----:B------:R-:W3:Y:S04]  /*6ac40*/  LDL.LU R9, [R1+0x954] ;  /* 0x0009540001097983 */ /* 0x000ee80000300800 */
[----:B------:R-:W3:Y:S04]  /*6ac50*/  LDL.LU R10, [R1+0x958] ;  /* 0x00095800010a7983 */ /* 0x000ee80000300800 */
[----:B------:R-:W3:Y:S04]  /*6ac60*/  LDL.LU R11, [R1+0x95c] ;  /* 0x00095c00010b7983 */ /* 0x000ee80000300800 */
[----:B0-----:R-:W-:Y:S04]  /*6ac70*/  STL.64 [R1+0x3698], R6 ;  /* 0x0036980601007387 */ /* 0x001fe80000100a00 */
[----:B------:R-:W-:Y:S04]  /*6ac80*/  STL.64 [R1+0x3690], R4 ;  /* 0x0036900401007387 */ /* 0x000fe80000100a00 */
        /* <DEDUP_REMOVED lines=23> */
[----:B------:R-:W-:Y:S02]  /*6ae00*/  IMAD.MOV.U32 R6, RZ, RZ, R3 ;  /* 0x000000ffff067224 */ /* 0x000fe400078e0003 */
[----:B------:R-:W-:-:S07]  /*6ae10*/  IMAD.MOV.U32 R7, RZ, RZ, R2 ;  /* 0x000000ffff077224 */ /* 0x000fce00078e0002 */
[C---:B--2---:R-:W-:Y:S08]  /*6ae20*/  HMMA.16816.F32.BF16 R4, R20.reuse, R6, R12 ;  /* 0x000000061404723c */ /* 0x044ff0000004180c */
[----:B----4-:R-:W-:-:S15]  /*6ae30*/  HMMA.16816.F32.BF16 R16, R20, R26, R16 ;  /* 0x0000001a1410723c */ /* 0x010fde0000041810 */
[----:B------:R-:W-:-:S04]  /*6ae40*/  NOP ;  /* 0x0000000000007918 */ /* 0x000fc80000000000 */
[----:B------:R-:W-:Y:S04]  /*6ae50*/  STL.64 [R1+0x910], R16 ;  /* 0x0009101001007387 */ /* 0x000fe80000100a00 */
[----:B------:R0:W-:Y:S04]  /*6ae60*/  STL.64 [R1+0x918], R18 ;  /* 0x0009181201007387 */ /* 0x0001e80000100a00 */
[----:B0-----:R-:W2:Y:S04]  /*6ae70*/  LDL.LU.64 R18, [R1+0x37f8] ;  /* 0x0037f80001127983 */ /* 0x001ea80000300a00 */
[----:B------:R-:W4:Y:S04]  /*6ae80*/  LDL.LU R17, [R1+0x37f0] ;  /* 0x0037f00001117983 */ /* 0x000f280000300800 */
[----:B------:R-:W2:Y:S04]  /*6ae90*/  LDL.LU R24, [R1+0x2d0] ;  /* 0x0002d00001187983 */ /* 0x000ea80000300800 */
[----:B------:R-:W2:Y:S01]  /*6aea0*/  LDL.LU R25, [R1+0x2d4] ;  /* 0x0002d40001197983 */ /* 0x000ea20000300800 */
[----:B------:R-:W-:-:S03]  /*6aeb0*/  IMAD.MOV.U32 R16, RZ, RZ, R27 ;  /* 0x000000ffff107224 */ /* 0x000fc600078e001b */
[----:B------:R-:W2:Y:S04]  /*6aec0*/  LDL.LU R26, [R1+0x2d8] ;  /* 0x0002d800011a7983 */ /* 0x000ea80000300800 */
[----:B------:R-:W2:Y:S04]  /*6aed0*/  LDL.LU R27, [R1+0x2dc] ;  /* 0x0002dc00011b7983 */ /* 0x000ea80000300800 */
[----:B------:R-:W3:Y:S04]  /*6aee0*/  LDL.LU.64 R14, [R1+0x37e8] ;  /* 0x0037e800010e7983 */ /* 0x000ee80000300a00 */
[----:B------:R0:W-:Y:S04]  /*6aef0*/  STL.64 [R1+0x900], R4 ;  /* 0x0009000401007387 */ /* 0x0001e80000100a00 */
[----:B------:R1:W-:Y:S04]  /*6af00*/  STL.64 [R1+0x908], R6 ;  /* 0x0009080601007387 */ /* 0x0003e80000100a00 */
[----:B0-----:R-:W2:Y:S04]  /*6af10*/  LDL.LU R4, [R1+0x820] ;  /* 0x0008200001047983 */ /* 0x001ea80000300800 */
[----:B------:R-:W2:Y:S04]  /*6af20*/  LDL.LU R5, [R1+0x824] ;  /* 0x0008240001057983 */ /* 0x000ea80000300800 */
[----:B-1----:R-:W2:Y:S04]  /*6af30*/  LDL.LU R6, [R1+0x828] ;  /* 0x0008280001067983 */ /* 0x002ea80000300800 */
[----:B------:R-:W2:Y:S01]  /*6af40*/  LDL.LU R7, [R1+0x82c] ;  /* 0x00082c0001077983 */ /* 0x000ea20000300800 */
[----:B---3--:R-:W-:Y:S01]  /*6af50*/  HMMA.16816.F32.BF16 R8, R20, R14, R8 ;  /* 0x0000000e1408723c */ /* 0x008fe20000041808 */
[----:B------:R-:W-:-:S02]  /*6af60*/  IMAD.MOV.U32 R3, RZ, RZ, R14 ;  /* 0x000000ffff037224 */ /* 0x000fc400078e000e */
[----:B------:R-:W-:Y:S01]  /*6af70*/  IMAD.MOV.U32 R2, RZ, RZ, R15 ;  /* 0x000000ffff027224 */ /* 0x000fe200078e000f */
[----:B--2---:R0:W-:Y:S04]  /*6af80*/  STL.64 [R1+0x37a0], R6 ;  /* 0x0037a00601007387 */ /* 0x0041e80000100a00 */
[----:B------:R-:W-:Y:S04]  /*6af90*/  STL.64 [R1+0x3798], R4 ;  /* 0x0037980401007387 */ /* 0x000fe80000100a00 */
[----:B0-----:R-:W2:Y:S07]  /*6afa0*/  LDL.64 R6, [R1+0xc8] ;  /* 0x0000c80001067983 */ /* 0x001eae0000100a00 */
[----:B------:R-:W-:Y:S04]  /*6afb0*/  STL.64 [R1+0x8f0], R8 ;  /* 0x0008f00801007387 */ /* 0x000fe80000100a00 */
[----:B------:R0:W-:Y:S04]  /*6afc0*/  STL.64 [R1+0x8f8], R10 ;  /* 0x0008f80a01007387 */ /* 0x0001e80000100a00 */
[----:B0-----:R-:W3:Y:S04]  /*6afd0*/  LDL.LU.64 R10, [R1+0x37e0] ;  /* 0x0037e000010a7983 */ /* 0x001ee80000300a00 */
[----:B------:R-:W3:Y:S04]  /*6afe0*/  LDL.LU.64 R8, [R1+0x37d8] ;  /* 0x0037d80001087983 */ /* 0x000ee80000300a00 */
[----:B------:R-:W2:Y:S04]  /*6aff0*/  LDL.LU.64 R14, [R1+0x37d0] ;  /* 0x0037d000010e7983 */ /* 0x000ea80000300a00 */
[----:B------:R-:W2:Y:S02]  /*6b000*/  LDL.LU.64 R12, [R1+0x37c8] ;  /* 0x0037c800010c7983 */ /* 0x000ea40000300a00 */
[----:B--2---:R-:W-:-:S15]  /*6b010*/  HMMA.16816.F32.BF16 R12, R20, R18, R12 ;  /* 0x00000012140c723c */ /* 0x004fde000004180c */
[----:B------:R-:W-:-:S04]  /*6b020*/  NOP ;  /* 0x0000000000007918 */ /* 0x000fc80000000000 */
[----:B------:R-:W-:Y:S04]  /*6b030*/  STL.64 [R1+0xa00], R12 ;  /* 0x000a000c01007387 */ /* 0x000fe80000100a00 */
[----:B------:R0:W-:Y:S04]  /*6b040*/  STL.64 [R1+0xa08], R14 ;  /* 0x000a080e01007387 */ /* 0x0001e80000100a00 */
[----:B0-----:R-:W3:Y:S04]  /*6b050*/  LDL.LU.64 R14, [R1+0x37c0] ;  /* 0x0037c000010e7983 */ /* 0x001ee80000300a00 */
[----:B------:R0:W-:Y:S04]  /*6b060*/  STL.64 [R1+0x3720], R18 ;  /* 0x0037201201007387 */ /* 0x0001e80000100a00 */
[----:B----4-:R-:W-:Y:S04]  /*6b070*/  STL [R1+0x3718], R17 ;  /* 0x0037181101007387 */ /* 0x010fe80000100800 */
[----:B------:R-:W-:Y:S04]  /*6b080*/  STL [R1+0x3770], R16 ;  /* 0x0037701001007387 */ /* 0x000fe80000100800 */
[----:B0-----:R-:W2:Y:S01]  /*6b090*/  LDL.64 R18, [R1+0x98] ;  /* 0x0000980001127983 */ /* 0x001ea20000100a00 */
[----:B---3--:R-:W-:Y:S03]  /*6b0a0*/  HMMA.16816.F32.BF16 R8, R20, R14, R8 ;  /* 0x0000000e1408723c */ /* 0x008fe60000041808 */
[----:B--2---:R0:W-:Y:S04]  /*6b0b0*/  STL.64 [R1+0x3780], R18 ;  /* 0x0037801201007387 */ /* 0x0041e80000100a00 */
[----:B0-----:R-:W2:-:S12]  /*6b0c0*/  LDL.64 R18, [R1+0xa8] ;  /* 0x0000a80001127983 */ /* 0x001e980000100a00 */
[----:B------:R-:W-:Y:S04]  /*6b0d0*/  STL.64 [R1+0x9f0], R8 ;  /* 0x0009f00801007387 */ /* 0x000fe80000100a00 */
[----:B------:R0:W-:Y:S04]  /*6b0e0*/  STL.64 [R1+0x9f8], R10 ;  /* 0x0009f80a01007387 */ /* 0x0001e80000100a00 */
[----:B0-----:R-:W3:Y:S04]  /*6b0f0*/  LDL.LU.64 R10, [R1+0x37b8] ;  /* 0x0037b800010a7983 */ /* 0x001ee80000300a00 */
[----:B------:R0:W-:Y:S04]  /*6b100*/  STL.64 [R1+0x3778], R14 ;  /* 0x0037780e01007387 */ /* 0x0001e80000100a00 */
[----:B------:R-:W4:Y:S04]  /*6b110*/  LDL.LU R12, [R1+0x800] ;  /* 0x00080000010c7983 */ /* 0x000f280000300800 */
[----:B------:R-:W4:Y:S04]  /*6b120*/  LDL.LU R13, [R1+0x804] ;  /* 0x00080400010d7983 */ /* 0x000f280000300800 */
[----:B0-----:R-:W2:Y:S04]  /*6b130*/  LDL.LU R14, [R1+0x808] ;  /* 0x00080800010e7983 */ /* 0x001ea80000300800 */
[----:B------:R-:W2:Y:S01]  /*6b140*/  LDL.LU R15, [R1+0x80c] ;  /* 0x00080c00010f7983 */ /* 0x000ea20000300800 */
[----:B---3--:R-:W-:Y:S03]  /*6b150*/  HMMA.16816.F32.BF16 R20, R20, R10, R24 ;  /* 0x0000000a1414723c */ /* 0x008fe60000041818 */
        /* <DEDUP_REMOVED lines=10> */
[----:B0-----:R-:W4:Y:S04]  /*6b200*/  LDL.64 R22, [R1+0xb8] ;  /* 0x0000b80001167983 */ /* 0x001f280000100a00 */
[----:B------:R0:W-:Y:S04]  /*6b210*/  STL [R1+0x36a4], R10 ;  /* 0x0036a40a01007387 */ /* 0x0001e80000100800 */
[----:B------:R1:W-:Y:S04]  /*6b220*/  STL [R1+0x36a0], R11 ;  /* 0x0036a00b01007387 */ /* 0x0003e80000100800 */
[----:B------:R-:W3:Y:S04]  /*6b230*/  LDL.LU R8, [R1+0x830] ;  /* 0x0008300001087983 */ /* 0x000ee80000300800 */
[----:B------:R-:W3:Y:S04]  /*6b240*/  LDL.LU R9, [R1+0x834] ;  /* 0x0008340001097983 */ /* 0x000ee80000300800 */
[----:B0-----:R-:W3:Y:S04]  /*6b250*/  LDL.LU R10, [R1+0x838] ;  /* 0x00083800010a7983 */ /* 0x001ee80000300800 */
[----:B-1----:R-:W3:Y:S02]  /*6b260*/  LDL.LU R11, [R1+0x83c] ;  /* 0x00083c00010b7983 */ /* 0x002ee40000300800 */
[----:B---3--:R-:W-:-:S15]  /*6b270*/  HMMA.16816.F32.BF16 R8, R24, R6, R8 ;  /* 0x000000061808723c */ /* 0x008fde0000041808 */
[----:B------:R-:W-:-:S04]  /*6b280*/  NOP ;  /* 0x0000000000007918 */ /* 0x000fc80000000000 */
[----:B------:R0:W-:Y:S04]  /*6b290*/  STL.64 [R1+0x1d20], R8 ;  /* 0x001d200801007387 */ /* 0x0001e80000100a00 */
[----:B------:R1:W-:Y:S01]  /*6b2a0*/  STL.64 [R1+0x1d28], R10 ;  /* 0x001d280a01007387 */ /* 0x0003e20000100a00 */
[----:B0-----:R-:W-:Y:S02]  /*6b2b0*/  IMAD.MOV.U32 R9, RZ, RZ, R6 ;  /* 0x000000ffff097224 */ /* 0x001fe400078e0006 */
[----:B------:R-:W-:Y:S02]  /*6b2c0*/  IMAD.MOV.U32 R8, RZ, RZ, R7 ;  /* 0x000000ffff087224 */ /* 0x000fe400078e0007 */
[----:B------:R-:W4:Y:S04]  /*6b2d0*/  LDL.LU.64 R6, [R1+0x37a0] ;  /* 0x0037a00001067983 */ /* 0x000f280000300a00 */
[----:B------:R-:W4:Y:S01]  /*6b2e0*/  LDL.LU.64 R4, [R1+0x3798] ;  /* 0x0037980001047983 */ /* 0x000f220000300a00 */
[C---:B--2---:R-:W-:Y:S03]  /*6b2f0*/  HMMA.16816.F32.BF16 R12, R24.reuse, R18, R12 ;  /* 0x00000012180c723c */ /* 0x044fe6000004180c */
[----:B------:R-:W-:Y:S04]  /*6b300*/  STL [R1+0x36ac], R8 ;  /* 0x0036ac0801007387 */ /* 0x000fe80000100800 */
[----:B------:R-:W-:Y:S04]  /*6b310*/  STL [R1+0x36a8], R9 ;  /* 0x0036a80901007387 */ /* 0x000fe80000100800 */
[----:B-1----:R-:W2:Y:S01]  /*6b320*/  LDL.64 R10, [R1+0x88] ;  /* 0x00008800010a7983 */ /* 0x002ea20000100a00 */
[----:B----4-:R-:W-:-:S15]  /*6b330*/  HMMA.16816.F32.BF16 R4, R24, R22, R4 ;  /* 0x000000161804723c */ /* 0x010fde0000041804 */
[----:B------:R-:W-:-:S04]  /*6b340*/  NOP ;  /* 0x0000000000007918 */ /* 0x000fc80000000000 */
[----:B------:R0:W-:Y:S04]  /*6b350*/  STL.64 [R1+0x1c20], R4 ;  /* 0x001c200401007387 */ /* 0x0001e80000100a00 */
[----:B------:R1:W-:Y:S01]  /*6b360*/  STL.64 [R1+0x1c28], R6 ;  /* 0x001c280601007387 */ /* 0x0003e20000100a00 */
[----:B0-----:R-:W-:Y:S02]  /*6b370*/  IMAD.MOV.U32 R5, RZ, RZ, R22 ;  /* 0x000000ffff057224 */ /* 0x001fe400078e0016 */
[----:B------:R-:W-:Y:S02]  /*6b380*/  IMAD.MOV.U32 R4, RZ, RZ, R23 ;  /* 0x000000ffff047224 */ /* 0x000fe400078e0017 */
[----:B------:R-:W3:Y:S04]  /*6b390*/  LDL.64 R22, [R1+0x78] ;  /* 0x0000780001167983 */ /* 0x000ee80000100a00 */
[----:B------:R-:W-:Y:S04]  /*6b3a0*/  STL [R1+0x36b0], R5 ;  /* 0x0036b00501007387 */ /* 0x000fe80000100800 */
[----:B------:R-:W-:Y:S04]  /*6b3b0*/  STL.64 [R1+0x1b20], R12 ;  /* 0x001b200c01007387 */ /* 0x000fe80000100a00 */
[----:B------:R0:W-:Y:S01]  /*6b3c0*/  STL.64 [R1+0x1b28], R14 ;  /* 0x001b280e01007387 */ /* 0x0001e20000100a00 */
[----:B-1----:R-:W-:-:S02]  /*6b3d0*/  IMAD.MOV.U32 R7, RZ, RZ, R18 ;  /* 0x000000ffff077224 */ /* 0x002fc400078e0012 */
[----:B------:R-:W-:Y:S01]  /*6b3e0*/  IMAD.MOV.U32 R6, RZ, RZ, R19 ;  /* 0x000000ffff067224 */ /* 0x000fe200078e0013 */
[----:B0-----:R-:W4:Y:S04]  /*6b3f0*/  LDL.LU.64 R14, [R1+0x3790] ;  /* 0x00379000010e7983 */ /* 0x001f280000300a00 */
[----:B------:R-:W4:Y:S04]  /*6b400*/  LDL.LU.64 R12, [R1+0x3788] ;  /* 0x00378800010c7983 */ /* 0x000f280000300a00 */
[----:B------:R-:W4:Y:S04]  /*6b410*/  LDL.LU.64 R18, [R1+0x3780] ;  /* 0x0037800001127983 */ /* 0x000f280000300a00 */
[----:B------:R-:W-:Y:S04]  /*6b420*/  STL.64 [R1+0x3730], R6 ;  /* 0x0037300601007387 */ /* 0x000fe80000100a00 */
[----:B------:R0:W-:Y:S04]  /*6b430*/  STL [R1+0x3728], R4 ;  /* 0x0037280401007387 */ /* 0x0001e80000100800 */
[----:B0-----:R-:W3:Y:S04]  /*6b440*/  LDL.LU R4, [R1+0x7e0] ;  /* 0x0007e00001047983 */ /* 0x001ee80000300800 */
[----:B------:R-:W3:Y:S04]  /*6b450*/  LDL.LU R5, [R1+0x7e4] ;  /* 0x0007e40001057983 */ /* 0x000ee80000300800 */
[----:B------:R-:W3:Y:S04]  /*6b460*/  LDL.LU R6, [R1+0x7e8] ;  /* 0x0007e80001067983 */ /* 0x000ee80000300800 */
[----:B------:R-:W3:Y:S01]  /*6b470*/  LDL.LU R7, [R1+0x7ec] ;  /* 0x0007ec0001077983 */ /* 0x000ee20000300800 */
[----:B----4-:R-:W-:-:S15]  /*6b480*/  HMMA.16816.F32.BF16 R12, R24, R18, R12 ;  /* 0x00000012180c723c */ /* 0x010fde000004180c */
[----:B------:R-:W-:-:S04]  /*6b490*/  NOP ;  /* 0x0000000000007918 */ /* 0x000fc80000000000 */
[----:B------:R-:W-:Y:S04]  /*6b4a0*/  STL.64 [R1+0x1a20], R12 ;  /* 0x001a200c01007387 */ /* 0x000fe80000100a00 */
[----:B------:R0:W-:Y:S04]  /*6b4b0*/  STL.64 [R1+0x1a28], R14 ;  /* 0x001a280e01007387 */ /* 0x0001e80000100a00 */
[----:B0-----:R-:W4:Y:S01]  /*6b4c0*/  LDL.LU.64 R14, [R1+0x3778] ;  /* 0x00377800010e7983 */ /* 0x001f220000300a00 */
[----:B------:R-:W-:Y:S02]  /*6b4d0*/  IMAD.MOV.U32 R13, RZ, RZ, R18 ;  /* 0x000000ffff0d7224 */ /* 0x000fe400078e0012 */
[----:B------:R-:W-:Y:S01]  /*6b4e0*/  IMAD.MOV.U32 R12, RZ, RZ, R19 ;  /* 0x000000ffff0c7224 */ /* 0x000fe200078e0013 */
[----:B------:R-:W2:Y:S04]  /*6b4f0*/  LDL.LU R16, [R1+0x3770] ;  /* 0x0037700001107983 */ /* 0x000ea80000300800 */
[----:B----4-:R-:W-:Y:S04]  /*6b500*/  STL.64 [R1+0x36d0], R14 ;  /* 0x0036d00e01007387 */ /* 0x010fe80000100a00 */
        /* <DEDUP_REMOVED lines=8> */
[----:B------:R1:W-:Y:S04]  /*6b590*/  STL.64 [R1+0x1928], R14 ;  /* 0x0019280e01007387 */ /* 0x0003e80000100a00 */
[----:B0-----:R-:W2:Y:S04]  /*6b5a0*/  LDL.LU R12, [R1+0xf30] ;  /* 0x000f3000010c7983 */ /* 0x001ea80000300800 */
[----:B------:R-:W2:Y:S04]  /*6b5b0*/  LDL.LU R13, [R1+0xf34] ;  /* 0x000f3400010d7983 */ /* 0x000ea80000300800 */
[----:B-1----:R-:W4:Y:S04]  /*6b5c0*/  LDL.LU R14, [R1+0xf38] ;  /* 0x000f3800010e7983 */ /* 0x002f280000300800 */
[----:B------:R-:W4:Y:S01]  /*6b5d0*/  LDL.LU R15, [R1+0xf3c] ;  /* 0x000f3c00010f7983 */ /* 0x000f220000300800 */
[----:B------:R-:W-:-:S02]  /*6b5e0*/  IMAD.MOV.U32 R29, RZ, RZ, R10 ;  /* 0x000000ffff1d7224 */ /* 0x000fc400078e000a */
[----:B------:R-:W-:Y:S01]  /*6b5f0*/  IMAD.MOV.U32 R28, RZ, RZ, R11 ;  /* 0x000000ffff1c7224 */ /* 0x000fe200078e000b */
[----:B---3--:R-:W-:Y:S01]  /*6b600*/  HMMA.16816.F32.BF16 R4, R24, R22, R4 ;  /* 0x000000161804723c */ /* 0x008fe20000041804 */
[----:B----4-:R0:W-:Y:S04]  /*6b610*/  STL.64 [R1+0x36e0], R14 ;  /* 0x0036e00e01007387 */ /* 0x0101e80000100a00 */
[----:B--2---:R-:W-:Y:S04]  /*6b620*/  STL.64 [R1+0x36d8], R12 ;  /* 0x0036d80c01007387 */ /* 0x004fe80000100a00 */
[----:B------:R-:W2:Y:S04]  /*6b630*/  LDL.LU R8, [R1+0xf90] ;  /* 0x000f900001087983 */ /* 0x000ea80000300800 */
[----:B------:R-:W2:Y:S04]  /*6b640*/  LDL.LU R9, [R1+0xf94] ;  /* 0x000f940001097983 */ /* 0x000ea80000300800 */
[----:B------:R-:W3:Y:S04]  /*6b650*/  LDL.LU R10, [R1+0xf98] ;  /* 0x000f9800010a7983 */ /* 0x000ee80000300800 */
[----:B------:R-:W3:Y:S01]  /*6b660*/  LDL.LU R11, [R1+0xf9c] ;  /* 0x000f9c00010b7983 */ /* 0x000ee20000300800 */
[----:B0-----:R-:W-:-:S02]  /*6b670*/  IMAD.MOV.U32 R14, RZ, RZ, R3 ;  /* 0x000000ffff0e7224 */ /* 0x001fc400078e0003 */
[----:B------:R-:W-:Y:S02]  /*6b680*/  IMAD.MOV.U32 R15, RZ, RZ, R2 ;  /* 0x000000ffff0f7224 */ /* 0x000fe400078e0002 */
[----:B------:R-:W-:Y:S02]  /*6b690*/  IMAD.MOV.U32 R3, RZ, RZ, R22 ;  /* 0x000000ffff037224 */ /* 0x000fe400078e0016 */
[----:B------:R-:W-:Y:S02]  /*6b6a0*/  IMAD.MOV.U32 R2, RZ, RZ, R23 ;  /* 0x000000ffff027224 */ /* 0x000fe400078e0017 */
[----:B------:R-:W0:Y:S04]  /*6b6b0*/  LDSM.16.MT88.4 R20, [R0+UR5+0x6100] ;  /* 0x006100050014783b */ /* 0x000e280008004200 */
[----:B---3--:R1:W-:Y:S04]  /*6b6c0*/  STL.64 [R1+0x3760], R10 ;  /* 0x0037600a01007387 */ /* 0x0083e80000100a00 */
[----:B--2---:R-:W-:Y:S04]  /*6b6d0*/  STL.64 [R1+0x3758], R8 ;  /* 0x0037580801007387 */ /* 0x004fe80000100a00 */
[----:B-1----:R-:W2:Y:S04]  /*6b6e0*/  LDL.64 R10, [R1+0x68] ;  /* 0x00006800010a7983 */ /* 0x002ea80000100a00 */
[----:B------:R1:W-:Y:S04]  /*6b6f0*/  STL.64 [R1+0x36f8], R14 ;  /* 0x0036f80e01007387 */ /* 0x0003e80000100a00 */
[----:B------:R-:W-:Y:S04]  /*6b700*/  STL.64 [R1+0x740], R4 ;  /* 0x0007400401007387 */ /* 0x000fe80000100a00 */
[----:B------:R-:W-:Y:S04]  /*6b710*/  STL.64 [R1+0x748], R6 ;  /* 0x0007480601007387 */ /* 0x000fe80000100a00 */
[----:B-1----:R-:W3:Y:S04]  /*6b720*/  LDL.64 R14, [R1+0x18] ;  /* 0x00001800010e7983 */ /* 0x002ee80000100a00 */
[----:B---3--:R-:W-:Y:S04]  /*6b730*/  STL.64 [R1+0x3710], R14 ;  /* 0x0037100e01007387 */ /* 0x008fe80000100a00 */
[----:B0-----:R0:W-:Y:S04]  /*6b740*/  STL.64 [R1+0x3570], R22 ;  /* 0x0035701601007387 */ /* 0x0011e80000100a00 */
[----:B------:R1:W-:Y:S04]  /*6b750*/  STL.64 [R1+0x3568], R20 ;  /* 0x0035681401007387 */ /* 0x0003e80000100a00 */
[----:B0-----:R-:W3:Y:S01]  /*6b760*/  LDL R22, [R1+0x28] ;  /* 0x0000280001167983 */ /* 0x001ee20000100800 */
[----:B------:R-:W-:-:S05]  /*6b770*/  IMAD.MOV.U32 R23, RZ, RZ, R16 ;  /* 0x000000ffff177224 */ /* 0x000fca00078e0010 */
[----:B---3--:R0:W-:Y:S04]  /*6b780*/  STL.64 [R1+0x3768], R22 ;  /* 0x0037681601007387 */ /* 0x0081e80000100a00 */
[----:B-1----:R-:W2:Y:S04]  /*6b790*/  LDL.LU R20, [R1+0xfa0] ;  /* 0x000fa00001147983 */ /* 0x002ea80000300800 */
[----:B------:R-:W2:Y:S04]  /*6b7a0*/  LDL.LU R21, [R1+0xfa4] ;  /* 0x000fa40001157983 */ /* 0x000ea80000300800 */
[----:B0-----:R-:W2:Y:S04]  /*6b7b0*/  LDL.LU R22, [R1+0xfa8] ;  /* 0x000fa80001167983 */ /* 0x001ea80000300800 */
[----:B------:R-:W2:Y:S04]  /*6b7c0*/  LDL.LU R23, [R1+0xfac] ;  /* 0x000fac0001177983 */ /* 0x000ea80000300800 */
[----:B------:R-:W3:Y:S04]  /*6b7d0*/  LDL.LU R4, [R1+0xf70] ;  /* 0x000f700001047983 */ /* 0x000ee80000300800 */
[----:B------:R-:W3:Y:S04]  /*6b7e0*/  LDL.LU R5, [R1+0xf74] ;  /* 0x000f740001057983 */ /* 0x000ee80000300800 */
[----:B------:R-:W4:Y:S04]  /*6b7f0*/  LDL.LU R6, [R1+0xf78] ;  /* 0x000f780001067983 */ /* 0x000f280000300800 */
[----:B------:R-:W4:Y:S04]  /*6b800*/  LDL.LU R7, [R1+0xf7c] ;  /* 0x000f7c0001077983 */ /* 0x000f280000300800 */
[----:B----4-:R0:W-:Y:S04]  /*6b810*/  STL.64 [R1+0x3740], R6 ;  /* 0x0037400601007387 */ /* 0x0101e80000100a00 */
[----:B---3--:R-:W-:Y:S04]  /*6b820*/  STL.64 [R1+0x3738], R4 ;  /* 0x0037380401007387 */ /* 0x008fe80000100a00 */
[----:B0-----:R-:W3:Y:S01]  /*6b830*/  LDL.64 R6, [R1+0x48] ;  /* 0x0000480001067983 */ /* 0x001ee20000100a00 */
[----:B--2---:R-:W-:Y:S03]  /*6b840*/  HMMA.16816.F32.BF16 R20, R24, R10, R20 ;  /* 0x0000000a1814723c */ /* 0x004fe60000041814 */
[----:B---3--:R0:W-:Y:S04]  /*6b850*/  STL.64 [R1+0x3750], R6 ;  /* 0x0037500601007387 */ /* 0x0081e80000100a00 */
[----:B------:R-:W2:Y:S04]  /*6b860*/  LDL.64 R18, [R1+0x38] ;  /* 0x0000380001127983 */ /* 0x000ea80000100a00 */
[----:B0-----:R-:W3:Y:S04]  /*6b870*/  LDL.64 R6, [R1+0x58] ;  /* 0x0000580001067983 */ /* 0x001ee80000100a00 */
[----:B--2---:R0:W-:Y:S04]  /*6b880*/  STL.64 [R1+0x3748], R18 ;  /* 0x0037481201007387 */ /* 0x0041e80000100a00 */
[----:B------:R-:W2:Y:S04]  /*6b890*/  LDL.LU R16, [R1+0xf80] ;  /* 0x000f800001107983 */ /* 0x000ea80000300800 */
[----:B------:R-:W2:Y:S04]  /*6b8a0*/  LDL.LU R17, [R1+0xf84] ;  /* 0x000f840001117983 */ /* 0x000ea80000300800 */
[----:B0-----:R-:W2:Y:S04]  /*6b8b0*/  LDL.LU R18, [R1+0xf88] ;  /* 0x000f880001127983 */ /* 0x001ea80000300800 */
[----:B------:R-:W2:Y:S04]  /*6b8c0*/  LDL.LU R19, [R1+0xf8c] ;  /* 0x000f8c0001137983 */ /* 0x000ea80000300800 */
[----:B------:R-:W4:Y:S04]  /*6b8d0*/  LDL.LU R12, [R1+0xf60] ;  /* 0x000f6000010c7983 */ /* 0x000f280000300800 */
[----:B------:R-:W4:Y:S04]  /*6b8e0*/  LDL.LU R13, [R1+0xf64] ;  /* 0x000f6400010d7983 */ /* 0x000f280000300800 */
[----:B------:R-:W4:Y:S04]  /*6b8f0*/  LDL.LU R14, [R1+0xf68] ;  /* 0x000f6800010e7983 */ /* 0x000f280000300800 */
[----:B------:R-:W4:Y:S04]  /*6b900*/  LDL.LU R15, [R1+0xf6c] ;  /* 0x000f6c00010f7983 */ /* 0x000f280000300800 */
[----:B------:R0:W-:Y:S04]  /*6b910*/  STL.64 [R1+0x1730], R20 ;  /* 0x0017301401007387 */ /* 0x0001e80000100a00 */
[----:B------:R1:W-:Y:S01]  /*6b920*/  STL.64 [R1+0x1738], R22 ;  /* 0x0017381601007387 */ /* 0x0003e20000100a00 */
[----:B0-----:R-:W-:-:S03]  /*6b930*/  IMAD.MOV.U32 R21, RZ, RZ, R10 ;  /* 0x000000ffff157224 */ /* 0x001fc600078e000a */
[----:B-1----:R-:W4:Y:S01]  /*6b940*/  LDL.LU.64 R22, [R1+0x3768] ;  /* 0x0037680001167983 */ /* 0x002f220000300a00 */
[----:B------:R-:W-:-:S03]  /*6b950*/  IMAD.MOV.U32 R20, RZ, RZ, R11 ;  /* 0x000000ffff147224 */ /* 0x000fc600078e000b */
[----:B------:R-:W3:Y:S04]  /*6b960*/  LDL.LU.64 R10, [R1+0x3760] ;  /* 0x00376000010a7983 */ /* 0x000ee80000300a00 */
[----:B------:R-:W3:Y:S02]  /*6b970*/  LDL.LU.64 R8, [R1+0x3758] ;  /* 0x0037580001087983 */ /* 0x000ee40000300a00 */
        /* <DEDUP_REMOVED lines=18> */
[----:B0-----:R-:W3:Y:S04]  /*6baa0*/  LDL.LU R8, [R1+0xf20] ;  /* 0x000f200001087983 */ /* 0x001ee80000300800 */
[----:B------:R-:W3:Y:S04]  /*6bab0*/  LDL.LU R9, [R1+0xf24] ;  /* 0x000f240001097983 */ /* 0x000ee80000300800 */
[----:B------:R-:W2:Y:S04]  /*6bac0*/  LDL.LU R10, [R1+0xf28] ;  /* 0x000f2800010a7983 */ /* 0x000ea80000300800 */
[----:B------:R-:W2:Y:S01]  /*6bad0*/  LDL.LU R11, [R1+0xf2c] ;  /* 0x000f2c00010b7983 */ /* 0x000ea20000300800 */
[C---:B----4-:R-:W-:Y:S03]  /*6bae0*/  HMMA.16816.F32.BF16 R12, R24.reuse, R22, R12 ;  /* 0x00000016180c723c */ /* 0x050fe6000004180c */
        /* <DEDUP_REMOVED lines=8> */
[----:B---3--:R-:W-:Y:S04]  /*6bb70*/  STL.64 [R1+0x3708], R10 ;  /* 0x0037080a01007387 */ /* 0x008fe80000100a00 */
        /* <DEDUP_REMOVED lines=8> */
[----:B-1----:R-:W3:Y:S04]  /*6bc00*/  LDL.LU.64 R6, [R1+0x3730] ;  /* 0x0037300001067983 */ /* 0x002ee80000300a00 */
[----:B------:R-:W4:Y:S04]  /*6bc10*/  LDL.LU R4, [R1+0x3728] ;  /* 0x0037280001047983 */ /* 0x000f280000300800 */
[----:B------:R-:W2:Y:S04]  /*6bc20*/  LDL.LU.64 R18, [R1+0x3720] ;  /* 0x0037200001127983 */ /* 0x000ea80000300a00 */
[----:B------:R-:W2:Y:S04]  /*6bc30*/  LDL.LU R17, [R1+0x3718] ;  /* 0x0037180001117983 */ /* 0x000ea80000300800 */
[----:B------:R-:W-:Y:S04]  /*6bc40*/  STL.64 [R1+0x16f0], R12 ;  /* 0x0016f00c01007387 */ /* 0x000fe80000100a00 */
[----:B------:R0:W-:Y:S04]  /*6bc50*/  STL.64 [R1+0x16f8], R14 ;  /* 0x0016f80e01007387 */ /* 0x0001e80000100a00 */
[----:B0-----:R-:W2:Y:S04]  /*6bc60*/  LDL.LU.64 R14, [R1+0x3710] ;  /* 0x00371000010e7983 */ /* 0x001ea80000300a00 */
[----:B------:R0:W-:Y:S01]  /*6bc70*/  STL.64 [R1+0x35b0], R22 ;  /* 0x0035b01601007387 */ /* 0x0001e20000100a00 */
[----:B--2---:R-:W-:Y:S01]  /*6bc80*/  HMMA.16816.F32.BF16 R8, R24, R14, R8 ;  /* 0x0000000e1808723c */ /* 0x004fe20000041808 */
[----:B0-----:R-:W-:-:S02]  /*6bc90*/  IMAD.MOV.U32 R23, RZ, RZ, R14 ;  /* 0x000000ffff177224 */ /* 0x001fc400078e000e */
        /* <DEDUP_REMOVED lines=20> */
[----:B------:R0:W-:Y:S04]  /*6bde0*/  STL.64 [R1+0x3588], R18 ;  /* 0x0035881201007387 */ /* 0x0001e80000100a00 */
[----:B------:R-:W-:Y:S04]  /*6bdf0*/  STL [R1+0x3580], R17 ;  /* 0x0035801101007387 */ /* 0x000fe80000100800 */
[----:B0-----:R-:W3:Y:S01]  /*6be00*/  LDL.64 R18, [R1+0x8] ;  /* 0x0000080001127983 */ /* 0x001ee20000100a00 */
[----:B--2---:R-:W-:Y:S03]  /*6be10*/  HMMA.16816.F32.BF16 R8, R24, R14, R8 ;  /* 0x0000000e1808723c */ /* 0x004fe60000041808 */
[----:B---3--:R0:W-:-:S15]  /*6be20*/  STL.64 [R1+0x3598], R18 ;  /* 0x0035981201007387 */ /* 0x0081de0000100a00 */
[----:B------:R-:W-:Y:S01]  /*6be30*/  NOP ;  /* 0x0000000000007918 */ /* 0x000fe20000000000 */
[----:B------:R-:W-:Y:S04]  /*6be40*/  STL.64 [R1+0x16b0], R8 ;  /* 0x0016b00801007387 */ /* 0x000fe80000100a00 */
[----:B------:R1:W-:Y:S01]  /*6be50*/  STL.64 [R1+0x16b8], R10 ;  /* 0x0016b80a01007387 */ /* 0x0003e20000100a00 */
[----:B0-----:R-:W-:Y:S02]  /*6be60*/  IMAD.MOV.U32 R18, RZ, RZ, R23 ;  /* 0x000000ffff127224 */ /* 0x001fe400078e0017 */
[----:B------:R-:W-:Y:S02]  /*6be70*/  IMAD.MOV.U32 R19, RZ, RZ, R22 ;  /* 0x000000ffff137224 */ /* 0x000fe400078e0016 */
[----:B------:R-:W-:Y:S02]  /*6be80*/  IMAD.MOV.U32 R22, RZ, RZ, R5 ;  /* 0x000000ffff167224 */ /* 0x000fe400078e0005 */
[----:B------:R-:W-:Y:S01]  /*6be90*/  IMAD.MOV.U32 R23, RZ, RZ, R16 ;  /* 0x000000ffff177224 */ /* 0x000fe200078e0010 */
[----:B-1----:R-:W2:Y:S04]  /*6bea0*/  LDL.LU.64 R10, [R1+0x36c0] ;  /* 0x0036c000010a7983 */ /* 0x002ea80000300a00 */
[----:B------:R-:W3:Y:S04]  /*6beb0*/  LDL.LU.64 R8, [R1+0x36b8] ;  /* 0x0036b80001087983 */ /* 0x000ee80000300a00 */
[----:B------:R0:W-:Y:S04]  /*6bec0*/  STL.64 [R1+0x35b8], R18 ;  /* 0x0035b81201007387 */ /* 0x0001e80000100a00 */
[----:B------:R-:W2:Y:S04]  /*6bed0*/  LDL.LU R5, [R1+0x36b0] ;  /* 0x0036b00001057983 */ /* 0x000ea80000300800 */
[----:B------:R3:W-:Y:S04]  /*6bee0*/  STL.64 [R1+0x35c0], R22 ;  /* 0x0035c01601007387 */ /* 0x0007e80000100a00 */
[----:B------:R-:W2:Y:S04]  /*6bef0*/  LDL.LU R16, [R1+0xd40] ;  /* 0x000d400001107983 */ /* 0x000ea80000300800 */
[----:B------:R-:W2:Y:S04]  /*6bf00*/  LDL.LU R17, [R1+0xd44] ;  /* 0x000d440001117983 */ /* 0x000ea80000300800 */
[----:B0-----:R-:W2:Y:S04]  /*6bf10*/  LDL.LU R18, [R1+0xd48] ;  /* 0x000d480001127983 */ /* 0x001ea80000300800 */
[----:B------:R-:W2:Y:S01]  /*6bf20*/  LDL.LU R19, [R1+0xd4c] ;  /* 0x000d4c0001137983 */ /* 0x000ea20000300800 */
[----:B---3--:R-:W-:-:S02]  /*6bf30*/  IMAD.MOV.U32 R22, RZ, RZ, R8 ;  /* 0x000000ffff167224 */ /* 0x008fc400078e0008 */
[----:B------:R-:W-:Y:S01]  /*6bf40*/  IMAD.MOV.U32 R23, RZ, RZ, R9 ;  /* 0x000000ffff177224 */ /* 0x000fe200078e0009 */
[----:B--2---:R-:W-:Y:S04]  /*6bf50*/  STL.64 [R1+0x35d0], R18 ;  /* 0x0035d01201007387 */ /* 0x004fe80000100a00 */
[----:B------:R0:W-:Y:S04]  /*6bf60*/  STL.64 [R1+0x35c8], R16 ;  /* 0x0035c81001007387 */ /* 0x0001e80000100a00 */
[----:B------:R-:W2:Y:S04]  /*6bf70*/  LDL.LU R8, [R1+0x36ac] ;  /* 0x0036ac0001087983 */ /* 0x000ea80000300800 */
[----:B------:R-:W3:Y:S04]  /*6bf80*/  LDL.LU R9, [R1+0x36a8] ;  /* 0x0036a80001097983 */ /* 0x000ee80000300800 */
        /* <DEDUP_REMOVED lines=28> */
[----:B------:R-:W-:-:S05]  /*6c150*/  IMAD.MOV.U32 R23, RZ, RZ, R28 ;  /* 0x000000ffff177224 */ /* 0x000fca00078e001c */
[----:B------:R0:W-:Y:S02]  /*6c160*/  STL.64 [R1+0x3630], R22 ;  /* 0x0036301601007387 */ /* 0x0001e40000100a00 */
[----:B0-----:R-:W-:Y:S02]  /*6c170*/  IMAD.MOV.U32 R22, RZ, RZ, R13 ;  /* 0x000000ffff167224 */ /* 0x001fe400078e000d */
[----:B------:R-:W-:-:S05]  /*6c180*/  IMAD.MOV.U32 R23, RZ, RZ, R12 ;  /* 0x000000ffff177224 */ /* 0x000fca00078e000c */
[----:B------:R0:W-:Y:S04]  /*6c190*/  STL.64 [R1+0x3648], R22 ;  /* 0x0036481601007387 */ /* 0x0001e80000100a00 */
[----:B------:R-:W2:Y:S04]  /*6c1a0*/  LDL.LU R16, [R1+0xd70] ;  /* 0x000d700001107983 */ /* 0x000ea80000300800 */
[----:B------:R-:W2:Y:S04]  /*6c1b0*/  LDL.LU R17, [R1+0xd74] ;  /* 0x000d740001117983 */ /* 0x000ea80000300800 */
[----:B------:R-:W2:Y:S04]  /*6c1c0*/  LDL.LU R18, [R1+0xd78] ;  /* 0x000d780001127983 */ /* 0x000ea80000300800 */
[----:B------:R-:W2:Y:S01]  /*6c1d0*/  LDL.LU R19, [R1+0xd7c] ;  /* 0x000d7c0001137983 */ /* 0x000ea20000300800 */
[----:B0-----:R-:W-:-:S02]  /*6c1e0*/  IMAD.MOV.U32 R22, RZ, RZ, R7 ;  /* 0x000000ffff167224 */ /* 0x001fc400078e0007 */
        /* <DEDUP_REMOVED lines=16> */
[----:B------:R-:W4:Y:S04]  /*6c2f0*/  LDL.LU R19, [R1+0x63c] ;  /* 0x00063c0001137983 */ /* 0x000f280000300800 */
[----:B------:R-:W2:Y:S04]  /*6c300*/  LDL.LU R4, [R1+0x7d0] ;  /* 0x0007d00001047983 */ /* 0x000ea80000300800 */
        /* <DEDUP_REMOVED lines=34> */
[----:B------:R-:W3:Y:S01]  /*6c530*/  LDL.LU.64 R4, [R1+0x3690] ;  /* 0x0036900001047983 */ /* 0x000ee20000300a00 */
[----:B------:R-:W-:-:S02]  /*6c540*/  IMAD.MOV.U32 R22, RZ, RZ, R9 ;  /* 0x000000ffff167224 */ /* 0x000fc400078e0009 */
[----:B------:R-:W-:Y:S01]  /*6c550*/  IMAD.MOV.U32 R23, RZ, RZ, R8 ;  /* 0x000000ffff177224 */ /* 0x000fe200078e0008 */
[----:B------:R-:W-:Y:S04]  /*6c560*/  STL.64 [R1+0x730], R24 ;  /* 0x0007301801007387 */ /* 0x000fe80000100a00 */
[----:B------:R-:W-:Y:S04]  /*6c570*/  STL.64 [R1+0x738], R26 ;  /* 0x0007381a01007387 */ /* 0x000fe80000100a00 */
[----:B------:R0:W-:Y:S04]  /*6c580*/  STL.64 [R1+0x3578], R10 ;  /* 0x0035780a01007387 */ /* 0x0001e80000100a00 */
[----:B------:R-:W4:Y:S04]  /*6c590*/  LDL.LU R8, [R1+0xd30] ;  /* 0x000d300001087983 */ /* 0x000f280000300800 */
[----:B------:R-:W4:Y:S04]  /*6c5a0*/  LDL.LU R9, [R1+0xd34] ;  /* 0x000d340001097983 */ /* 0x000f280000300800 */
[----:B0-----:R-:W4:Y:S04]  /*6c5b0*/  LDL.LU R10, [R1+0xd38] ;  /* 0x000d3800010a7983 */ /* 0x001f280000300800 */
[----:B------:R-:W4:Y:S01]  /*6c5c0*/  LDL.LU R11, [R1+0xd3c] ;  /* 0x000d3c00010b7983 */ /* 0x000f220000300800 */
        /* <DEDUP_REMOVED lines=29> */
[----:B0-----:R-:W2:Y:S04]  /*6c7a0*/  LDL.LU.64 R22, [R1+0x3618] ;  /* 0x0036180001167983 */ /* 0x001ea80000300a00 */
[----:B------:R-:W2:Y:S01]  /*6c7b0*/  LDL.LU.64 R20, [R1+0x3610] ;  /* 0x0036100001147983 */ /* 0x000ea20000300a00 */
[----:B------:R-:W-:-:S02]  /*6c7c0*/  IMAD.MOV.U32 R26, RZ, RZ, R3 ;  /* 0x000000ffff1a7224 */ /* 0x000fc400078e0003 */
[----:B------:R-:W-:-:S07]  /*6c7d0*/  IMAD.MOV.U32 R27, RZ, RZ, R2 ;  /* 0x000000ffff1b7224 */ /* 0x000fce00078e0002 */
[----:B--2---:R-:W-:Y:S01]  /*6c7e0*/  HMMA.16816.F32.BF16 R24, R4, R26, R20 ;  /* 0x0000001a0418723c */ /* 0x004fe20000041814 */
[----:B------:R-:W3:-:S15]  /*6c7f0*/  LDL.LU.64 R22, [R1+0x3608] ;  /* 0x0036080001167983 */ /* 0x000ede0000300a00 */
[----:B------:R-:W-:-:S03]  /*6c800*/  NOP ;  /* 0x0000000000007918 */ /* 0x000fc60000000000 */
[----:B------:R-:W-:Y:S04]  /*6c810*/  STL.64 [R1+0x710], R24 ;  /* 0x0007101801007387 */ /* 0x000fe80000100a00 */
[----:B------:R-:W-:Y:S04]  /*6c820*/  STL.64 [R1+0x718], R26 ;  /* 0x0007181a01007387 */ /* 0x000fe80000100a00 */
[----:B------:R-:W0:Y:S04]  /*6c830*/  LDSM.16.MT88.4 R24, [R0+UR5+0x6180] ;  /* 0x006180050018783b */ /* 0x000e280008004200 */
[----:B0-----:R-:W-:Y:S04]  /*6c840*/  STL.64 [R1+0x3448], R26 ;  /* 0x0034481a01007387 */ /* 0x001fe80000100a00 */
[----:B------:R0:W-:Y:S04]  /*6c850*/  STL.64 [R1+0x3440], R24 ;  /* 0x0034401801007387 */ /* 0x0001e80000100a00 */
[----:B0-----:R-:W2:Y:S04]  /*6c860*/  LDL.LU R24, [R1+0xd00] ;  /* 0x000d000001187983 */ /* 0x001ea80000300800 */
[----:B------:R-:W2:Y:S04]  /*6c870*/  LDL.LU R25, [R1+0xd04] ;  /* 0x000d040001197983 */ /* 0x000ea80000300800 */
[----:B------:R-:W2:Y:S04]  /*6c880*/  LDL.LU R26, [R1+0xd08] ;  /* 0x000d0800011a7983 */ /* 0x000ea80000300800 */
[----:B------:R-:W2:Y:S01]  /*6c890*/  LDL.LU R27, [R1+0xd0c] ;  /* 0x000d0c00011b7983 */ /* 0x000ea20000300800 */
        /* <DEDUP_REMOVED lines=23> */
[----:B0-----:R-:W4:Y:S01]  /*6ca10*/  LDL.LU.64 R22, [R1+0x35b0] ;  /* 0x0035b00001167983 */ /* 0x001f220000300a00 */
[C---:B---3--:R-:W-:Y:S08]  /*6ca20*/  HMMA.16816.F32.BF16 R16, R4.reuse, R18, R12 ;  /* 0x000000120410723c */ /* 0x048ff0000004180c */
[----:B----4-:R-:W-:Y:S01]  /*6ca30*/  HMMA.16816.F32.BF16 R20, R4, R22, R8 ;  /* 0x000000160414723c */ /* 0x010fe20000041808 */
[----:B------:R-:W3:-:S15]  /*6ca40*/  LDL.LU R8, [R1+0xcf0] ;  /* 0x000cf00001087983 */ /* 0x000ede0000300800 */
[----:B------:R-:W-:-:S03]  /*6ca50*/  NOP ;  /* 0x0000000000007918 */ /* 0x000fc60000000000 */
        /* <DEDUP_REMOVED lines=8> */
[----:B------:R-:W4:Y:S04]  /*6cae0*/  LDL.LU R23, [R1+0x60c] ;  /* 0x00060c0001177983 */ /* 0x000f280000300800 */
[----:B------:R-:W2:Y:S04]  /*6caf0*/  LDL.LU.64 R14, [R1+0x35a8] ;  /* 0x0035a800010e7983 */ /* 0x000ea80000300a00 */
[----:B------:R-:W2:Y:S04]  /*6cb00*/  LDL.LU.64 R12, [R1+0x35a0] ;  /* 0x0035a000010c7983 */ /* 0x000ea80000300a00 */
        /* <DEDUP_REMOVED lines=9> */
[----:B0-----:R-:W3:Y:S04]  /*6cba0*/  LDL.LU.64 R14, [R1+0x3590] ;  /* 0x00359000010e7983 */ /* 0x001ee80000300a00 */
[----:B------:R-:W2:Y:S04]  /*6cbb0*/  LDL.LU.64 R18, [R1+0x3588] ;  /* 0x0035880001127983 */ /* 0x000ea80000300a00 */
[----:B------:R-:W3:Y:S01]  /*6cbc0*/  LDL.LU R17, [R1+0x3580] ;  /* 0x0035800001117983 */ /* 0x000ee20000300800 */
[----:B--2---:R-:W-:-:S15]  /*6cbd0*/  HMMA.16816.F32.BF16 R24, R4, R18, R24 ;  /* 0x000000120418723c */ /* 0x004fde0000041818 */
[----:B------:R-:W-:-:S04]  /*6cbe0*/  NOP ;  /* 0x0000000000007918 */ /* 0x000fc80000000000 */
[----:B------:R0:W-:Y:S04]  /*6cbf0*/  STL.64 [R1+0x1470], R24 ;  /* 0x0014701801007387 */ /* 0x0001e80000100a00 */
[----:B------:R1:W-:Y:S04]  /*6cc00*/  STL.64 [R1+0x1478], R26 ;  /* 0x0014781a01007387 */ /* 0x0003e80000100a00 */
[----:B0-----:R-:W2:Y:S04]  /*6cc10*/  LDL.LU R24, [R1+0x4d0] ;  /* 0x0004d00001187983 */ /* 0x001ea80000300800 */
[----:B------:R-:W2:Y:S04]  /*6cc20*/  LDL.LU R25, [R1+0x4d4] ;  /* 0x0004d40001197983 */ /* 0x000ea80000300800 */
[----:B-1----:R-:W2:Y:S04]  /*6cc30*/  LDL.LU R26, [R1+0x4d8] ;  /* 0x0004d800011a7983 */ /* 0x002ea80000300800 */
[----:B------:R-:W2:Y:S04]  /*6cc40*/  LDL.LU R27, [R1+0x4dc] ;  /* 0x0004dc00011b7983 */ /* 0x000ea80000300800 */
[----:B--2---:R0:W-:Y:S04]  /*6cc50*/  STL.64 [R1+0x3538], R26 ;  /* 0x0035381a01007387 */ /* 0x0041e80000100a00 */
[----:B------:R-:W-:Y:S04]  /*6cc60*/  STL.64 [R1+0x3530], R24 ;  /* 0x0035301801007387 */ /* 0x000fe80000100a00 */
[----:B0-----:R-:W2:Y:S04]  /*6cc70*/  LDL.64 R26, [R1+0xa8] ;  /* 0x0000a800011a7983 */ /* 0x001ea80000100a00 */
[----:B--2---:R0:W-:Y:S04]  /*6cc80*/  STL.64 [R1+0x3548], R26 ;  /* 0x0035481a01007387 */ /* 0x0041e80000100a00 */
[----:B0-----:R-:W2:Y:S01]  /*6cc90*/  LDL.64 R26, [R1+0xb8] ;  /* 0x0000b800011a7983 */ /* 0x001ea20000100a00 */
[C---:B---3--:R-:W-:Y:S03]  /*6cca0*/  HMMA.16816.F32.BF16 R8, R4.reuse, R14, R8 ;  /* 0x0000000e0408723c */ /* 0x048fe60000041808 */
[----:B--2---:R0:W-:Y:S04]  /*6ccb0*/  STL.64 [R1+0x3550], R26 ;  /* 0x0035501a01007387 */ /* 0x0041e80000100a00 */
[----:B0-----:R-:W2:Y:S04]  /*6ccc0*/  LDL.64 R26, [R1+0xc8] ;  /* 0x0000c800011a7983 */ /* 0x001ea80000100a00 */
[----:B------:R-:W-:Y:S04]  /*6ccd0*/  STL.64 [R1+0x34f0], R18 ;  /* 0x0034f01201007387 */ /* 0x000fe80000100a00 */
[----:B------:R-:W-:Y:S04]  /*6cce0*/  STL [R1+0x34e8], R17 ;  /* 0x0034e81101007387 */ /* 0x000fe80000100800 */
[----:B------:R0:W-:Y:S04]  /*6ccf0*/  STL [R1+0x3540], R16 ;  /* 0x0035401001007387 */ /* 0x0001e80000100800 */
        /* <DEDUP_REMOVED lines=12> */
[----:B0-----:R-:W4:Y:S02]  /*6cdc0*/  LDL.LU.64 R10, [R1+0x3578] ;  /* 0x00357800010a7983 */ /* 0x001f240000300a00 */
[----:B----4-:R-:W-:Y:S02]  /*6cdd0*/  HMMA.16816.F32.BF16 R4, R4, R10, R20 ;  /* 0x0000000a0404723c */ /* 0x010fe40000041814 */
[----:B------:R-:W2:Y:S04]  /*6cde0*/  LDL.LU.64 R22, [R1+0x3570] ;  /* 0x0035700001167983 */ /* 0x000ea80000300a00 */
[----:B------:R-:W2:Y:S01]  /*6cdf0*/  LDL.LU.64 R20, [R1+0x3568] ;  /* 0x0035680001147983 */ /* 0x000ea20000300a00 */
[----:B------:R-:W-:-:S02]  /*6ce00*/  IMAD.MOV.U32 R3, RZ, RZ, R26 ;  /* 0x000000ffff037224 */ /* 0x000fc400078e001a */
[----:B------:R-:W-:-:S10]  /*6ce10*/  IMAD.MOV.U32 R2, RZ, RZ, R27 ;  /* 0x000000ffff027224 */ /* 0x000fd400078e001b */
[----:B------:R-:W-:Y:S04]  /*6ce20*/  STL.64 [R1+0x700], R4 ;  /* 0x0007000401007387 */ /* 0x000fe80000100a00 */
[----:B------:R0:W-:Y:S04]  /*6ce30*/  STL.64 [R1+0x708], R6 ;  /* 0x0007080601007387 */ /* 0x0001e80000100a00 */
[----:B0-----:R-:W3:Y:S04]  /*6ce40*/  LDL.64 R6, [R1+0x88] ;  /* 0x0000880001067983 */ /* 0x001ee80000100a00 */
[----:B------:R0:W-:Y:S04]  /*6ce50*/  STL [R1+0x3454], R10 ;  /* 0x0034540a01007387 */ /* 0x0001e80000100800 */
[----:B------:R1:W-:Y:S04]  /*6ce60*/  STL [R1+0x3450], R11 ;  /* 0x0034500b01007387 */ /* 0x0003e80000100800 */
[----:B------:R-:W4:Y:S04]  /*6ce70*/  LDL.LU R8, [R1+0x4f0] ;  /* 0x0004f00001087983 */ /* 0x000f280000300800 */
[----:B------:R-:W4:Y:S04]  /*6ce80*/  LDL.LU R9, [R1+0x4f4] ;  /* 0x0004f40001097983 */ /* 0x000f280000300800 */
[----:B0-----:R-:W4:Y:S04]  /*6ce90*/  LDL.LU R10, [R1+0x4f8] ;  /* 0x0004f800010a7983 */ /* 0x001f280000300800 */
[----:B-1----:R-:W4:Y:S01]  /*6cea0*/  LDL.LU R11, [R1+0x4fc] ;  /* 0x0004fc00010b7983 */ /* 0x002f220000300800 */
        /* <DEDUP_REMOVED lines=9> */
[----:B----4-:R-:W-:-:S15]  /*6cf40*/  HMMA.16816.F32.BF16 R8, R20, R26, R8 ;  /* 0x0000001a1408723c */ /* 0x010fde0000041808 */
        /* <DEDUP_REMOVED lines=12> */
[----:B--2---:R-:W-:Y:S01]  /*6d010*/  HMMA.16816.F32.BF16 R16, R20, R26, R16 ;  /* 0x0000001a1410723c */ /* 0x004fe20000041810 */
[----:B------:R-:W-:-:S02]  /*6d020*/  IMAD.MOV.U32 R13, RZ, RZ, R26 ;  /* 0x000000ffff0d7224 */ /* 0x000fc400078e001a */
[----:B------:R-:W-:-:S15]  /*6d030*/  IMAD.MOV.U32 R12, RZ, RZ, R27 ;  /* 0x000000ffff0c7224 */ /* 0x000fde00078e001b */
[----:B------:R-:W-:Y:S01]  /*6d040*/  NOP ;  /* 0x0000000000007918 */ /* 0x000fe20000000000 */
[----:B------:R0:W-:Y:S04]  /*6d050*/  STL.64 [R1+0x1aa0], R16 ;  /* 0x001aa01001007387 */ /* 0x0001e80000100a00 */
[----:B------:R-:W-:Y:S04]  /*6d060*/  STL.64 [R1+0x1aa8], R18 ;  /* 0x001aa81201007387 */ /* 0x000fe80000100a00 */
[----:B0-----:R-:W2:Y:S04]  /*6d070*/  LDL.LU R16, [R1+0x3540] ;  /* 0x0035400001107983 */ /* 0x001ea80000300800 */
[----:B------:R-:W4:Y:S04]  /*6d080*/  LDL.LU.64 R26, [R1+0x3538] ;  /* 0x00353800011a7983 */ /* 0x000f280000300a00 */
[----:B------:R-:W4:Y:S04]  /*6d090*/  LDL.LU.64 R24, [R1+0x3530] ;  /* 0x0035300001187983 */ /* 0x000f280000300a00 */
[----:B------:R0:W-:Y:S04]  /*6d0a0*/  STL.64 [R1+0x3480], R14 ;  /* 0x0034800e01007387 */ /* 0x0001e80000100a00 */
[----:B------:R1:W-:Y:S04]  /*6d0b0*/  STL.64 [R1+0x3478], R12 ;  /* 0x0034780c01007387 */ /* 0x0003e80000100a00 */
[----:B0-----:R-:W4:Y:S01]  /*6d0c0*/  LDL.64 R14, [R1+0x98] ;  /* 0x00009800010e7983 */ /* 0x001f220000100a00 */
[C---:B---3--:R-:W-:Y:S08]  /*6d0d0*/  HMMA.16816.F32.BF16 R8, R20.reuse, R6, R8 ;  /* 0x000000061408723c */ /* 0x048ff00000041808 */
[----:B----4-:R-:W-:-:S15]  /*6d0e0*/  HMMA.16816.F32.BF16 R24, R20, R14, R24 ;  /* 0x0000000e1418723c */ /* 0x010fde0000041818 */
[----:B------:R-:W-:-:S04]  /*6d0f0*/  NOP ;  /* 0x0000000000007918 */ /* 0x000fc80000000000 */
[----:B------:R0:W-:Y:S04]  /*6d100*/  STL.64 [R1+0x19a0], R24 ;  /* 0x0019a01801007387 */ /* 0x0001e80000100a00 */
[----:B------:R-:W-:Y:S04]  /*6d110*/  STL.64 [R1+0x19a8], R26 ;  /* 0x0019a81a01007387 */ /* 0x000fe80000100a00 */
[----:B------:R-:W-:Y:S04]  /*6d120*/  STL.64 [R1+0x18a0], R8 ;  /* 0x0018a00801007387 */ /* 0x000fe80000100a00 */
[----:B------:R-:W-:Y:S04]  /*6d130*/  STL.64 [R1+0x18a8], R10 ;  /* 0x0018a80a01007387 */ /* 0x000fe80000100a00 */
[----:B-1----:R-:W3:Y:S04]  /*6d140*/  LDL.LU R12, [R1+0xa60] ;  /* 0x000a6000010c7983 */ /* 0x002ee80000300800 */
[----:B------:R-:W3:Y:S01]  /*6d150*/  LDL.LU R13, [R1+0xa64] ;  /* 0x000a6400010d7983 */ /* 0x000ee20000300800 */
[----:B0-----:R-:W-:-:S02]  /*6d160*/  IMAD.MOV.U32 R25, RZ, RZ, R14 ;  /* 0x000000ffff197224 */ /* 0x001fc400078e000e */
[----:B------:R-:W-:Y:S01]  /*6d170*/  IMAD.MOV.U32 R24, RZ, RZ, R15 ;  /* 0x000000ffff187224 */ /* 0x000fe200078e000f */
[----:B------:R-:W4:Y:S04]  /*6d180*/  LDL.LU R14, [R1+0xa68] ;  /* 0x000a6800010e7983 */ /* 0x000f280000300800 */
[----:B------:R-:W4:Y:S04]  /*6d190*/  LDL.LU R15, [R1+0xa6c] ;  /* 0x000a6c00010f7983 */ /* 0x000f280000300800 */
[----:B----4-:R0:W-:Y:S04]  /*6d1a0*/  STL.64 [R1+0x3490], R14 ;  /* 0x0034900e01007387 */ /* 0x0101e80000100a00 */
[----:B---3--:R-:W-:Y:S01]  /*6d1b0*/  STL.64 [R1+0x3488], R12 ;  /* 0x0034880c01007387 */ /* 0x008fe20000100a00 */
[----:B0-----:R-:W-:-:S02]  /*6d1c0*/  IMAD.MOV.U32 R14, RZ, RZ, R28 ;  /* 0x000000ffff0e7224 */ /* 0x001fc400078e001c */
[----:B--2---:R-:W-:-:S05]  /*6d1d0*/  IMAD.MOV.U32 R15, RZ, RZ, R16 ;  /* 0x000000ffff0f7224 */ /* 0x004fca00078e0010 */
[----:B------:R0:W-:Y:S04]  /*6d1e0*/  STL.64 [R1+0x34a8], R14 ;  /* 0x0034a80e01007387 */ /* 0x0001e80000100a00 */
[----:B0-----:R-:W2:Y:S01]  /*6d1f0*/  LDL.64 R14, [R1+0x18] ;  /* 0x00001800010e7983 */ /* 0x001ea20000100a00 */
[----:B------:R-:W-:Y:S02]  /*6d200*/  IMAD.MOV.U32 R27, RZ, RZ, R6 ;  /* 0x000000ffff1b7224 */ /* 0x000fe400078e0006 */
[----:B------:R-:W-:Y:S01]  /*6d210*/  IMAD.MOV.U32 R26, RZ, RZ, R7 ;  /* 0x000000ffff1a7224 */ /* 0x000fe200078e0007 */
[----:B--2---:R-:W-:Y:S04]  /*6d220*/  STL.64 [R1+0x34c0], R14 ;  /* 0x0034c00e01007387 */ /* 0x004fe80000100a00 */
        /* <DEDUP_REMOVED lines=14> */
[----:B------:R-:W3:Y:S01]  /*6d310*/  LDL.64 R6, [R1+0x78] ;  /* 0x0000780001067983 */ /* 0x000ee20000100a00 */
[----:B------:R-:W0:Y:S03]  /*6d320*/  S2R R29, SR_TID.X ;  /* 0x00000000001d7919 */ /* 0x000e260000002100 */
[----:B--2---:R1:W-:Y:S04]  /*6d330*/  STL.64 [R1+0x3518], R10 ;  /* 0x0035180a01007387 */ /* 0x0043e80000100a00 */
[----:B------:R2:W-:Y:S04]  /*6d340*/  STL.64 [R1+0x3510], R8 ;  /* 0x0035100801007387 */ /* 0x0005e80000100a00 */
[----:B-1----:R-:W2:Y:S01]  /*6d350*/  LDL.64 R10, [R1+0x68] ;  /* 0x00006800010a7983 */ /* 0x002ea20000100a00 */
[C---:B0-----:R-:W-:Y:S01]  /*6d360*/  LOP3.LUT R0, R29.reuse, 0x7, RZ, 0xc0, !PT ;  /* 0x000000071d007812 */ /* 0x041fe200078ec0ff */
[----:B------:R-:W-:-:S04]  /*6d370*/  IMAD.SHL.U32 R19, R29, 0x2, RZ ;  /* 0x000000021d137824 */ /* 0x000fc800078e00ff */
[----:B------:R-:W-:-:S05]  /*6d380*/  IMAD R0, R0, 0x210, RZ ;  /* 0x0000021000007824 */ /* 0x000fca00078e02ff */
[----:B------:R-:W-:Y:S01]  /*6d390*/  LOP3.LUT R0, R0, 0x10, R19, 0x78, !PT ;  /* 0x0000001000007812 */ /* 0x000fe200078e7813 */
[----:B--2---:R0:W-:Y:S04]  /*6d3a0*/  STL.64 [R1+0x3528], R10 ;  /* 0x0035280a01007387 */ /* 0x0041e80000100a00 */
[----:B------:R-:W2:Y:S04]  /*6d3b0*/  LDL.LU R8, [R1+0x4b0] ;  /* 0x0004b00001087983 */ /* 0x000ea80000300800 */
[----:B------:R-:W2:Y:S04]  /*6d3c0*/  LDL.LU R9, [R1+0x4b4] ;  /* 0x0004b40001097983 */ /* 0x000ea80000300800 */
[----:B0-----:R-:W2:Y:S04]  /*6d3d0*/  LDL.LU R10, [R1+0x4b8] ;  /* 0x0004b800010a7983 */ /* 0x001ea80000300800 */
[----:B------:R-:W2:Y:S04]  /*6d3e0*/  LDL.LU R11, [R1+0x4bc] ;  /* 0x0004bc00010b7983 */ /* 0x000ea80000300800 */
[----:B------:R-:W2:Y:S04]  /*6d3f0*/  LDL.64 R18, [R1+0x48] ;  /* 0x0000480001127983 */ /* 0x000ea80000100a00 */
[----:B--2---:R0:W-:Y:S04]  /*6d400*/  STL.64 [R1+0x3500], R18 ;  /* 0x0035001201007387 */ /* 0x0041e80000100a00 */
[----:B0-----:R-:W2:Y:S04]  /*6d410*/  LDL.64 R18, [R1+0x58] ;  /* 0x0000580001127983 */ /* 0x001ea80000100a00 */
[----:B--2---:R0:W-:Y:S04]  /*6d420*/  STL.64 [R1+0x3520], R18 ;  /* 0x0035201201007387 */ /* 0x0041e80000100a00 */
[----:B------:R-:W2:Y:S04]  /*6d430*/  LDL.LU R16, [R1+0xad0] ;  /* 0x000ad00001107983 */ /* 0x000ea80000300800 */
[----:B------:R-:W2:Y:S04]  /*6d440*/  LDL.LU R17, [R1+0xad4] ;  /* 0x000ad40001117983 */ /* 0x000ea80000300800 */
[----:B0-----:R-:W2:Y:S04]  /*6d450*/  LDL.LU R18, [R1+0xad8] ;  /* 0x000ad80001127983 */ /* 0x001ea80000300800 */
[----:B------:R-:W2:Y:S04]  /*6d460*/  LDL.LU R19, [R1+0xadc] ;  /* 0x000adc0001137983 */ /* 0x000ea80000300800 */
[----:B------:R0:W-:Y:S04]  /*6d470*/  STL.64 [R1+0x34d0], R14 ;  /* 0x0034d00e01007387 */ /* 0x0001e80000100a00 */
[----:B----4-:R1:W-:Y:S04]  /*6d480*/  STL.64 [R1+0x34c8], R12 ;  /* 0x0034c80c01007387 */ /* 0x0103e80000100a00 */
[----:B0-----:R-:W4:Y:S04]  /*6d490*/  LDL.64 R14, [R1+0x38] ;  /* 0x00003800010e7983 */ /* 0x001f280000100a00 */
[----:B----4-:R0:W-:Y:S04]  /*6d4a0*/  STL.64 [R1+0x34f8], R14 ;  /* 0x0034f80e01007387 */ /* 0x0101e80000100a00 */
[----:B-1----:R-:W4:Y:S04]  /*6d4b0*/  LDL.LU R12, [R1+0xab0] ;  /* 0x000ab000010c7983 */ /* 0x002f280000300800 */
[----:B------:R-:W4:Y:S04]  /*6d4c0*/  LDL.LU R13, [R1+0xab4] ;  /* 0x000ab400010d7983 */ /* 0x000f280000300800 */
[----:B0-----:R-:W4:Y:S04]  /*6d4d0*/  LDL.LU R14, [R1+0xab8] ;  /* 0x000ab800010e7983 */ /* 0x001f280000300800 */
[----:B------:R-:W4:Y:S04]  /*6d4e0*/  LDL.LU R15, [R1+0xabc] ;  /* 0x000abc00010f7983 */ /* 0x000f280000300800 */
[----:B---3--:R-:W-:Y:S04]  /*6d4f0*/  STL.64 [R1+0x34a0], R26 ;  /* 0x0034a01a01007387 */ /* 0x008fe80000100a00 */
[----:B------:R0:W-:Y:S04]  /*6d500*/  STL.64 [R1+0x3498], R24 ;  /* 0x0034981801007387 */ /* 0x0001e80000100a00 */
[----:B0-----:R-:W3:Y:S04]  /*6d510*/  LDL.LU R24, [R1+0xa70] ;  /* 0x000a700001187983 */ /* 0x001ee80000300800 */
[----:B------:R-:W3:Y:S04]  /*6d520*/  LDL.LU R25, [R1+0xa74] ;  /* 0x000a740001197983 */ /* 0x000ee80000300800 */
[----:B------:R-:W2:Y:S04]  /*6d530*/  LDL.LU R26, [R1+0xa78] ;  /* 0x000a7800011a7983 */ /* 0x000ea80000300800 */
[----:B------:R-:W2:Y:S01]  /*6d540*/  LDL.LU R27, [R1+0xa7c] ;  /* 0x000a7c00011b7983 */ /* 0x000ea20000300800 */
[----:B------:R-:W-:Y:S03]  /*6d550*/  HMMA.16816.F32.BF16 R8, R20, R6, R8 ;  /* 0x000000061408723c */ /* 0x000fe60000041808 */
[----:B--2---:R-:W-:Y:S04]  /*6d560*/  STL.64 [R1+0x34b8], R26 ;  /* 0x0034b81a01007387 */ /* 0x004fe80000100a00 */
[----:B---3--:R0:W-:Y:S04]  /*6d570*/  STL.64 [R1+0x34b0], R24 ;  /* 0x0034b01801007387 */ /* 0x0081e80000100a00 */
[----:B0-----:R-:W2:Y:S04]  /*6d580*/  LDL.LU R24, [R1+0xa80] ;  /* 0x000a800001187983 */ /* 0x001ea80000300800 */
[----:B------:R-:W2:Y:S04]  /*6d590*/  LDL.LU R25, [R1+0xa84] ;  /* 0x000a840001197983 */ /* 0x000ea80000300800 */
[----:B------:R-:W3:Y:S04]  /*6d5a0*/  LDL.LU R26, [R1+0xa88] ;  /* 0x000a8800011a7983 */ /* 0x000ee80000300800 */
[----:B------:R-:W3:Y:S01]  /*6d5b0*/  LDL.LU R27, [R1+0xa8c] ;  /* 0x000a8c00011b7983 */ /* 0x000ee20000300800 */
[----:B------:R-:W-:-:S05]  /*6d5c0*/  IMAD.SHL.U32 R29, R29, 0x100, RZ ;  /* 0x000001001d1d7824 */ /* 0x000fca00078e00ff */
[----:B------:R-:W-:-:S04]  /*6d5d0*/  LOP3.LUT R0, R0, 0x1000, R29, 0xf8, !PT ;  /* 0x0000100000007812 */ /* 0x000fc800078ef81d */
[----:B------:R-:W-:Y:S01]  /*6d5e0*/  LOP3.LUT R0, R0, 0x60, RZ, 0x3c, !PT ;  /* 0x0000006000007812 */ /* 0x000fe200078e3cff */
[----:B------:R-:W-:Y:S02]  /*6d5f0*/  IMAD.MOV.U32 R29, RZ, RZ, R6 ;  /* 0x000000ffff1d7224 */ /* 0x000fe400078e0006 */
        /* <DEDUP_REMOVED lines=8> */
[----:B------:R-:W-:Y:S04]  /*6d680*/  STL.64 [R1+0x6f0], R8 ;  /* 0x0006f00801007387 */ /* 0x000fe80000100a00 */
[----:B------:R1:W-:Y:S04]  /*6d690*/  STL.64 [R1+0x6f8], R10 ;  /* 0x0006f80a01007387 */ /* 0x0003e80000100a00 */
[----:B-1----:R-:W3:Y:S04]  /*6d6a0*/  LDL.LU.64 R10, [R1+0x3528] ;  /* 0x00352800010a7983 */ /* 0x002ee80000300a00 */
[----:B0-----:R0:W-:Y:S04]  /*6d6b0*/  STL.64 [R1+0x3318], R6 ;  /* 0x0033180601007387 */ /* 0x0011e80000100a00 */
[----:B------:R1:W-:Y:S04]  /*6d6c0*/  STL.64 [R1+0x3310], R4 ;  /* 0x0033100401007387 */ /* 0x0003e80000100a00 */
[----:B0-----:R-:W2:Y:S04]  /*6d6d0*/  LDL R6, [R1+0x28] ;  /* 0x0000280001067983 */ /* 0x001ea80000100800 */
[----:B------:R-:W2:Y:S01]  /*6d6e0*/  LDL R7, [R1+0x2c] ;  /* 0x00002c0001077983 */ /* 0x000ea20000100800 */
[----:B---3--:R-:W-:Y:S01]  /*6d6f0*/  HMMA.16816.F32.BF16 R16, R20, R10, R16 ;  /* 0x0000000a1410723c */ /* 0x008fe20000041810 */
[----:B-1----:R-:W-:-:S02]  /*6d700*/  IMAD.MOV.U32 R5, RZ, RZ, R10 ;  /* 0x000000ffff057224 */ /* 0x002fc400078e000a */
        /* <DEDUP_REMOVED lines=14> */
[----:B------:R-:W4:Y:S02]  /*6d7f0*/  LDL.LU.64 R18, [R1+0x3500] ;  /* 0x0035000001127983 */ /* 0x000f240000300a00 */
[----:B----4-:R-:W-:-:S15]  /*6d800*/  HMMA.16816.F32.BF16 R12, R20, R18, R12 ;  /* 0x00000012140c723c */ /* 0x010fde000004180c */
[----:B------:R-:W-:-:S04]  /*6d810*/  NOP ;  /* 0x0000000000007918 */ /* 0x000fc80000000000 */
[----:B------:R-:W-:Y:S04]  /*6d820*/  STL.64 [R1+0x1280], R12 ;  /* 0x0012800c01007387 */ /* 0x000fe80000100a00 */
[----:B------:R0:W-:Y:S04]  /*6d830*/  STL.64 [R1+0x1288], R14 ;  /* 0x0012880e01007387 */ /* 0x0001e80000100a00 */
[----:B0-----:R-:W2:Y:S01]  /*6d840*/  LDL.LU.64 R14, [R1+0x34f8] ;  /* 0x0034f800010e7983 */ /* 0x001ea20000300a00 */
[----:B------:R-:W-:Y:S02]  /*6d850*/  IMAD.MOV.U32 R3, RZ, RZ, R18 ;  /* 0x000000ffff037224 */ /* 0x000fe400078e0012 */
[----:B------:R-:W-:-:S02]  /*6d860*/  IMAD.MOV.U32 R16, RZ, RZ, R19 ;  /* 0x000000ffff107224 */ /* 0x000fc400078e0013 */
[----:B------:R-:W4:Y:S04]  /*6d870*/  LDL.LU.64 R18, [R1+0x34f0] ;  /* 0x0034f00001127983 */ /* 0x000f280000300a00 */
[----:B------:R-:W3:Y:S01]  /*6d880*/  LDL.LU R17, [R1+0x34e8] ;  /* 0x0034e80001117983 */ /* 0x000ee20000300800 */
        /* <DEDUP_REMOVED lines=36> */
[----:B0-----:R-:W2:Y:S04]  /*6dad0*/  LDL.LU.64 R14, [R1+0x3480] ;  /* 0x00348000010e7983 */ /* 0x001ea80000300a00 */
[----:B------:R-:W4:Y:S04]  /*6dae0*/  LDL.LU.64 R12, [R1+0x3478] ;  /* 0x00347800010c7983 */ /* 0x000f280000300a00 */
[----:B------:R0:W-:Y:S04]  /*6daf0*/  STL.64 [R1+0x3330], R18 ;  /* 0x0033301201007387 */ /* 0x0001e80000100a00 */
[----:B---3--:R-:W-:Y:S04]  /*6db00*/  STL [R1+0x3328], R17 ;  /* 0x0033281101007387 */ /* 0x008fe80000100800 */
        /* <DEDUP_REMOVED lines=12> */
[----:B------:R-:W-:Y:S04]  /*6dbd0*/  STL.64 [R1+0x3360], R18 ;  /* 0x0033601201007387 */ /* 0x000fe80000100a00 */
[----:B------:R-:W2:Y:S04]  /*6dbe0*/  LDL.LU R9, [R1+0x3460] ;  /* 0x0034600001097983 */ /* 0x000ea80000300800 */
[----:B------:R-:W2:Y:S04]  /*6dbf0*/  LDL.LU R2, [R1+0x345c] ;  /* 0x00345c0001027983 */ /* 0x000ea80000300800 */
[----:B------:R0:W-:Y:S02]  /*6dc00*/  STL.64 [R1+0x3368], R6 ;  /* 0x0033680601007387 */ /* 0x0001e40000100a00 */
[----:B0-----:R-:W-:-:S02]  /*6dc10*/  IMAD.MOV.U32 R6, RZ, RZ, R3 ;  /* 0x000000ffff067224 */ /* 0x001fc400078e0003 */
[----:B------:R-:W-:Y:S01]  /*6dc20*/  IMAD.MOV.U32 R7, RZ, RZ, R16 ;  /* 0x000000ffff077224 */ /* 0x000fe200078e0010 */
        /* <DEDUP_REMOVED lines=44> */
[----:B---3--:R-:W-:-:S02]  /*6def0*/  IMAD.MOV.U32 R6, RZ, RZ, R25 ;  /* 0x000000ffff067224 */ /* 0x008fc400078e0019 */
[----:B------:R-:W-:-:S05]  /*6df00*/  IMAD.MOV.U32 R7, RZ, RZ, R24 ;  /* 0x000000ffff077224 */ /* 0x000fca00078e0018 */
[----:B------:R4:W-:Y:S02]  /*6df10*/  STL.64 [R1+0x33f8], R6 ;  /* 0x0033f80601007387 */ /* 0x0009e40000100a00 */
[----:B----4-:R-:W-:Y:S02]  /*6df20*/  IMAD.MOV.U32 R6, RZ, RZ, R13 ;  /* 0x000000ffff067224 */ /* 0x010fe400078e000d */
[----:B------:R-:W-:-:S05]  /*6df30*/  IMAD.MOV.U32 R7, RZ, RZ, R12 ;  /* 0x000000ffff077224 */ /* 0x000fca00078e000c */
[----:B------:R-:W-:Y:S04]  /*6df40*/  STL.64 [R1+0x3410], R6 ;  /* 0x0034100601007387 */ /* 0x000fe80000100a00 */
[----:B--2---:R-:W-:Y:S04]  /*6df50*/  STL.64 [R1+0x33d8], R18 ;  /* 0x0033d81201007387 */ /* 0x004fe80000100a00 */
[----:B------:R0:W-:Y:S04]  /*6df60*/  STL.64 [R1+0x33d0], R16 ;  /* 0x0033d01001007387 */ /* 0x0001e80000100a00 */
[----:B0-----:R-:W2:Y:S04]  /*6df70*/  LDL.LU R16, [R1+0x280] ;  /* 0x0002800001107983 */ /* 0x001ea80000300800 */
        /* <DEDUP_REMOVED lines=36> */
[----:B------:R-:W3:Y:S04]  /*6e1c0*/  LDL.LU R13, [R1+0x204] ;  /* 0x00020400010d7983 */ /* 0x000ee80000300800 */
[----:B0-----:R-:W2:Y:S04]  /*6e1d0*/  LDL.LU R14, [R1+0x208] ;  /* 0x00020800010e7983 */ /* 0x001ea80000300800 */
        /* <DEDUP_REMOVED lines=12> */
[----:B------:R0:W-:Y:S04]  /*6e2a0*/  STL.64 [R1+0x580], R20 ;  /* 0x0005801401007387 */ /* 0x0001e80000100a00 */
[----:B------:R1:W-:Y:S04]  /*6e2b0*/  STL.64 [R1+0x588], R22 ;  /* 0x0005881601007387 */ /* 0x0003e80000100a00 */
[----:B0-----:R-:W4:Y:S04]  /*6e2c0*/  LDL.LU R20, [R1+0x1f0] ;  /* 0x0001f00001147983 */ /* 0x001f280000300800 */
[----:B------:R-:W4:Y:S04]  /*6e2d0*/  LDL.LU R21, [R1+0x1f4] ;  /* 0x0001f40001157983 */ /* 0x000f280000300800 */
[----:B-1----:R-:W4:Y:S04]  /*6e2e0*/  LDL.LU R22, [R1+0x1f8] ;  /* 0x0001f80001167983 */ /* 0x002f280000300800 */
[----:B------:R-:W4:Y:S04]  /*6e2f0*/  LDL.LU R23, [R1+0x1fc] ;  /* 0x0001fc0001177983 */ /* 0x000f280000300800 */
[----:B------:R0:W-:Y:S04]  /*6e300*/  STL.64 [R1+0x3320], R10 ;  /* 0x0033200a01007387 */ /* 0x0001e80000100a00 */
[----:B------:R-:W2:Y:S04]  /*6e310*/  LDL.LU R8, [R1+0x220] ;  /* 0x0002200001087983 */ /* 0x000ea80000300800 */
[----:B------:R-:W2:Y:S04]  /*6e320*/  LDL.LU R9, [R1+0x224] ;  /* 0x0002240001097983 */ /* 0x000ea80000300800 */
[----:B0-----:R-:W2:Y:S04]  /*6e330*/  LDL.LU R10, [R1+0x228] ;  /* 0x00022800010a7983 */ /* 0x001ea80000300800 */
        /* <DEDUP_REMOVED lines=56> */
[----:B------:R-:W2:-:S15]  /*6e6c0*/  LDL.LU.64 R18, [R1+0x3360] ;  /* 0x0033600001127983 */ /* 0x000e9e0000300a00 */
[----:B------:R-:W-:Y:S02]  /*6e6d0*/  NOP ;  /* 0x0000000000007918 */ /* 0x000fe40000000000 */
[----:B------:R-:W-:Y:S04]  /*6e6e0*/  STL.64 [R1+0xe60], R4 ;  /* 0x000e600401007387 */ /* 0x000fe80000100a00 */
[----:B------:R0:W-:Y:S04]  /*6e6f0*/  STL.64 [R1+0xe68], R6 ;  /* 0x000e680601007387 */ /* 0x0001e80000100a00 */
[----:B0-----:R-:W3:Y:S01]  /*6e700*/  LDL.LU.64 R6, [R1+0x3358] ;  /* 0x0033580001067983 */ /* 0x001ee20000300a00 */
        /* <DEDUP_REMOVED lines=25> */
[----:B------:R-:W4:Y:S04]  /*6e8a0*/  LDL.LU.64 R18, [R1+0x3330] ;  /* 0x0033300001127983 */ /* 0x000f280000300a00 */
[----:B------:R-:W2:Y:S01]  /*6e8b0*/  LDL.LU R17, [R1+0x3328] ;  /* 0x0033280001117983 */ /* 0x000ea20000300800 */
[----:B----4-:R-:W-:Y:S03]  /*6e8c0*/  HMMA.16816.F32.BF16 R20, R24, R18, R20 ;  /* 0x000000121814723c */ /* 0x010fe60000041814 */
[----:B------:R-:W-:Y:S04]  /*6e8d0*/  STL.64 [R1+0x3270], R18 ;  /* 0x0032701201007387 */ /* 0x000fe80000100a00 */
[----:B--2---:R-:W-:-:S12]  /*6e8e0*/  STL [R1+0x3268], R17 ;  /* 0x0032681101007387 */ /* 0x004fd80000100800 */
[----:B------:R-:W-:Y:S04]  /*6e8f0*/  STL.64 [R1+0xbe0], R20 ;  /* 0x000be01401007387 */ /* 0x000fe80000100a00 */
[----:B------:R-:W-:Y:S04]  /*6e900*/  STL.64 [R1+0xbe8], R22 ;  /* 0x000be81601007387 */ /* 0x000fe80000100a00 */
[----:B------:R0:W-:Y:S04]  /*6e910*/  STL [R1+0x32ec], R16 ;  /* 0x0032ec1001007387 */ /* 0x0001e80000100800 */
[----:B------:R-:W1:Y:S04]  /*6e920*/  LDSM.16.MT88.4 R20, [R0+UR5+0x6080] ;  /* 0x006080050014783b */ /* 0x000e680008004200 */
[----:B0-----:R-:W2:Y:S04]  /*6e930*/  LDL.LU R16, [R1+0x790] ;  /* 0x0007900001107983 */ /* 0x001ea80000300800 */
[----:B------:R-:W2:Y:S04]  /*6e940*/  LDL.LU R17, [R1+0x794] ;  /* 0x0007940001117983 */ /* 0x000ea80000300800 */
[----:B------:R-:W4:Y:S04]  /*6e950*/  LDL.LU R18, [R1+0x798] ;  /* 0x0007980001127983 */ /* 0x000f280000300800 */
[----:B------:R-:W4:Y:S04]  /*6e960*/  LDL.LU R19, [R1+0x79c] ;  /* 0x00079c0001137983 */ /* 0x000f280000300800 */
[----:B----4-:R0:W-:Y:S04]  /*6e970*/  STL.64 [R1+0x32f8], R18 ;  /* 0x0032f81201007387 */ /* 0x0101e80000100a00 */
[----:B--2---:R-:W-:Y:S04]  /*6e980*/  STL.64 [R1+0x32f0], R16 ;  /* 0x0032f01001007387 */ /* 0x004fe80000100a00 */
[----:B0-----:R-:W2:Y:S01]  /*6e990*/  LDL.64 R18, [R1+0xa8] ;  /* 0x0000a80001127983 */ /* 0x001ea20000100a00 */
[C---:B------:R-:W-:Y:S03]  /*6e9a0*/  HMMA.16816.F32.BF16 R8, R24.reuse, R14, R8 ;  /* 0x0000000e1808723c */ /* 0x040fe60000041808 */
[----:B--2---:R0:W-:Y:S04]  /*6e9b0*/  STL.64 [R1+0x3300], R18 ;  /* 0x0033001201007387 */ /* 0x0041e80000100a00 */
[----:B0-----:R-:W2:Y:S04]  /*6e9c0*/  LDL.64 R18, [R1+0xb8] ;  /* 0x0000b80001127983 */ /* 0x001ea80000100a00 */
[----:B--2---:R0:W-:Y:S04]  /*6e9d0*/  STL.64 [R1+0x3308], R18 ;  /* 0x0033081201007387 */ /* 0x0041e80000100a00 */
[----:B------:R-:W2:Y:S04]  /*6e9e0*/  LDL.LU R16, [R1+0x7c0] ;  /* 0x0007c00001107983 */ /* 0x000ea80000300800 */
[----:B------:R-:W2:Y:S04]  /*6e9f0*/  LDL.LU R17, [R1+0x7c4] ;  /* 0x0007c40001117983 */ /* 0x000ea80000300800 */
[----:B0-----:R-:W2:Y:S04]  /*6ea00*/  LDL.LU R18, [R1+0x7c8] ;  /* 0x0007c80001127983 */ /* 0x001ea80000300800 */
[----:B------:R-:W2:Y:S04]  /*6ea10*/  LDL.LU R19, [R1+0x7cc] ;  /* 0x0007cc0001137983 */ /* 0x000ea80000300800 */
[----:B-1----:R-:W-:Y:S04]  /*6ea20*/  STL.64 [R1+0x3220], R22 ;  /* 0x0032201601007387 */ /* 0x002fe80000100a00 */
[----:B------:R0:W-:Y:S04]  /*6ea30*/  STL.64 [R1+0x3218], R20 ;  /* 0x0032181401007387 */ /* 0x0001e80000100a00 */
[----:B0-----:R-:W4:Y:S04]  /*6ea40*/  LDL.LU R20, [R1+0x7b0] ;  /* 0x0007b00001147983 */ /* 0x001f280000300800 */
[----:B------:R-:W4:Y:S04]  /*6ea50*/  LDL.LU R21, [R1+0x7b4] ;  /* 0x0007b40001157983 */ /* 0x000f280000300800 */
[----:B------:R-:W4:Y:S04]  /*6ea60*/  LDL.LU R22, [R1+0x7b8] ;  /* 0x0007b80001167983 */ /* 0x000f280000300800 */
[----:B------:R-:W4:Y:S04]  /*6ea70*/  LDL.LU R23, [R1+0x7bc] ;  /* 0x0007bc0001177983 */ /* 0x000f280000300800 */
[----:B------:R-:W-:Y:S04]  /*6ea80*/  STL.64 [R1+0xbd0], R8 ;  /* 0x000bd00801007387 */ /* 0x000fe80000100a00 */
[----:B------:R0:W-:Y:S04]  /*6ea90*/  STL.64 [R1+0xbd8], R10 ;  /* 0x000bd80a01007387 */ /* 0x0001e80000100a00 */
[----:B0-----:R-:W3:Y:S02]  /*6eaa0*/  LDL.LU.64 R10, [R1+0x3320] ;  /* 0x00332000010a7983 */ /* 0x001ee40000300a00 */
[----:B---3--:R-:W-:Y:S02]  /*6eab0*/  HMMA.16816.F32.BF16 R24, R24, R10, R4 ;  /* 0x0000000a1818723c */ /* 0x008fe40000041804 */
[----:B------:R-:W2:Y:S04]  /*6eac0*/  LDL.LU.64 R6, [R1+0x3318] ;  /* 0x0033180001067983 */ /* 0x000ea80000300a00 */
[----:B------:R-:W2:-:S13]  /*6ead0*/  LDL.LU.64 R4, [R1+0x3310] ;  /* 0x0033100001047983 */ /* 0x000e9a0000300a00 */
[----:B------:R-:W-:Y:S04]  /*6eae0*/  STL.64 [R1+0x330], R24 ;  /* 0x0003301801007387 */ /* 0x000fe80000100a00 */
[----:B------:R0:W-:Y:S04]  /*6eaf0*/  STL.64 [R1+0x338], R26 ;  /* 0x0003381a01007387 */ /* 0x0001e80000100a00 */
[----:B0-----:R-:W3:Y:S04]  /*6eb00*/  LDL.64 R26, [R1+0x88] ;  /* 0x00008800011a7983 */ /* 0x001ee80000100a00 */
[----:B------:R-:W-:Y:S04]  /*6eb10*/  STL [R1+0x3238], R10 ;  /* 0x0032380a01007387 */ /* 0x000fe80000100800 */
[----:B------:R0:W-:Y:S04]  /*6eb20*/  STL [R1+0x3234], R11 ;  /* 0x0032340b01007387 */ /* 0x0001e80000100800 */
[----:B0-----:R-:W2:Y:S02]  /*6eb30*/  LDL.64 R10, [R1+0xc8] ;  /* 0x0000c800010a7983 */ /* 0x001ea40000100a00 */
[----:B--2---:R-:W-:-:S15]  /*6eb40*/  HMMA.16816.F32.BF16 R16, R4, R10, R16 ;  /* 0x0000000a0410723c */ /* 0x004fde0000041810 */
[----:B------:R-:W-:-:S04]  /*6eb50*/  NOP ;  /* 0x0000000000007918 */ /* 0x000fc80000000000 */
[----:B------:R-:W-:Y:S04]  /*6eb60*/  STL.64 [R1+0x1cf0], R16 ;  /* 0x001cf01001007387 */ /* 0x000fe80000100a00 */
[----:B------:R0:W-:Y:S04]  /*6eb70*/  STL.64 [R1+0x1cf8], R18 ;  /* 0x001cf81201007387 */ /* 0x0001e80000100a00 */
[----:B0-----:R-:W4:Y:S01]  /*6eb80*/  LDL.LU.64 R18, [R1+0x3308] ;  /* 0x0033080001127983 */ /* 0x001f220000300a00 */
[----:B------:R-:W-:Y:S02]  /*6eb90*/  IMAD.MOV.U32 R8, RZ, RZ, R11 ;  /* 0x000000ffff087224 */ /* 0x000fe400078e000b */
[----:B------:R-:W-:-:S03]  /*6eba0*/  IMAD.MOV.U32 R12, RZ, RZ, R10 ;  /* 0x000000ffff0c7224 */ /* 0x000fc600078e000a */
[----:B------:R0:W-:Y:S04]  /*6ebb0*/  STL [R1+0x3240], R8 ;  /* 0x0032400801007387 */ /* 0x0001e80000100800 */
[----:B0-----:R-:W2:Y:S04]  /*6ebc0*/  LDL.LU R8, [R1+0x770] ;  /* 0x0007700001087983 */ /* 0x001ea80000300800 */
[----:B------:R-:W2:Y:S04]  /*6ebd0*/  LDL.LU R9, [R1+0x774] ;  /* 0x0007740001097983 */ /* 0x000ea80000300800 */
[----:B------:R-:W2:Y:S04]  /*6ebe0*/  LDL.LU R10, [R1+0x778] ;  /* 0x00077800010a7983 */ /* 0x000ea80000300800 */
[----:B------:R-:W2:Y:S04]  /*6ebf0*/  LDL.LU R11, [R1+0x77c] ;  /* 0x00077c00010b7983 */ /* 0x000ea80000300800 */
[----:B------:R-:W-:Y:S01]  /*6ec00*/  STL [R1+0x323c], R12 ;  /* 0x00323c0c01007387 */ /* 0x000fe20000100800 */
[----:B----4-:R-:W-:Y:S01]  /*6ec10*/  HMMA.16816.F32.BF16 R20, R4, R18, R20 ;  /* 0x000000120414723c */ /* 0x010fe20000041814 */
[----:B------:R-:W-:-:S15]  /*6ec20*/  IMAD.MOV.U32 R13, RZ, RZ, R19 ;  /* 0x000000ffff0d7224 */ /* 0x000fde00078e0013 */
[----:B------:R-:W-:-:S03]  /*6ec30*/  NOP ;  /* 0x0000000000007918 */ /* 0x000fc60000000000 */
[----:B------:R0:W-:Y:S04]  /*6ec40*/  STL.64 [R1+0x1bf0], R20 ;  /* 0x001bf01401007387 */ /* 0x0001e80000100a00 */
[----:B------:R-:W-:Y:S01]  /*6ec50*/  STL.64 [R1+0x1bf8], R22 ;  /* 0x001bf81601007387 */ /* 0x000fe20000100a00 */
[----:B0-----:R-:W-:-:S03]  /*6ec60*/  IMAD.MOV.U32 R20, RZ, RZ, R18 ;  /* 0x000000ffff147224 */ /* 0x001fc600078e0012 */
[----:B------:R-:W4:Y:S04]  /*6ec70*/  LDL.LU.64 R18, [R1+0x3300] ;  /* 0x0033000001127983 */ /* 0x000f280000300a00 */
[----:B------:R-:W-:Y:S04]  /*6ec80*/  STL [R1+0x3248], R13 ;  /* 0x0032480d01007387 */ /* 0x000fe80000100800 */
[----:B------:R0:W-:Y:S04]  /*6ec90*/  STL.64 [R1+0x32c0], R14 ;  /* 0x0032c00e01007387 */ /* 0x0001e80000100a00 */
[----:B0-----:R-:W2:Y:S04]  /*6eca0*/  LDL.64 R14, [R1+0x78] ;  /* 0x00007800010e7983 */ /* 0x001ea80000100a00 */
[----:B------:R0:W-:Y:S04]  /*6ecb0*/  STL [R1+0x3244], R20 ;  /* 0x0032441401007387 */ /* 0x0001e80000100800 */
[----:B0-----:R-:W4:Y:S04]  /*6ecc0*/  LDL.LU R20, [R1+0x7a0] ;  /* 0x0007a00001147983 */ /* 0x001f280000300800 */
[----:B------:R-:W4:Y:S04]  /*6ecd0*/  LDL.LU R21, [R1+0x7a4] ;  /* 0x0007a40001157983 */ /* 0x000f280000300800 */
[----:B------:R-:W4:Y:S04]  /*6ece0*/  LDL.LU R22, [R1+0x7a8] ;  /* 0x0007a80001167983 */ /* 0x000f280000300800 */
[----:B------:R-:W4:Y:S02]  /*6ecf0*/  LDL.LU R23, [R1+0x7ac] ;  /* 0x0007ac0001177983 */ /* 0x000f240000300800 */
[----:B----4-:R-:W-:-:S15]  /*6ed00*/  HMMA.16816.F32.BF16 R20, R4, R18, R20 ;  /* 0x000000120414723c */ /* 0x010fde0000041814 */
[----:B------:R-:W-:-:S04]  /*6ed10*/  NOP ;  /* 0x0000000000007918 */ /* 0x000fc80000000000 */
[----:B------:R0:W-:Y:S04]  /*6ed20*/  STL.64 [R1+0x1af0], R20 ;  /* 0x001af01401007387 */ /* 0x0001e80000100a00 */
[----:B------:R1:W-:Y:S01]  /*6ed30*/  STL.64 [R1+0x1af8], R22 ;  /* 0x001af81601007387 */ /* 0x0003e20000100a00 */
[----:B0-----:R-:W-:Y:S02]  /*6ed40*/  IMAD.MOV.U32 R21, RZ, RZ, R19 ;  /* 0x000000ffff157224 */ /* 0x001fe400078e0013 */
[----:B-1----:R-:W-:Y:S02]  /*6ed50*/  IMAD.MOV.U32 R22, RZ, RZ, R18 ;  /* 0x000000ffff167224 */ /* 0x002fe400078e0012 */
[----:B------:R-:W4:Y:S04]  /*6ed60*/  LDL.LU.64 R18, [R1+0x32f8] ;  /* 0x0032f80001127983 */ /* 0x000f280000300a00 */
[----:B------:R-:W4:Y:S04]  /*6ed70*/  LDL.LU.64 R16, [R1+0x32f0] ;  /* 0x0032f00001107983 */ /* 0x000f280000300a00 */
[----:B------:R-:W-:Y:S04]  /*6ed80*/  STL [R1+0x3250], R21 ;  /* 0x0032501501007387 */ /* 0x000fe80000100800 */
[----:B------:R0:W-:Y:S04]  /*6ed90*/  STL [R1+0x324c], R22 ;  /* 0x00324c1601007387 */ /* 0x0001e80000100800 */
[----:B0-----:R-:W4:Y:S02]  /*6eda0*/  LDL.64 R22, [R1+0x98] ;  /* 0x0000980001167983 */ /* 0x001f240000100a00 */
[----:B----4-:R-:W-:Y:S01]  /*6edb0*/  HMMA.16816.F32.BF16 R16, R4, R22, R16 ;  /* 0x000000160410723c */ /* 0x010fe20000041810 */
[----:B------:R-:W-:-:S15]  /*6edc0*/  IMAD.MOV.U32 R29, RZ, RZ, R22 ;  /* 0x000000ffff1d7224 */ /* 0x000fde00078e0016 */
[----:B------:R-:W-:-:S03]  /*6edd0*/  NOP ;  /* 0x0000000000007918 */ /* 0x000fc60000000000 */
[----:B------:R0:W-:Y:S04]  /*6ede0*/  STL.64 [R1+0x19f0], R16 ;  /* 0x0019f01001007387 */ /* 0x0001e80000100a00 */
[----:B------:R-:W-:Y:S04]  /*6edf0*/  STL.64 [R1+0x19f8], R18 ;  /* 0x0019f81201007387 */ /* 0x000fe80000100a00 */
[----:B0-----:R-:W4:Y:S04]  /*6ee00*/  LDL.LU R16, [R1+0x32ec] ;  /* 0x0032ec0001107983 */ /* 0x001f280000300800 */
[----:B------:R0:W-:Y:S04]  /*6ee10*/  STL [R1+0x32b0], R23 ;  /* 0x0032b01701007387 */ /* 0x0001e80000100800 */
[----:B------:R-:W4:Y:S04]  /*6ee20*/  LDL.LU R20, [R1+0x780] ;  /* 0x0007800001147983 */ /* 0x000f280000300800 */
[----:B------:R-:W4:Y:S04]  /*6ee30*/  LDL.LU R21, [R1+0x784] ;  /* 0x0007840001157983 */ /* 0x000f280000300800 */
[----:B------:R-:W4:Y:S04]  /*6ee40*/  LDL.LU R22, [R1+0x788] ;  /* 0x0007880001167983 */ /* 0x000f280000300800 */
[----:B0-----:R-:W4:Y:S01]  /*6ee50*/  LDL.LU R23, [R1+0x78c] ;  /* 0x00078c0001177983 */ /* 0x001f220000300800 */
[----:B------:R-:W-:-:S02]  /*6ee60*/  IMAD.MOV.U32 R18, RZ, RZ, R28 ;  /* 0x000000ffff127224 */ /* 0x000fc400078e001c */
[----:B---3--:R-:W-:Y:S02]  /*6ee70*/  IMAD.MOV.U32 R3, RZ, RZ, R26 ;  /* 0x000000ffff037224 */ /* 0x008fe400078e001a */
[----:B------:R-:W-:Y:S02]  /*6ee80*/  IMAD.MOV.U32 R2, RZ, RZ, R27 ;  /* 0x000000ffff027224 */ /* 0x000fe400078e001b */
[----:B--2---:R-:W-:Y:S01]  /*6ee90*/  IMAD.MOV.U32 R28, RZ, RZ, R15 ;  /* 0x000000ffff1c7224 */ /* 0x004fe200078e000f */
[----:B----4-:R-:W-:Y:S01]  /*6eea0*/  HMMA.16816.F32.BF16 R20, R4, R26, R20 ;  /* 0x0000001a0414723c */ /* 0x010fe20000041814 */
[----:B------:R-:W-:-:S15]  /*6eeb0*/  IMAD.MOV.U32 R19, RZ, RZ, R16 ;  /* 0x000000ffff137224 */ /* 0x000fde00078e0010 */
[----:B------:R-:W-:-:S03]  /*6eec0*/  NOP ;  /* 0x0000000000007918 */ /* 0x000fc60000000000 */
[----:B------:R-:W-:Y:S04]  /*6eed0*/  STL.64 [R1+0x18f0], R20 ;  /* 0x0018f01401007387 */ /* 0x000fe80000100a00 */
[----:B------:R-:W-:Y:S04]  /*6eee0*/  STL.64 [R1+0x18f8], R22 ;  /* 0x0018f81601007387 */ /* 0x000fe80000100a00 */
[----:B------:R-:W2:Y:S04]  /*6eef0*/  LDL.64 R26, [R1+0x68] ;  /* 0x00006800011a7983 */ /* 0x000ea80000100a00 */
[----:B------:R0:W-:Y:S02]  /*6ef00*/  STL.64 [R1+0x3288], R18 ;  /* 0x0032881201007387 */ /* 0x0001e40000100a00 */
[----:B0-----:R-:W-:Y:S01]  /*6ef10*/  HMMA.16816.F32.BF16 R16, R4, R14, R8 ;  /* 0x0000000e0410723c */ /* 0x001fe20000041808 */
[----:B------:R-:W-:-:S15]  /*6ef20*/  IMAD.MOV.U32 R9, RZ, RZ, R14 ;  /* 0x000000ffff097224 */ /* 0x000fde00078e000e */
[----:B------:R-:W-:-:S03]  /*6ef30*/  NOP ;  /* 0x0000000000007918 */ /* 0x000fc60000000000 */
[----:B------:R-:W-:Y:S04]  /*6ef40*/  STL.64 [R1+0xbc0], R16 ;  /* 0x000bc01001007387 */ /* 0x000fe80000100a00 */
[----:B------:R-:W-:Y:S04]  /*6ef50*/  STL.64 [R1+0xbc8], R18 ;  /* 0x000bc81201007387 */ /* 0x000fe80000100a00 */
[----:B------:R0:W-:Y:S04]  /*6ef60*/  STL [R1+0x32e8], R9 ;  /* 0x0032e80901007387 */ /* 0x0001e80000100800 */
[----:B------:R-:W2:Y:S04]  /*6ef70*/  LDL.LU R8, [R1+0x760] ;  /* 0x0007600001087983 */ /* 0x000ea80000300800 */
[----:B0-----:R-:W2:Y:S04]  /*6ef80*/  LDL.LU R9, [R1+0x764] ;  /* 0x0007640001097983 */ /* 0x001ea80000300800 */
[----:B------:R-:W2:Y:S04]  /*6ef90*/  LDL.LU R10, [R1+0x768] ;  /* 0x00076800010a7983 */ /* 0x000ea80000300800 */
[----:B------:R-:W2:Y:S04]  /*6efa0*/  LDL.LU R11, [R1+0x76c] ;  /* 0x00076c00010b7983 */ /* 0x000ea80000300800 */
[----:B------:R-:W3:Y:S04]  /*6efb0*/  LDL.64 R14, [R1+0x48] ;  /* 0x00004800010e7983 */ /* 0x000ee80000100a00 */
[----:B---3--:R0:W-:Y:S04]  /*6efc0*/  STL.64 [R1+0x32d0], R14 ;  /* 0x0032d00e01007387 */ /* 0x0081e80000100a00 */
[----:B0-----:R-:W3:Y:S04]  /*6efd0*/  LDL.64 R14, [R1+0x58] ;  /* 0x00005800010e7983 */ /* 0x001ee80000100a00 */
[----:B------:R-:W4:Y:S04]  /*6efe0*/  LDL.LU R16, [R1+0xed0] ;  /* 0x000ed00001107983 */ /* 0x000f280000300800 */
[----:B------:R-:W4:Y:S04]  /*6eff0*/  LDL.LU R17, [R1+0xed4] ;  /* 0x000ed40001117983 */ /* 0x000f280000300800 */
[----:B------:R-:W2:Y:S04]  /*6f000*/  LDL.LU R18, [R1+0xed8] ;  /* 0x000ed80001127983 */ /* 0x000ea80000300800 */
[----:B------:R-:W2:Y:S04]  /*6f010*/  LDL.LU R19, [R1+0xedc] ;  /* 0x000edc0001137983 */ /* 0x000ea80000300800 */
[----:B------:R-:W2:Y:S04]  /*6f020*/  LDL.64 R22, [R1+0x38] ;  /* 0x0000380001167983 */ /* 0x000ea80000100a00 */
[----:B--2---:R0:W-:Y:S04]  /*6f030*/  STL.64 [R1+0x32c8], R22 ;  /* 0x0032c81601007387 */ /* 0x0041e80000100a00 */
[----:B------:R-:W2:Y:S04]  /*6f040*/  LDL.LU R20, [R1+0xf00] ;  /* 0x000f000001147983 */ /* 0x000ea80000300800 */
[----:B------:R-:W2:Y:S04]  /*6f050*/  LDL.LU R21, [R1+0xf04] ;  /* 0x000f040001157983 */ /* 0x000ea80000300800 */
[----:B0-----:R-:W2:Y:S04]  /*6f060*/  LDL.LU R22, [R1+0xf08] ;  /* 0x000f080001167983 */ /* 0x001ea80000300800 */
[----:B------:R-:W2:Y:S01]  /*6f070*/  LDL.LU R23, [R1+0xf0c] ;  /* 0x000f0c0001177983 */ /* 0x000ea20000300800 */
[C---:B------:R-:W-:Y:S03]  /*6f080*/  HMMA.16816.F32.BF16 R8, R4.reuse, R26, R8 ;  /* 0x0000001a0408723c */ /* 0x040fe60000041808 */
[----:B--2---:R-:W-:Y:S04]  /*6f090*/  STL.64 [R1+0x32e0], R22 ;  /* 0x0032e01601007387 */ /* 0x004fe80000100a00 */
[----:B------:R0:W-:Y:S04]  /*6f0a0*/  STL.64 [R1+0x32d8], R20 ;  /* 0x0032d81401007387 */ /* 0x0001e80000100a00 */
[----:B0-----:R-:W3:Y:S04]  /*6f0b0*/  LDL.LU R20, [R1+0xf10] ;  /* 0x000f100001147983 */ /* 0x001ee80000300800 */
[----:B------:R-:W3:Y:S04]  /*6f0c0*/  LDL.LU R21, [R1+0xf14] ;  /* 0x000f140001157983 */ /* 0x000ee80000300800 */
[----:B------:R-:W3:Y:S04]  /*6f0d0*/  LDL.LU R22, [R1+0xf18] ;  /* 0x000f180001167983 */ /* 0x000ee80000300800 */
[----:B------:R-:W3:Y:S04]  /*6f0e0*/  LDL.LU R23, [R1+0xf1c] ;  /* 0x000f1c0001177983 */ /* 0x000ee80000300800 */
[----:B------:R0:W-:Y:S04]  /*6f0f0*/  STL.64 [R1+0x3298], R18 ;  /* 0x0032981201007387 */ /* 0x0001e80000100a00 */
[----:B----4-:R1:W-:Y:S04]  /*6f100*/  STL.64 [R1+0x3290], R16 ;  /* 0x0032901001007387 */ /* 0x0103e80000100a00 */
[----:B0-----:R-:W2:Y:S04]  /*6f110*/  LDL.64 R18, [R1+0x28] ;  /* 0x0000280001127983 */ /* 0x001ea80000100a00 */
[----:B--2---:R0:W-:Y:S04]  /*6f120*/  STL.64 [R1+0x32b8], R18 ;  /* 0x0032b81201007387 */ /* 0x0041e80000100a00 */
[----:B-1----:R-:W2:Y:S04]  /*6f130*/  LDL.LU R16, [R1+0xef0] ;  /* 0x000ef00001107983 */ /* 0x002ea80000300800 */
[----:B------:R-:W2:Y:S04]  /*6f140*/  LDL.LU R17, [R1+0xef4] ;  /* 0x000ef40001117983 */ /* 0x000ea80000300800 */
[----:B0-----:R-:W2:Y:S04]  /*6f150*/  LDL.LU R18, [R1+0xef8] ;  /* 0x000ef80001127983 */ /* 0x001ea80000300800 */
[----:B------:R-:W2:Y:S04]  /*6f160*/  LDL.LU R19, [R1+0xefc] ;  /* 0x000efc0001137983 */ /* 0x000ea80000300800 */
[----:B------:R0:W-:Y:S04]  /*6f170*/  STL.64 [R1+0x16a0], R8 ;  /* 0x0016a00801007387 */ /* 0x0001e80000100a00 */
[----:B------:R1:W-:Y:S01]  /*6f180*/  STL.64 [R1+0x16a8], R10 ;  /* 0x0016a80a01007387 */ /* 0x0003e20000100a00 */
[----:B---3--:R-:W-:Y:S03]  /*6f190*/  HMMA.16816.F32.BF16 R20, R4, R14, R20 ;  /* 0x0000000e0414723c */ /* 0x008fe60000041814 */
[----:B0-----:R-:W3:Y:S01]  /*6f1a0*/  LDL.LU R9, [R1+0x32e8] ;  /* 0x0032e80001097983 */ /* 0x001ee20000300800 */
[----:B-1----:R-:W-:-:S02]  /*6f1b0*/  IMAD.MOV.U32 R10, RZ, RZ, R26 ;  /* 0x000000ffff0a7224 */ /* 0x002fc400078e001a */
[----:B------:R-:W-:Y:S02]  /*6f1c0*/  IMAD.MOV.U32 R11, RZ, RZ, R27 ;  /* 0x000000ffff0b7224 */ /* 0x000fe400078e001b */
[----:B------:R-:W0:Y:S04]  /*6f1d0*/  LDSM.16.MT88.4 R24, [R0+UR5+0x6100] ;  /* 0x006100050018783b */ /* 0x000e280008004200 */
[----:B0-----:R0:W-:Y:S04]  /*6f1e0*/  STL.64 [R1+0x30d8], R26 ;  /* 0x0030d81a01007387 */ /* 0x0011e80000100a00 */
[----:B------:R1:W-:Y:S04]  /*6f1f0*/  STL.64 [R1+0x30d0], R24 ;  /* 0x0030d01801007387 */ /* 0x0003e80000100a00 */
[----:B0-----:R-:W4:Y:S04]  /*6f200*/  LDL R26, [R1+0x18] ;  /* 0x00001800011a7983 */ /* 0x001f280000100800 */
[----:B------:R-:W4:Y:S04]  /*6f210*/  LDL R27, [R1+0x1c] ;  /* 0x00001c00011b7983 */ /* 0x000f280000100800 */
[----:B------:R-:W-:Y:S04]  /*6f220*/  STL.64 [R1+0x1690], R20 ;  /* 0x0016901401007387 */ /* 0x000fe80000100a00 */
[----:B------:R0:W-:Y:S01]  /*6f230*/  STL.64 [R1+0x1698], R22 ;  /* 0x0016981601007387 */ /* 0x0001e20000100a00 */
[----:B-1----:R-:W-:-:S02]  /*6f240*/  IMAD.MOV.U32 R25, RZ, RZ, R14 ;  /* 0x000000ffff197224 */ /* 0x002fc400078e000e */
[----:B------:R-:W-:Y:S01]  /*6f250*/  IMAD.MOV.U32 R24, RZ, RZ, R15 ;  /* 0x000000ffff187224 */ /* 0x000fe200078e000f */
[----:B0-----:R-:W2:Y:S04]  /*6f260*/  LDL.LU.64 R22, [R1+0x32e0] ;  /* 0x0032e00001167983 */ /* 0x001ea80000300a00 */
[----:B------:R-:W2:Y:S04]  /*6f270*/  LDL.LU.64 R20, [R1+0x32d8] ;  /* 0x0032d80001147983 */ /* 0x000ea80000300a00 */
[----:B------:R-:W2:Y:S04]  /*6f280*/  LDL.LU.64 R14, [R1+0x32d0] ;  /* 0x0032d000010e7983 */ /* 0x000ea80000300a00 */
[----:B----4-:R-:W-:Y:S04]  /*6f290*/  STL.64 [R1+0x32a8], R26 ;  /* 0x0032a81a01007387 */ /* 0x010fe80000100a00 */
[----:B------:R0:W-:Y:S04]  /*6f2a0*/  STL.64 [R1+0x32a0], R24 ;  /* 0x0032a01801007387 */ /* 0x0001e80000100a00 */
[----:B0-----:R-:W4:Y:S04]  /*6f2b0*/  LDL.LU R24, [R1+0xee0] ;  /* 0x000ee00001187983 */ /* 0x001f280000300800 */
[----:B------:R-:W4:Y:S04]  /*6f2c0*/  LDL.LU R25, [R1+0xee4] ;  /* 0x000ee40001197983 */ /* 0x000f280000300800 */
[----:B------:R-:W4:Y:S01]  /*6f2d0*/  LDL.LU R26, [R1+0xee8] ;  /* 0x000ee800011a7983 */ /* 0x000f220000300800 */
[----:B--2---:R-:W-:Y:S03]  /*6f2e0*/  HMMA.16816.F32.BF16 R20, R4, R14, R20 ;  /* 0x0000000e0414723c */ /* 0x004fe60000041814 */
[----:B------:R-:W4:Y:S01]  /*6f2f0*/  LDL.LU R27, [R1+0xeec] ;  /* 0x000eec00011b7983 */ /* 0x000f220000300800 */
[----:B------:R-:W-:-:S02]  /*6f300*/  IMAD.MOV.U32 R8, RZ, RZ, R14 ;  /* 0x000000ffff087224 */ /* 0x000fc400078e000e */
[----:B------:R-:W-:-:S13]  /*6f310*/  IMAD.MOV.U32 R12, RZ, RZ, R15 ;  /* 0x000000ffff0c7224 */ /* 0x000fda00078e000f */
[----:B------:R-:W-:Y:S04]  /*6f320*/  STL.64 [R1+0x1680], R20 ;  /* 0x0016801401007387 */ /* 0x000fe80000100a00 */
[----:B------:R0:W-:Y:S04]  /*6f330*/  STL.64 [R1+0x1688], R22 ;  /* 0x0016881601007387 */ /* 0x0001e80000100a00 */
[----:B0-----:R-:W2:Y:S04]  /*6f340*/  LDL.LU.64 R22, [R1+0x32c8] ;  /* 0x0032c80001167983 */ /* 0x001ea80000300a00 */
[----:B------:R-:W4:Y:S04]  /*6f350*/  LDL.LU.64 R14, [R1+0x32c0] ;  /* 0x0032c000010e7983 */ /* 0x000f280000300a00 */
[----:B------:R-:W-:Y:S04]  /*6f360*/  STL.64 [R1+0x3260], R10 ;  /* 0x0032600a01007387 */ /* 0x000fe80000100a00 */
[----:B---3--:R0:W-:Y:S04]  /*6f370*/  STL.64 [R1+0x3258], R8 ;  /* 0x0032580801007387 */ /* 0x0081e80000100a00 */
[----:B0-----:R-:W3:Y:S04]  /*6f380*/  LDL.LU R8, [R1+0xeb0] ;  /* 0x000eb00001087983 */ /* 0x001ee80000300800 */
[----:B------:R-:W3:Y:S04]  /*6f390*/  LDL.LU R9, [R1+0xeb4] ;  /* 0x000eb40001097983 */ /* 0x000ee80000300800 */
[----:B------:R-:W3:Y:S04]  /*6f3a0*/  LDL.LU R10, [R1+0xeb8] ;  /* 0x000eb800010a7983 */ /* 0x000ee80000300800 */
[----:B------:R-:W3:Y:S01]  /*6f3b0*/  LDL.LU R11, [R1+0xebc] ;  /* 0x000ebc00010b7983 */ /* 0x000ee20000300800 */
[----:B--2---:R-:W-:Y:S03]  /*6f3c0*/  HMMA.16816.F32.BF16 R16, R4, R22, R16 ;  /* 0x000000160410723c */ /* 0x004fe60000041810 */
        /* <DEDUP_REMOVED lines=10> */
[----:B------:R-:W3:Y:S01]  /*6f470*/  LDL.LU R23, [R1+0x32b0] ;  /* 0x0032b00001177983 */ /* 0x000ee20000300800 */
        /* <DEDUP_REMOVED lines=8> */
[----:B------:R-:W2:Y:S04]  /*6f500*/  LDL.LU.64 R24, [R1+0x32a0] ;  /* 0x0032a00001187983 */ /* 0x000ea80000300a00 */
[----:B------:R-:W4:Y:S04]  /*6f510*/  LDL.LU.64 R18, [R1+0x3298] ;  /* 0x0032980001127983 */ /* 0x000f280000300a00 */
[----:B------:R-:W4:Y:S02]  /*6f520*/  LDL.LU.64 R16, [R1+0x3290] ;  /* 0x0032900001107983 */ /* 0x000f240000300a00 */
[----:B----4-:R-:W-:-:S15]  /*6f530*/  HMMA.16816.F32.BF16 R16, R4, R26, R16 ;  /* 0x0000001a0410723c */ /* 0x010fde0000041810 */
        /* <DEDUP_REMOVED lines=10> */
[----:B0-----:R-:W2:Y:S04]  /*6f5e0*/  LDL.LU.64 R18, [R1+0x3270] ;  /* 0x0032700001127983 */ /* 0x001ea80000300a00 */
[----:B------:R-:W4:Y:S01]  /*6f5f0*/  LDL.LU R17, [R1+0x3268] ;  /* 0x0032680001117983 */ /* 0x000f220000300800 */
[----:B--2---:R-:W-:-:S15]  /*6f600*/  HMMA.16816.F32.BF16 R8, R4, R18, R8 ;  /* 0x000000120408723c */ /* 0x004fde0000041808 */
[----:B------:R-:W-:-:S04]  /*6f610*/  NOP ;  /* 0x0000000000007918 */ /* 0x000fc80000000000 */
[----:B------:R-:W-:Y:S04]  /*6f620*/  STL.64 [R1+0x1630], R8 ;  /* 0x0016300801007387 */ /* 0x000fe80000100a00 */
[----:B------:R0:W-:Y:S04]  /*6f630*/  STL.64 [R1+0x1638], R10 ;  /* 0x0016380a01007387 */ /* 0x0001e80000100a00 */
[----:B0-----:R-:W2:Y:S04]  /*6f640*/  LDL.LU.64 R10, [R1+0x3260] ;  /* 0x00326000010a7983 */ /* 0x001ea80000300a00 */
[----:B------:R-:W2:Y:S04]  /*6f650*/  LDL.LU.64 R8, [R1+0x3258] ;  /* 0x0032580001087983 */ /* 0x000ea80000300a00 */
[----:B------:R-:W-:Y:S04]  /*6f660*/  STL.64 [R1+0x3100], R18 ;  /* 0x0031001201007387 */ /* 0x000fe80000100a00 */
[----:B----4-:R0:W-:Y:S04]  /*6f670*/  STL [R1+0x30f8], R17 ;  /* 0x0030f81101007387 */ /* 0x0101e80000100800 */
[----:B------:R-:W4:Y:S04]  /*6f680*/  LDL.LU R16, [R1+0xea0] ;  /* 0x000ea00001107983 */ /* 0x000f280000300800 */
[----:B0-----:R-:W4:Y:S04]  /*6f690*/  LDL.LU R17, [R1+0xea4] ;  /* 0x000ea40001117983 */ /* 0x001f280000300800 */
        /* <DEDUP_REMOVED lines=10> */
[----:B------:R-:W-:-:S02]  /*6f740*/  IMAD.MOV.U32 R26, RZ, RZ, R21 ;  /* 0x000000ffff1a7224 */ /* 0x000fc400078e0015 */
[----:B------:R-:W-:Y:S01]  /*6f750*/  IMAD.MOV.U32 R27, RZ, RZ, R22 ;  /* 0x000000ffff1b7224 */ /* 0x000fe200078e0016 */
        /* <DEDUP_REMOVED lines=24> */
[----:B------:R0:W-:Y:S02]  /*6f8e0*/  STL.64 [R1+0x3160], R26 ;  /* 0x0031601a01007387 */ /* 0x0001e40000100a00 */
[----:B0-----:R-:W-:-:S02]  /*6f8f0*/  IMAD.MOV.U32 R26, RZ, RZ, R25 ;  /* 0x000000ffff1a7224 */ /* 0x001fc400078e0019 */
[----:B------:R-:W-:-:S05]  /*6f900*/  IMAD.MOV.U32 R27, RZ, RZ, R24 ;  /* 0x000000ffff1b7224 */ /* 0x000fca00078e0018 */
        /* <DEDUP_REMOVED lines=33> */
[----:B--2---:R0:W-:Y:S04]  /*6fb20*/  STL.64 [R1+0x31b8], R26 ;  /* 0x0031b81a01007387 */ /* 0x0041e80000100a00 */
[----:B------:R-:W-:Y:S01]  /*6fb30*/  STL.64 [R1+0x31b0], R24 ;  /* 0x0031b01801007387 */ /* 0x000fe20000100a00 */
[----:B0-----:R-:W-:-:S02]  /*6fb40*/  IMAD.MOV.U32 R26, RZ, RZ, R29 ;  /* 0x000000ffff1a7224 */ /* 0x001fc400078e001d */
[----:B---3--:R-:W-:Y:S01]  /*6fb50*/  IMAD.MOV.U32 R27, RZ, RZ, R23 ;  /* 0x000000ffff1b7224 */ /* 0x008fe200078e0017 */
[----:B------:R-:W2:Y:S04]  /*6fb60*/  LDL.LU R29, [R1+0x3228] ;  /* 0x00322800011d7983 */ /* 0x000ea80000300800 */
[----:B------:R0:W-:Y:S02]  /*6fb70*/  STL.64 [R1+0x31d0], R26 ;  /* 0x0031d01a01007387 */ /* 0x0001e40000100a00 */
[----:B0-----:R-:W-:Y:S02]  /*6fb80*/  IMAD.MOV.U32 R26, RZ, RZ, R22 ;  /* 0x000000ffff1a7224 */ /* 0x001fe400078e0016 */
[----:B------:R-:W-:-:S05]  /*6fb90*/  IMAD.MOV.U32 R27, RZ, RZ, R21 ;  /* 0x000000ffff1b7224 */ /* 0x000fca00078e0015 */
[----:B------:R-:W-:Y:S04]  /*6fba0*/  STL.64 [R1+0x31e8], R26 ;  /* 0x0031e81a01007387 */ /* 0x000fe80000100a00 */
[----:B----4-:R-:W-:Y:S04]  /*6fbb0*/  STL.64 [R1+0x3188], R18 ;  /* 0x0031881201007387 */ /* 0x010fe80000100a00 */
[----:B------:R0:W-:Y:S04]  /*6fbc0*/  STL.64 [R1+0x3180], R16 ;  /* 0x0031801001007387 */ /* 0x0001e80000100a00 */
        /* <DEDUP_REMOVED lines=42> */
[----:B------:R0:W-:Y:S04]  /*6fe70*/  STL.64 [R1+0x30f0], R14 ;  /* 0x0030f00e01007387 */ /* 0x0001e80000100a00 */
[----:B0-----:R-:W3:Y:S04]  /*6fe80*/  LDL.LU.64 R14, [R1+0x8] ;  /* 0x00000800010e7983 */ /* 0x001ee80000300a00 */
[----:B------:R-:W2:Y:S04]  /*6fe90*/  LDL.LU.64 R22, [R1+0x3220] ;  /* 0x0032200001167983 */ /* 0x000ea80000300a00 */
[----:B------:R-:W2:Y:S04]  /*6fea0*/  LDL.LU.64 R20, [R1+0x3218] ;  /* 0x0032180001147983 */ /* 0x000ea80000300a00 */
[----:B------:R-:W-:Y:S04]  /*6feb0*/  STL.64 [R1+0x30e8], R10 ;  /* 0x0030e80a01007387 */ /* 0x000fe80000100a00 */
[----:B------:R-:W-:Y:S04]  /*6fec0*/  STL [R1+0x30e0], R9 ;  /* 0x0030e00901007387 */ /* 0x000fe80000100800 */
[----:B------:R-:W-:Y:S04]  /*6fed0*/  STL.64 [R1+0xbb0], R4 ;  /* 0x000bb00401007387 */ /* 0x000fe80000100a00 */
[----:B------:R-:W-:Y:S04]  /*6fee0*/  STL.64 [R1+0xbb8], R6 ;  /* 0x000bb80601007387 */ /* 0x000fe80000100a00 */
[----:B------:R-:W0:Y:S01]  /*6fef0*/  LDSM.16.MT88.4 R4, [R0+UR5+0x6180] ;  /* 0x006180050004783b */ /* 0x000e220008004200 */
[----:B------:R-:W-:-:S02]  /*6ff00*/  IMAD.MOV.U32 R26, RZ, RZ, R12 ;  /* 0x000000ffff1a7224 */ /* 0x000fc400078e000c */
[----:B------:R-:W-:Y:S01]  /*6ff10*/  IMAD.MOV.U32 R27, RZ, RZ, R8 ;  /* 0x000000ffff1b7224 */ /* 0x000fe200078e0008 */
        /* <DEDUP_REMOVED lines=79> */
[----:B------:R-:W3:Y:S04]  /*70410*/  LDL.LU.64 R18, [R1+0x3110] ;  /* 0x0031100001127983 */ /* 0x000ee80000300a00 */
[----:B------:R-:W3:-:S13]  /*70420*/  LDL.LU.64 R16, [R1+0x3108] ;  /* 0x0031080001107983 */ /* 0x000eda0000300a00 */
[----:B------:R0:W-:Y:S04]  /*70430*/  STL.64 [R1+0x1400], R24 ;  /* 0x0014001801007387 */ /* 0x0001e80000100a00 */
[----:B------:R1:W-:Y:S04]  /*70440*/  STL.64 [R1+0x1408], R26 ;  /* 0x0014081a01007387 */ /* 0x0003e80000100a00 */
[----:B0-----:R-:W2:Y:S04]  /*70450*/  LDL.LU R24, [R1+0x5f0] ;  /* 0x0005f00001187983 */ /* 0x001ea80000300800 */
[----:B------:R-:W2:Y:S04]  /*70460*/  LDL.LU R25, [R1+0x5f4] ;  /* 0x0005f40001197983 */ /* 0x000ea80000300800 */
[----:B-1----:R-:W2:Y:S04]  /*70470*/  LDL.LU R26, [R1+0x5f8] ;  /* 0x0005f800011a7983 */ /* 0x002ea80000300800 */
[----:B------:R-:W2:Y:S01]  /*70480*/  LDL.LU R27, [R1+0x5fc] ;  /* 0x0005fc00011b7983 */ /* 0x000ea20000300800 */
[----:B---3--:R-:W-:-:S15]  /*70490*/  HMMA.16816.F32.BF16 R16, R20, R14, R16 ;  /* 0x0000000e1410723c */ /* 0x008fde0000041810 */
[----:B------:R-:W-:-:S04]  /*704a0*/  NOP ;  /* 0x0000000000007918 */ /* 0x000fc80000000000 */
[----:B------:R-:W-:Y:S04]  /*704b0*/  STL.64 [R1+0x13f0], R16 ;  /* 0x0013f01001007387 */ /* 0x000fe80000100a00 */
[----:B------:R0:W-:Y:S04]  /*704c0*/  STL.64 [R1+0x13f8], R18 ;  /* 0x0013f81201007387 */ /* 0x0001e80000100a00 */
[----:B0-----:R-:W4:Y:S04]  /*704d0*/  LDL.LU.64 R18, [R1+0x3100] ;  /* 0x0031000001127983 */ /* 0x001f280000300a00 */
[----:B------:R-:W3:Y:S01]  /*704e0*/  LDL.LU R17, [R1+0x30f8] ;  /* 0x0030f80001117983 */ /* 0x000ee20000300800 */
[----:B------:R-:W-:-:S02]  /*704f0*/  IMAD.MOV.U32 R16, RZ, RZ, R14 ;  /* 0x000000ffff107224 */ /* 0x000fc400078e000e */
[----:B------:R-:W-:Y:S02]  /*70500*/  IMAD.MOV.U32 R2, RZ, RZ, R15 ;  /* 0x000000ffff027224 */ /* 0x000fe400078e000f */
[----:B------:R-:W2:Y:S01]  /*70510*/  LDL.LU.64 R14, [R1+0x30f0] ;  /* 0x0030f000010e7983 */ /* 0x000ea20000300a00 */
[----:B----4-:R-:W-:-:S15]  /*70520*/  HMMA.16816.F32.BF16 R4, R20, R18, R4 ;  /* 0x000000121404723c */ /* 0x010fde0000041804 */
[----:B------:R-:W-:-:S04]  /*70530*/  NOP ;  /* 0x0000000000007918 */ /* 0x000fc80000000000 */
[----:B------:R0:W-:Y:S04]  /*70540*/  STL.64 [R1+0x13e0], R4 ;  /* 0x0013e00401007387 */ /* 0x0001e80000100a00 */
[----:B------:R1:W-:Y:S04]  /*70550*/  STL.64 [R1+0x13e8], R6 ;  /* 0x0013e80601007387 */ /* 0x0003e80000100a00 */
[----:B0-----:R-:W4:Y:S04]  /*70560*/  LDL.LU R4, [R1+0x490] ;  /* 0x0004900001047983 */ /* 0x001f280000300800 */
[----:B------:R-:W4:Y:S04]  /*70570*/  LDL.LU R5, [R1+0x494] ;  /* 0x0004940001057983 */ /* 0x000f280000300800 */
[----:B-1----:R-:W4:Y:S04]  /*70580*/  LDL.LU R6, [R1+0x498] ;  /* 0x0004980001067983 */ /* 0x002f280000300800 */
[----:B------:R-:W4:Y:S04]  /*70590*/  LDL.LU R7, [R1+0x49c] ;  /* 0x00049c0001077983 */ /* 0x000f280000300800 */
[----:B------:R0:W-:Y:S04]  /*705a0*/  STL.64 [R1+0x3040], R18 ;  /* 0x0030401201007387 */ /* 0x0001e80000100a00 */
[----:B---3--:R-:W-:Y:S04]  /*705b0*/  STL.64 [R1+0x3098], R16 ;  /* 0x0030981001007387 */ /* 0x008fe80000100a00 */
[----:B0-----:R-:W3:Y:S04]  /*705c0*/  LDL.LU.64 R18, [R1+0x88] ;  /* 0x0000880001127983 */ /* 0x001ee80000300a00 */
[----:B---3--:R0:W-:Y:S04]  /*705d0*/  STL.64 [R1+0x30a0], R18 ;  /* 0x0030a01201007387 */ /* 0x0081e80000100a00 */
[----:B0-----:R-:W3:Y:S04]  /*705e0*/  LDL.LU.64 R18, [R1+0x98] ;  /* 0x0000980001127983 */ /* 0x001ee80000300a00 */
[----:B---3--:R0:W-:Y:S04]  /*705f0*/  STL.64 [R1+0x30a8], R18 ;  /* 0x0030a81201007387 */ /* 0x0081e80000100a00 */
[----:B0-----:R-:W3:Y:S01]  /*70600*/  LDL.LU.64 R18, [R1+0xa8] ;  /* 0x0000a80001127983 */ /* 0x001ee20000300a00 */
[C---:B--2---:R-:W-:Y:S03]  /*70610*/  HMMA.16816.F32.BF16 R8, R20.reuse, R14, R8 ;  /* 0x0000000e1408723c */ /* 0x044fe60000041808 */
[----:B---3--:R0:W-:Y:S04]  /*70620*/  STL.64 [R1+0x30b0], R18 ;  /* 0x0030b01201007387 */ /* 0x0081e80000100a00 */
[----:B0-----:R-:W2:Y:S04]  /*70630*/  LDL.LU.64 R18, [R1+0xb8] ;  /* 0x0000b80001127983 */ /* 0x001ea80000300a00 */
[----:B--2---:R0:W-:Y:S04]  /*70640*/  STL.64 [R1+0x30c8], R18 ;  /* 0x0030c81201007387 */ /* 0x0041e80000100a00 */
[----:B0-----:R-:W2:Y:S04]  /*70650*/  LDL.LU.64 R18, [R1+0xc8] ;  /* 0x0000c80001127983 */ /* 0x001ea80000300a00 */
[----:B------:R-:W-:Y:S04]  /*70660*/  STL.64 [R1+0x13d0], R8 ;  /* 0x0013d00801007387 */ /* 0x000fe80000100a00 */
[----:B------:R0:W-:Y:S04]  /*70670*/  STL.64 [R1+0x13d8], R10 ;  /* 0x0013d80a01007387 */ /* 0x0001e80000100a00 */
[----:B0-----:R-:W3:Y:S04]  /*70680*/  LDL.LU.64 R10, [R1+0x30e8] ;  /* 0x0030e800010a7983 */ /* 0x001ee80000300a00 */
[----:B------:R-:W2:Y:S04]  /*70690*/  LDL.LU R9, [R1+0x30e0] ;  /* 0x0030e00001097983 */ /* 0x000ea80000300800 */
[----:B------:R0:W-:Y:S04]  /*706a0*/  STL [R1+0x2fdc], R14 ;  /* 0x002fdc0e01007387 */ /* 0x0001e80000100800 */
[----:B------:R1:W-:Y:S04]  /*706b0*/  STL [R1+0x2fd8], R15 ;  /* 0x002fd80f01007387 */ /* 0x0003e80000100800 */
[----:B------:R-:W2:Y:S04]  /*706c0*/  LDL.LU R12, [R1+0x450] ;  /* 0x00045000010c7983 */ /* 0x000ea80000300800 */
[----:B------:R-:W2:Y:S04]  /*706d0*/  LDL.LU R13, [R1+0x454] ;  /* 0x00045400010d7983 */ /* 0x000ea80000300800 */
[----:B0-----:R-:W2:Y:S04]  /*706e0*/  LDL.LU R14, [R1+0x458] ;  /* 0x00045800010e7983 */ /* 0x001ea80000300800 */
[----:B-1----:R-:W2:Y:S01]  /*706f0*/  LDL.LU R15, [R1+0x45c] ;  /* 0x00045c00010f7983 */ /* 0x002ea20000300800 */
        /* <DEDUP_REMOVED lines=9> */
[----:B------:R-:W-:Y:S04]  /*70790*/  STL.64 [R1+0x1100], R20 ;  /* 0x0011001401007387 */ /* 0x000fe80000100a00 */
[----:B------:R0:W-:Y:S01]  /*707a0*/  STL.64 [R1+0x1108], R22 ;  /* 0x0011081601007387 */ /* 0x0001e20000100a00 */
[----:B------:R-:W-:-:S03]  /*707b0*/  IMAD.MOV.U32 R3, RZ, RZ, R19 ;  /* 0x000000ffff037224 */ /* 0x000fc600078e0013 */
[----:B0-----:R-:W3:Y:S04]  /*707c0*/  LDL.LU.64 R22, [R1+0x78] ;  /* 0x0000780001167983 */ /* 0x001ee80000300a00 */
[----:B------:R-:W-:Y:S04]  /*707d0*/  STL.64 [R1+0x2f70], R10 ;  /* 0x002f700a01007387 */ /* 0x000fe80000100a00 */
[----:B------:R0:W-:Y:S04]  /*707e0*/  STL [R1+0x2f68], R9 ;  /* 0x002f680901007387 */ /* 0x0001e80000100800 */
[----:B------:R-:W2:Y:S04]  /*707f0*/  LDL.LU R8, [R1+0x470] ;  /* 0x0004700001087983 */ /* 0x000ea80000300800 */
[----:B0-----:R-:W2:Y:S04]  /*70800*/  LDL.LU R9, [R1+0x474] ;  /* 0x0004740001097983 */ /* 0x001ea80000300800 */
[----:B------:R-:W2:Y:S04]  /*70810*/  LDL.LU R10, [R1+0x478] ;  /* 0x00047800010a7983 */ /* 0x000ea80000300800 */
[----:B------:R-:W2:Y:S01]  /*70820*/  LDL.LU R11, [R1+0x47c] ;  /* 0x00047c00010b7983 */ /* 0x000ea20000300800 */
[----:B----4-:R-:W-:-:S15]  /*70830*/  HMMA.16816.F32.BF16 R4, R24, R18, R4 ;  /* 0x000000121804723c */ /* 0x010fde0000041804 */
[----:B------:R-:W-:-:S04]  /*70840*/  NOP ;  /* 0x0000000000007918 */ /* 0x000fc80000000000 */
[----:B------:R0:W-:Y:S04]  /*70850*/  STL.64 [R1+0x1c70], R4 ;  /* 0x001c700401007387 */ /* 0x0001e80000100a00 */
[----:B------:R1:W-:Y:S01]  /*70860*/  STL.64 [R1+0x1c78], R6 ;  /* 0x001c780601007387 */ /* 0x0003e20000100a00 */
[----:B0-----:R-:W-:-:S03]  /*70870*/  IMAD.MOV.U32 R4, RZ, RZ, R18 ;  /* 0x000000ffff047224 */ /* 0x001fc600078e0012 */
[----:B------:R-:W2:Y:S04]  /*70880*/  LDL.LU.64 R18, [R1+0x30c8] ;  /* 0x0030c80001127983 */ /* 0x000ea80000300a00 */
[----:B------:R-:W-:Y:S01]  /*70890*/  STL [R1+0x2ff4], R3 ;  /* 0x002ff40301007387 */ /* 0x000fe20000100800 */
        /* <DEDUP_REMOVED lines=8> */
[----:B------:R-:W4:Y:S02]  /*70920*/  LDL.LU.64 R18, [R1+0x30b0] ;  /* 0x0030b00001127983 */ /* 0x000f240000300a00 */
[----:B----4-:R-:W-:Y:S01]  /*70930*/  HMMA.16816.F32.BF16 R8, R24, R18, R8 ;  /* 0x000000121808723c */ /* 0x010fe20000041808 */
[----:B------:R-:W-:-:S15]  /*70940*/  IMAD.MOV.U32 R7, RZ, RZ, R19 ;  /* 0x000000ffff077224 */ /* 0x000fde00078e0013 */
[----:B------:R-:W-:-:S03]  /*70950*/  NOP ;  /* 0x0000000000007918 */ /* 0x000fc60000000000 */
[----:B------:R0:W-:Y:S04]  /*70960*/  STL.64 [R1+0x1a70], R8 ;  /* 0x001a700801007387 */ /* 0x0001e80000100a00 */
[----:B------:R-:W-:Y:S01]  /*70970*/  STL.64 [R1+0x1a78], R10 ;  /* 0x001a780a01007387 */ /* 0x000fe20000100a00 */
[----:B0-----:R-:W-:-:S03]  /*70980*/  IMAD.MOV.U32 R8, RZ, RZ, R18 ;  /* 0x000000ffff087224 */ /* 0x001fc600078e0012 */
[----:B------:R-:W4:Y:S04]  /*70990*/  LDL.LU.64 R18, [R1+0x30a8] ;  /* 0x0030a80001127983 */ /* 0x000f280000300a00 */
[----:B------:R0:W-:Y:S04]  /*709a0*/  STL [R1+0x2ff8], R8 ;  /* 0x002ff80801007387 */ /* 0x0001e80000100800 */
[----:B0-----:R-:W4:Y:S04]  /*709b0*/  LDL.LU R8, [R1+0x460] ;  /* 0x0004600001087983 */ /* 0x001f280000300800 */
[----:B------:R-:W4:Y:S04]  /*709c0*/  LDL.LU R9, [R1+0x464] ;  /* 0x0004640001097983 */ /* 0x000f280000300800 */
[----:B------:R-:W4:Y:S04]  /*709d0*/  LDL.LU R10, [R1+0x468] ;  /* 0x00046800010a7983 */ /* 0x000f280000300800 */
[----:B------:R-:W4:Y:S04]  /*709e0*/  LDL.LU R11, [R1+0x46c] ;  /* 0x00046c00010b7983 */ /* 0x000f280000300800 */
[----:B------:R-:W-:Y:S04]  /*709f0*/  STL.64 [R1+0x2fe8], R6 ;  /* 0x002fe80601007387 */ /* 0x000fe80000100a00 */
[----:B------:R0:W-:Y:S04]  /*70a00*/  STL.64 [R1+0x2fe0], R4 ;  /* 0x002fe00401007387 */ /* 0x0001e80000100a00 */
[----:B0-----:R-:W3:Y:S04]  /*70a10*/  LDL.LU R4, [R1+0x440] ;  /* 0x0004400001047983 */ /* 0x001ee80000300800 */
[----:B------:R-:W3:Y:S04]  /*70a20*/  LDL.LU R5, [R1+0x444] ;  /* 0x0004440001057983 */ /* 0x000ee80000300800 */
[----:B------:R-:W3:Y:S04]  /*70a30*/  LDL.LU R6, [R1+0x448] ;  /* 0x0004480001067983 */ /* 0x000ee80000300800 */
[----:B------:R-:W3:Y:S01]  /*70a40*/  LDL.LU R7, [R1+0x44c] ;  /* 0x00044c0001077983 */ /* 0x000ee20000300800 */
[----:B----4-:R-:W-:-:S15]  /*70a50*/  HMMA.16816.F32.BF16 R8, R24, R18, R8 ;  /* 0x000000121808723c */ /* 0x010fde0000041808 */
[----:B------:R-:W-:-:S04]  /*70a60*/  NOP ;  /* 0x0000000000007918 */ /* 0x000fc80000000000 */
[----:B------:R0:W-:Y:S04]  /*70a70*/  STL.64 [R1+0x1970], R8 ;  /* 0x0019700801007387 */ /* 0x0001e80000100a00 */
[----:B------:R1:W-:Y:S01]  /*70a80*/  STL.64 [R1+0x1978], R10 ;  /* 0x0019780a01007387 */ /* 0x0003e20000100a00 */
[----:B0-----:R-:W-:Y:S02]  /*70a90*/  IMAD.MOV.U32 R9, RZ, RZ, R19 ;  /* 0x000000ffff097224 */ /* 0x001fe400078e0013 */
[----:B-1----:R-:W-:Y:S02]  /*70aa0*/  IMAD.MOV.U32 R10, RZ, RZ, R18 ;  /* 0x000000ffff0a7224 */ /* 0x002fe400078e0012 */
[----:B------:R-:W2:Y:S01]  /*70ab0*/  LDL.LU.64 R18, [R1+0x30a0] ;  /* 0x0030a00001127983 */ /* 0x000ea20000300a00 */
[----:B---3--:R-:W-:Y:S03]  /*70ac0*/  HMMA.16816.F32.BF16 R4, R24, R22, R4 ;  /* 0x000000161804723c */ /* 0x008fe60000041804 */
[----:B------:R-:W-:Y:S01]  /*70ad0*/  STL [R1+0x2ffc], R10 ;  /* 0x002ffc0a01007387 */ /* 0x000fe20000100800 */
[----:B------:R-:W-:-:S04]  /*70ae0*/  IMAD.MOV.U32 R0, RZ, RZ, R22 ;  /* 0x000000ffff007224 */ /* 0x000fc800078e0016 */
[----:B--2---:R-:W-:Y:S01]  /*70af0*/  HMMA.16816.F32.BF16 R12, R24, R18, R12 ;  /* 0x00000012180c723c */ /* 0x004fe2000004180c */
[----:B------:R-:W-:-:S15]  /*70b00*/  IMAD.MOV.U32 R11, RZ, RZ, R19 ;  /* 0x000000ffff0b7224 */ /* 0x000fde00078e0013 */
[----:B------:R-:W-:-:S03]  /*70b10*/  NOP ;  /* 0x0000000000007918 */ /* 0x000fc60000000000 */
[----:B------:R0:W-:Y:S04]  /*70b20*/  STL.64 [R1+0x1870], R12 ;  /* 0x0018700c01007387 */ /* 0x0001e80000100a00 */
[----:B------:R-:W-:Y:S04]  /*70b30*/  STL.64 [R1+0x1878], R14 ;  /* 0x0018780e01007387 */ /* 0x000fe80000100a00 */
[----:B------:R-:W2:Y:S04]  /*70b40*/  LDL.LU.64 R16, [R1+0x3098] ;  /* 0x0030980001107983 */ /* 0x000ea80000300a00 */
[----:B------:R-:W-:Y:S04]  /*70b50*/  STL [R1+0x3024], R11 ;  /* 0x0030240b01007387 */ /* 0x000fe80000100800 */
[----:B------:R-:W-:Y:S04]  /*70b60*/  STL [R1+0x3020], R9 ;  /* 0x0030200901007387 */ /* 0x000fe80000100800 */
[----:B------:R1:W-:Y:S04]  /*70b70*/  STL.64 [R1+0x3a0], R4 ;  /* 0x0003a00401007387 */ /* 0x0003e80000100a00 */
[----:B------:R3:W-:Y:S01]  /*70b80*/  STL.64 [R1+0x3a8], R6 ;  /* 0x0003a80601007387 */ /* 0x0007e20000100a00 */
[----:B0-----:R-:W-:-:S02]  /*70b90*/  IMAD.MOV.U32 R12, RZ, RZ, R18 ;  /* 0x000000ffff0c7224 */ /* 0x001fc400078e0012 */
[----:B------:R-:W-:-:S05]  /*70ba0*/  IMAD.MOV.U32 R13, RZ, RZ, R23 ;  /* 0x000000ffff0d7224 */ /* 0x000fca00078e0017 */
[----:B------:R-:W-:Y:S04]  /*70bb0*/  STL.64 [R1+0x3058], R12 ;  /* 0x0030580c01007387 */ /* 0x000fe80000100a00 */
[----:B------:R-:W4:Y:S04]  /*70bc0*/  LDL.LU R20, [R1+0xe0] ;  /* 0x0000e00001147983 */ /* 0x000f280000300800 */
[----:B------:R-:W4:Y:S04]  /*70bd0*/  LDL.LU R21, [R1+0xe4] ;  /* 0x0000e40001157983 */ /* 0x000f280000300800 */
[----:B------:R-:W2:Y:S04]  /*70be0*/  LDL.LU R22, [R1+0xe8] ;  /* 0x0000e80001167983 */ /* 0x000ea80000300800 */
[----:B------:R-:W2:Y:S04]  /*70bf0*/  LDL.LU R23, [R1+0xec] ;  /* 0x0000ec0001177983 */ /* 0x000ea80000300800 */
[----:B-1----:R-:W2:Y:S04]  /*70c00*/  LDL.LU R4, [R1+0x3c0] ;  /* 0x0003c00001047983 */ /* 0x002ea80000300800 */
[----:B------:R-:W2:Y:S04]  /*70c10*/  LDL.LU R5, [R1+0x3c4] ;  /* 0x0003c40001057983 */ /* 0x000ea80000300800 */
[----:B---3--:R-:W3:Y:S04]  /*70c20*/  LDL.LU R6, [R1+0x3c8] ;  /* 0x0003c80001067983 */ /* 0x008ee80000300800 */
[----:B------:R-:W3:Y:S04]  /*70c30*/  LDL.LU R7, [R1+0x3cc] ;  /* 0x0003cc0001077983 */ /* 0x000ee80000300800 */
[----:B------:R-:W2:Y:S04]  /*70c40*/  LDL.LU R8, [R1+0x3e0] ;  /* 0x0003e00001087983 */ /* 0x000ea80000300800 */
[----:B------:R-:W2:Y:S04]  /*70c50*/  LDL.LU R9, [R1+0x3e4] ;  /* 0x0003e40001097983 */ /* 0x000ea80000300800 */
[----:B------:R-:W2:Y:S04]  /*70c60*/  LDL.LU R10, [R1+0x3e8] ;  /* 0x0003e800010a7983 */ /* 0x000ea80000300800 */
[----:B------:R-:W2:Y:S04]  /*70c70*/  LDL.LU R11, [R1+0x3ec] ;  /* 0x0003ec00010b7983 */ /* 0x000ea80000300800 */
[----:B------:R-:W2:Y:S04]  /*70c80*/  LDL.LU.64 R18, [R1+0x38] ;  /* 0x0000380001127983 */ /* 0x000ea80000300a00 */
[----:B--2---:R-:W-:Y:S04]  /*70c90*/  STL.64 [R1+0x3050], R18 ;  /* 0x0030501201007387 */ /* 0x004fe80000100a00 */
[----:B------:R0:W-:Y:S04]  /*70ca0*/  STL.64 [R1+0x3030], R10 ;  /* 0x0030300a01007387 */ /* 0x0001e80000100a00 */
[----:B------:R1:W-:Y:S04]  /*70cb0*/  STL.64 [R1+0x3028], R8 ;  /* 0x0030280801007387 */ /* 0x0003e80000100a00 */
[----:B0-----:R-:W2:Y:S04]  /*70cc0*/  LDL.LU.64 R10, [R1+0x28] ;  /* 0x00002800010a7983 */ /* 0x001ea80000300a00 */
[----:B--2---:R0:W-:Y:S04]  /*70cd0*/  STL.64 [R1+0x3048], R10 ;  /* 0x0030480a01007387 */ /* 0x0041e80000100a00 */
[----:B-1----:R-:W2:Y:S04]  /*70ce0*/  LDL.LU R8, [R1+0x400] ;  /* 0x0004000001087983 */ /* 0x002ea80000300800 */
[----:B------:R-:W2:Y:S04]  /*70cf0*/  LDL.LU R9, [R1+0x404] ;  /* 0x0004040001097983 */ /* 0x000ea80000300800 */
[----:B0-----:R-:W2:Y:S04]  /*70d00*/  LDL.LU R10, [R1+0x408] ;  /* 0x00040800010a7983 */ /* 0x001ea80000300800 */
[----:B------:R-:W2:Y:S04]  /*70d10*/  LDL.LU R11, [R1+0x40c] ;  /* 0x00040c00010b7983 */ /* 0x000ea80000300800 */
[----:B--2---:R0:W-:Y:S04]  /*70d20*/  STL.64 [R1+0x3068], R10 ;  /* 0x0030680a01007387 */ /* 0x0041e80000100a00 */
[----:B------:R-:W-:Y:S04]  /*70d30*/  STL.64 [R1+0x3060], R8 ;  /* 0x0030600801007387 */ /* 0x000fe80000100a00 */
[----:B0-----:R-:W2:Y:S04]  /*70d40*/  LDL.LU.64 R10, [R1+0x58] ;  /* 0x00005800010a7983 */ /* 0x001ea80000300a00 */
[----:B--2---:R0:W-:Y:S04]  /*70d50*/  STL.64 [R1+0x3080], R10 ;  /* 0x0030800a01007387 */ /* 0x0041e80000100a00 */
[----:B------:R-:W2:Y:S04]  /*70d60*/  LDL.LU R12, [R1+0x410] ;  /* 0x00041000010c7983 */ /* 0x000ea80000300800 */
[----:B------:R-:W2:Y:S04]  /*70d70*/  LDL.LU R13, [R1+0x414] ;  /* 0x00041400010d7983 */ /* 0x000ea80000300800 */
[----:B------:R-:W2:Y:S04]  /*70d80*/  LDL.LU R14, [R1+0x418] ;  /* 0x00041800010e7983 */ /* 0x000ea80000300800 */
[----:B------:R-:W2:Y:S04]  /*70d90*/  LDL.LU R15, [R1+0x41c] ;  /* 0x00041c00010f7983 */ /* 0x000ea80000300800 */
[----:B0-----:R-:W3:Y:S04]  /*70da0*/  LDL.LU.64 R10, [R1+0x68] ;  /* 0x00006800010a7983 */ /* 0x001ee80000300a00 */
        /* <DEDUP_REMOVED lines=12> */
[----:B------:R-:W2:Y:S04]  /*70e70*/  LDL.LU.64 R18, [R1+0x48] ;  /* 0x0000480001127983 */ /* 0x000ea80000300a00 */
[----:B---3--:R-:W-:Y:S04]  /*70e80*/  STL.64 [R1+0x3008], R6 ;  /* 0x0030080601007387 */ /* 0x008fe80000100a00 */
[----:B------:R0:W-:Y:S04]  /*70e90*/  STL.64 [R1+0x3000], R4 ;  /* 0x0030000401007387 */ /* 0x0001e80000100a00 */
[----:B0-----:R-:W3:Y:S04]  /*70ea0*/  LDL.LU R4, [R1+0x3d0] ;  /* 0x0003d00001047983 */ /* 0x001ee80000300800 */
[----:B------:R-:W3:Y:S04]  /*70eb0*/  LDL.LU R5, [R1+0x3d4] ;  /* 0x0003d40001057983 */ /* 0x000ee80000300800 */
[----:B------:R-:W2:Y:S04]  /*70ec0*/  LDL.LU R6, [R1+0x3d8] ;  /* 0x0003d80001067983 */ /* 0x000ea80000300800 */
[----:B------:R-:W2:Y:S04]  /*70ed0*/  LDL.LU R7, [R1+0x3dc] ;  /* 0x0003dc0001077983 */ /* 0x000ea80000300800 */
[----:B--2---:R0:W-:Y:S04]  /*70ee0*/  STL.64 [R1+0x3018], R6 ;  /* 0x0030180601007387 */ /* 0x0041e80000100a00 */
[----:B---3--:R1:W-:Y:S04]  /*70ef0*/  STL.64 [R1+0x3010], R4 ;  /* 0x0030100401007387 */ /* 0x0083e80000100a00 */
[----:B0-----:R-:W2:Y:S01]  /*70f00*/  LDL.LU.64 R6, [R1+0x18] ;  /* 0x0000180001067983 */ /* 0x001ea20000300a00 */
[----:B------:R-:W-:Y:S03]  /*70f10*/  HMMA.16816.F32.BF16 R12, R24, R10, R12 ;  /* 0x0000000a180c723c */ /* 0x000fe6000004180c */
[----:B--2---:R0:W-:Y:S04]  /*70f20*/  STL.64 [R1+0x3038], R6 ;  /* 0x0030380601007387 */ /* 0x0041e80000100a00 */
[----:B-1----:R-:W2:Y:S04]  /*70f30*/  LDL.LU R4, [R1+0x3f0] ;  /* 0x0003f00001047983 */ /* 0x002ea80000300800 */
[----:B------:R-:W2:Y:S04]  /*70f40*/  LDL.LU R5, [R1+0x3f4] ;  /* 0x0003f40001057983 */ /* 0x000ea80000300800 */
[----:B0-----:R-:W2:Y:S04]  /*70f50*/  LDL.LU R6, [R1+0x3f8] ;  /* 0x0003f80001067983 */ /* 0x001ea80000300800 */
[----:B------:R-:W2:Y:S04]  /*70f60*/  LDL.LU R7, [R1+0x3fc] ;  /* 0x0003fc0001077983 */ /* 0x000ea80000300800 */
[----:B------:R-:W-:Y:S04]  /*70f70*/  STL.64 [R1+0x2e10], R22 ;  /* 0x002e101601007387 */ /* 0x000fe80000100a00 */
[----:B----4-:R0:W-:Y:S04]  /*70f80*/  STL.64 [R1+0x2e08], R20 ;  /* 0x002e081401007387 */ /* 0x0101e80000100a00 */
[----:B0-----:R-:W3:Y:S01]  /*70f90*/  LDL.LU R20, [R1+0xf0] ;  /* 0x0000f00001147983 */ /* 0x001ee20000300800 */
[----:B------:R-:W-:-:S02]  /*70fa0*/  IMAD.MOV.U32 R22, RZ, RZ, R28 ;  /* 0x000000ffff167224 */ /* 0x000fc400078e001c */
[----:B------:R-:W-:Y:S02]  /*70fb0*/  IMAD.MOV.U32 R23, RZ, RZ, R17 ;  /* 0x000000ffff177224 */ /* 0x000fe400078e0011 */
[----:B------:R-:W-:-:S03]  /*70fc0*/  IMAD.MOV.U32 R21, RZ, RZ, R29 ;  /* 0x000000ffff157224 */ /* 0x000fc600078e001d */
[----:B------:R-:W-:Y:S04]  /*70fd0*/  STL.64 [R1+0x2e20], R22 ;  /* 0x002e201601007387 */ /* 0x000fe80000100a00 */
        /* <DEDUP_REMOVED lines=10> */
[----:B------:R-:W-:Y:S04]  /*71080*/  STL.64 [R1+0x1210], R12 ;  /* 0x0012100c01007387 */ /* 0x000fe80000100a00 */
[----:B------:R0:W-:Y:S04]  /*71090*/  STL.64 [R1+0x1218], R14 ;  /* 0x0012180e01007387 */ /* 0x0001e80000100a00 */
[----:B0-----:R-:W3:Y:S04]  /*710a0*/  LDL.LU.64 R14, [R1+0x3078] ;  /* 0x00307800010e7983 */ /* 0x001ee80000300a00 */
[----:B------:R-:W3:Y:S01]  /*710b0*/  LDL.LU.64 R12, [R1+0x3070] ;  /* 0x00307000010c7983 */ /* 0x000ee20000300a00 */
[----:B------:R-:W-:-:S02]  /*710c0*/  IMAD.MOV.U32 R23, RZ, RZ, R2 ;  /* 0x000000ffff177224 */ /* 0x000fc400078e0002 */
[----:B------:R-:W-:Y:S02]  /*710d0*/  IMAD.MOV.U32 R2, RZ, RZ, R10 ;  /* 0x000000ffff027224 */ /* 0x000fe400078e000a */
[----:B------:R-:W-:Y:S02]  /*710e0*/  IMAD.MOV.U32 R28, RZ, RZ, R11 ;  /* 0x000000ffff1c7224 */ /* 0x000fe400078e000b */
[----:B------:R-:W4:Y:S04]  /*710f0*/  LDL.LU.64 R10, [R1+0x3068] ;  /* 0x00306800010a7983 */ /* 0x000f280000300a00 */
[----:B------:R-:W4:Y:S01]  /*71100*/  LDL.LU.64 R8, [R1+0x3060] ;  /* 0x0030600001087983 */ /* 0x000f220000300a00 */
[----:B------:R-:W-:Y:S01]  /*71110*/  IMAD.MOV.U32 R29, RZ, RZ, R19 ;  /* 0x000000ffff1d7224 */ /* 0x000fe200078e0013 */
[----:B---3--:R-:W-:-:S15]  /*71120*/  HMMA.16816.F32.BF16 R12, R24, R18, R12 ;  /* 0x00000012180c723c */ /* 0x008fde000004180c */
[----:B------:R-:W-:-:S04]  /*71130*/  NOP ;  /* 0x0000000000007918 */ /* 0x000fc80000000000 */
[----:B------:R0:W-:Y:S04]  /*71140*/  STL.64 [R1+0x1200], R12 ;  /* 0x0012000c01007387 */ /* 0x0001e80000100a00 */
[----:B------:R1:W-:Y:S04]  /*71150*/  STL.64 [R1+0x1208], R14 ;  /* 0x0012080e01007387 */ /* 0x0003e80000100a00 */
[----:B0-----:R-:W3:Y:S01]  /*71160*/  LDL.LU.64 R12, [R1+0x3058] ;  /* 0x00305800010c7983 */ /* 0x001ee20000300a00 */
[----:B-1----:R-:W-:-:S03]  /*71170*/  IMAD.MOV.U32 R15, RZ, RZ, R18 ;  /* 0x000000ffff0f7224 */ /* 0x002fc600078e0012 */
        /* <DEDUP_REMOVED lines=8> */
[----:B------:R-:W4:Y:S01]  /*71200*/  LDL.LU.64 R18, [R1+0x3040] ;  /* 0x0030400001127983 */ /* 0x000f220000300a00 */
        /* <DEDUP_REMOVED lines=15> */
[----:B-1----:R-:W2:Y:S04]  /*71300*/  LDL.LU R11, [R1+0x3024] ;  /* 0x00302400010b7983 */ /* 0x002ea80000300800 */
[----:B------:R-:W2:Y:S01]  /*71310*/  LDL.LU R9, [R1+0x3020] ;  /* 0x0030200001097983 */ /* 0x000ea20000300800 */
[----:B------:R-:W-:-:S03]  /*71320*/  IMAD.MOV.U32 R10, RZ, RZ, R6 ;  /* 0x000000ffff0a7224 */ /* 0x000fc600078e0006 */
[----:B------:R-:W2:Y:S04]  /*71330*/  LDL.LU.64 R6, [R1+0x3018] ;  /* 0x0030180001067983 */ /* 0x000ea80000300a00 */
[----:B------:R-:W2:Y:S02]  /*71340*/  LDL.LU.64 R4, [R1+0x3010] ;  /* 0x0030100001047983 */ /* 0x000ea40000300a00 */
[----:B--2---:R-:W-:-:S15]  /*71350*/  HMMA.16816.F32.BF16 R4, R24, R22, R4 ;  /* 0x000000161804723c */ /* 0x004fde0000041804 */
[----:B------:R-:W-:-:S04]  /*71360*/  NOP ;  /* 0x0000000000007918 */ /* 0x000fc80000000000 */
[----:B------:R-:W-:Y:S04]  /*71370*/  STL.64 [R1+0x11c0], R4 ;  /* 0x0011c00401007387 */ /* 0x000fe80000100a00 */
[----:B------:R0:W-:Y:S04]  /*71380*/  STL.64 [R1+0x11c8], R6 ;  /* 0x0011c80601007387 */ /* 0x0001e80000100a00 */
[----:B0-----:R-:W4:Y:S04]  /*71390*/  LDL.LU.64 R6, [R1+0x3008] ;  /* 0x0030080001067983 */ /* 0x001f280000300a00 */
[----:B------:R-:W4:Y:S04]  /*713a0*/  LDL.LU.64 R4, [R1+0x3000] ;  /* 0x0030000001047983 */ /* 0x000f280000300a00 */
        /* <DEDUP_REMOVED lines=13> */
[----:B----4-:R-:W-:-:S15]  /*71480*/  HMMA.16816.F32.BF16 R4, R24, R18, R4 ;  /* 0x000000121804723c */ /* 0x010fde0000041804 */
[----:B------:R-:W-:-:S04]  /*71490*/  NOP ;  /* 0x0000000000007918 */ /* 0x000fc80000000000 */
[----:B------:R-:W-:Y:S04]  /*714a0*/  STL.64 [R1+0x11b0], R4 ;  /* 0x0011b00401007387 */ /* 0x000fe80000100a00 */
[----:B------:R0:W-:Y:S04]  /*714b0*/  STL.64 [R1+0x11b8], R6 ;  /* 0x0011b80601007387 */ /* 0x0001e80000100a00 */
[----:B0-----:R-:W4:Y:S04]  /*714c0*/  LDL.LU.64 R6, [R1+0x2fe8] ;  /* 0x002fe80001067983 */ /* 0x001f280000300a00 */
[----:B------:R-:W3:Y:S04]  /*714d0*/  LDL.LU.64 R4, [R1+0x2fe0] ;  /* 0x002fe00001047983 */ /* 0x000ee80000300a00 */
[----:B------:R-:W3:Y:S04]  /*714e0*/  LDL.LU R14, [R1+0x2fdc] ;  /* 0x002fdc00010e7983 */ /* 0x000ee80000300800 */
        /* <DEDUP_REMOVED lines=24> */
[----:B------:R-:W-:-:S05]  /*71670*/  IMAD.MOV.U32 R23, RZ, RZ, R20 ;  /* 0x000000ffff177224 */ /* 0x000fca00078e0014 */
[----:B------:R-:W-:Y:S04]  /*71680*/  STL.64 [R1+0x2ec8], R22 ;  /* 0x002ec81601007387 */ /* 0x000fe80000100a00 */
[----:B--2---:R-:W-:Y:S04]  /*71690*/  STL.64 [R1+0x2e60], R18 ;  /* 0x002e601201007387 */ /* 0x004fe80000100a00 */
[----:B------:R0:W-:Y:S04]  /*716a0*/  STL.64 [R1+0x2e58], R16 ;  /* 0x002e581001007387 */ /* 0x0001e80000100a00 */
[----:B0-----:R-:W2:Y:S01]  /*716b0*/  LDL.LU R16, [R1+0x120] ;  /* 0x0001200001107983 */ /* 0x001ea20000300800 */
[----:B---3--:R-:W-:-:S02]  /*716c0*/  IMAD.MOV.U32 R17, RZ, RZ, R2 ;  /* 0x000000ffff117224 */ /* 0x008fc400078e0002 */
[----:B------:R-:W-:Y:S02]  /*716d0*/  IMAD.MOV.U32 R22, RZ, RZ, R0 ;  /* 0x000000ffff167224 */ /* 0x000fe400078e0000 */
[----:B------:R-:W-:Y:S01]  /*716e0*/  IMAD.MOV.U32 R23, RZ, RZ, R13 ;  /* 0x000000ffff177224 */ /* 0x000fe200078e000d */
[----:B------:R-:W3:Y:S01]  /*716f0*/  LDL.LU R2, [R1+0x2fc8] ;  /* 0x002fc80001027983 */ /* 0x000ee20000300800 */
[----:B------:R-:W-:Y:S02]  /*71700*/  IMAD.MOV.U32 R18, RZ, RZ, R28 ;  /* 0x000000ffff127224 */ /* 0x000fe400078e001c */
[----:B------:R-:W-:Y:S01]  /*71710*/  IMAD.MOV.U32 R19, RZ, RZ, R29 ;  /* 0x000000ffff137224 */ /* 0x000fe200078e001d */
[----:B------:R-:W3:Y:S04]  /*71720*/  LDL.LU R28, [R1+0x2fc4] ;  /* 0x002fc400011c7983 */ /* 0x000ee80000300800 */
[----:B------:R-:W3:Y:S04]  /*71730*/  LDL.LU R29, [R1+0x2fc0] ;  /* 0x002fc000011d7983 */ /* 0x000ee80000300800 */
[----:B------:R-:W3:Y:S04]  /*71740*/  LDL.LU R0, [R1+0x2fbc] ;  /* 0x002fbc0001007983 */ /* 0x000ee80000300800 */
[----:B------:R-:W-:Y:S04]  /*71750*/  STL.64 [R1+0x2ee0], R22 ;  /* 0x002ee01601007387 */ /* 0x000fe80000100a00 */
[----:B------:R-:W-:Y:S04]  /*71760*/  STL.64 [R1+0x2e78], R18 ;  /* 0x002e781201007387 */ /* 0x000fe80000100a00 */
[----:B--2---:R0:W-:Y:S04]  /*71770*/  STL.64 [R1+0x2e70], R16 ;  /* 0x002e701001007387 */ /* 0x0041e80000100a00 */
        /* <DEDUP_REMOVED lines=8> */
[----:B------:R-:W-:Y:S01]  /*71800*/  IMAD.MOV.U32 R23, RZ, RZ, R9 ;  /* 0x000000ffff177224 */ /* 0x000fe200078e0009 */
[----:B--2---:R3:W-:Y:S04]  /*71810*/  STL.64 [R1+0x2e90], R18 ;  /* 0x002e901201007387 */ /* 0x0047e80000100a00 */
[----:B------:R0:W-:Y:S01]  /*71820*/  STL.64 [R1+0x2e88], R16 ;  /* 0x002e881001007387 */ /* 0x0001e20000100a00 */
[----:B---3--:R-:W-:-:S02]  /*71830*/  IMAD.MOV.U32 R18, RZ, RZ, R28 ;  /* 0x000000ffff127224 */ /* 0x008fc400078e001c */
[----:B0-----:R-:W-:Y:S02]  /*71840*/  IMAD.MOV.U32 R16, RZ, RZ, R0 ;  /* 0x000000ffff107224 */ /* 0x001fe400078e0000 */
[----:B------:R-:W-:Y:S01]  /*71850*/  IMAD.MOV.U32 R17, RZ, RZ, R29 ;  /* 0x000000ffff117224 */ /* 0x000fe200078e001d */
[----:B------:R-:W2:Y:S01]  /*71860*/  LDL.LU R0, [R1+0x2fb8] ;  /* 0x002fb80001007983 */ /* 0x000ea20000300800 */
[----:B------:R-:W-:-:S03]  /*71870*/  IMAD.MOV.U32 R19, RZ, RZ, R2 ;  /* 0x000000ffff137224 */ /* 0x000fc600078e0002 */
[----:B------:R-:W3:Y:S04]  /*71880*/  LDL.LU R29, [R1+0x2fb4] ;  /* 0x002fb400011d7983 */ /* 0x000ee80000300800 */
        /* <DEDUP_REMOVED lines=22> */
[----:B------:R-:W4:Y:S04]  /*719f0*/  LDL.LU R29, [R1+0x2fa0] ;  /* 0x002fa000011d7983 */ /* 0x000f280000300800 */
        /* <DEDUP_REMOVED lines=8> */
[----:B------:R-:W-:-:S03]  /*71a80*/  IMAD.MOV.U32 R22, RZ, RZ, R4 ;  /* 0x000000ffff167224 */ /* 0x000fc600078e0004 */
[----:B------:R-:W3:Y:S04]  /*71a90*/  LDL.LU R4, [R1+0x1d0] ;  /* 0x0001d00001047983 */ /* 0x000ee80000300800 */
[----:B------:R-:W3:Y:S04]  /*71aa0*/  LDL.LU R5, [R1+0x1d4] ;  /* 0x0001d40001057983 */ /* 0x000ee80000300800 */
[----:B------:R-:W3:Y:S04]  /*71ab0*/  LDL.LU R6, [R1+0x1d8] ;  /* 0x0001d80001067983 */ /* 0x000ee80000300800 */
[----:B------:R-:W4:Y:S04]  /*71ac0*/  LDL.LU R7, [R1+0x1dc] ;  /* 0x0001dc0001077983 */ /* 0x000f280000300800 */
[----:B------:R-:W4:Y:S04]  /*71ad0*/  LDL.LU R8, [R1+0x3b0] ;  /* 0x0003b00001087983 */ /* 0x000f280000300800 */
[----:B------:R-:W4:Y:S04]  /*71ae0*/  LDL.LU R9, [R1+0x3b4] ;  /* 0x0003b40001097983 */ /* 0x000f280000300800 */
[----:B------:R-:W4:Y:S04]  /*71af0*/  LDL.LU R10, [R1+0x3b8] ;  /* 0x0003b800010a7983 */ /* 0x000f280000300800 */
[----:B------:R-:W4:Y:S04]  /*71b00*/  LDL.LU R11, [R1+0x3bc] ;  /* 0x0003bc00010b7983 */ /* 0x000f280000300800 */
[----:B--2---:R3:W-:Y:S04]  /*71b10*/  STL.64 [R1+0x2ef0], R18 ;  /* 0x002ef01201007387 */ /* 0x0047e80000100a00 */
[----:B------:R0:W-:Y:S01]  /*71b20*/  STL.64 [R1+0x2ee8], R16 ;  /* 0x002ee81001007387 */ /* 0x0001e20000100a00 */
[----:B---3--:R-:W-:-:S02]  /*71b30*/  IMAD.MOV.U32 R18, RZ, RZ, R28 ;  /* 0x000000ffff127224 */ /* 0x008fc400078e001c */
[----:B0-----:R-:W-:Y:S02]  /*71b40*/  IMAD.MOV.U32 R16, RZ, RZ, R0 ;  /* 0x000000ffff107224 */ /* 0x001fe400078e0000 */
[----:B------:R-:W-:Y:S01]  /*71b50*/  IMAD.MOV.U32 R19, RZ, RZ, R2 ;  /* 0x000000ffff137224 */ /* 0x000fe200078e0002 */
[----:B------:R-:W2:Y:S01]  /*71b60*/  LDL.LU R0, [R1+0x2f98] ;  /* 0x002f980001007983 */ /* 0x000ea20000300800 */
[----:B----4-:R-:W-:-:S03]  /*71b70*/  IMAD.MOV.U32 R17, RZ, RZ, R29 ;  /* 0x000000ffff117224 */ /* 0x010fc600078e001d */
[----:B------:R-:W3:Y:S04]  /*71b80*/  LDL.LU R29, [R1+0x2f94] ;  /* 0x002f9400011d7983 */ /* 0x000ee80000300800 */
[----:B------:R-:W4:Y:S04]  /*71b90*/  LDL.LU R28, [R1+0x2f90] ;  /* 0x002f9000011c7983 */ /* 0x000f280000300800 */
[----:B------:R-:W2:Y:S04]  /*71ba0*/  LDL.LU R2, [R1+0x2f8c] ;  /* 0x002f8c0001027983 */ /* 0x000ea80000300800 */
[----:B------:R-:W-:Y:S04]  /*71bb0*/  STL.64 [R1+0x2f08], R18 ;  /* 0x002f081201007387 */ /* 0x000fe80000100a00 */
[----:B------:R0:W-:Y:S04]  /*71bc0*/  STL.64 [R1+0x2f00], R16 ;  /* 0x002f001001007387 */ /* 0x0001e80000100a00 */
[----:B0-----:R-:W2:Y:S04]  /*71bd0*/  LDL.LU R16, [R1+0x190] ;  /* 0x0001900001107983 */ /* 0x001ea80000300800 */
[----:B------:R-:W2:Y:S04]  /*71be0*/  LDL.LU R17, [R1+0x194] ;  /* 0x0001940001117983 */ /* 0x000ea80000300800 */
[----:B------:R-:W2:Y:S04]  /*71bf0*/  LDL.LU R18, [R1+0x198] ;  /* 0x0001980001127983 */ /* 0x000ea80000300800 */
[----:B------:R-:W2:Y:S01]  /*71c00*/  LDL.LU R19, [R1+0x19c] ;  /* 0x00019c0001137983 */ /* 0x000ea20000300800 */
[----:B------:R-:W-:Y:S03]  /*71c10*/  HMMA.16816.F32.BF16 R8, R24, R14, R8 ;  /* 0x0000000e1808723c */ /* 0x000fe60000041808 */
        /* <DEDUP_REMOVED lines=19> */
[----:B------:R-:W2:Y:S04]  /*71d50*/  LDL.LU R0, [R1+0x2f78] ;  /* 0x002f780001007983 */ /* 0x000ea80000300800 */
[----:B------:R-:W-:Y:S04]  /*71d60*/  STL.64 [R1+0x11a0], R8 ;  /* 0x0011a00801007387 */ /* 0x000fe80000100a00 */
[----:B------:R0:W-:Y:S04]  /*71d70*/  STL.64 [R1+0x11a8], R10 ;  /* 0x0011a80a01007387 */ /* 0x0001e80000100a00 */
[----:B0-----:R-:W2:Y:S04]  /*71d80*/  LDL.LU.64 R10, [R1+0x2f70] ;  /* 0x002f7000010a7983 */ /* 0x001ea80000300a00 */
[----:B------:R-:W2:Y:S01]  /*71d90*/  LDL.LU R9, [R1+0x2f68] ;  /* 0x002f680001097983 */ /* 0x000ea20000300800 */
[----:B------:R-:W-:-:S02]  /*71da0*/  IMAD.MOV.U32 R23, RZ, RZ, R3 ;  /* 0x000000ffff177224 */ /* 0x000fc400078e0003 */
[----:B----4-:R-:W-:Y:S02]  /*71db0*/  IMAD.MOV.U32 R17, RZ, RZ, R29 ;  /* 0x000000ffff117224 */ /* 0x010fe400078e001d */
[----:B---3--:R-:W-:Y:S02]  /*71dc0*/  IMAD.MOV.U32 R18, RZ, RZ, R28 ;  /* 0x000000ffff127224 */ /* 0x008fe400078e001c */
[----:B------:R-:W-:Y:S01]  /*71dd0*/  IMAD.MOV.U32 R19, RZ, RZ, R2 ;  /* 0x000000ffff137224 */ /* 0x000fe200078e0002 */
[----:B------:R-:W0:Y:S01]  /*71de0*/  LDC R29, c[0x0][0x3a8] ;  /* 0x0000ea00ff1d7b82 */ /* 0x000e220000000800 */
[----:B--2---:R-:W-:Y:S01]  /*71df0*/  HMMA.16816.F32.BF16 R24, R24, R10, R4 ;  /* 0x0000000a1818723c */ /* 0x004fe20000041804 */
[----:B------:R-:W2:Y:S04]  /*71e00*/  LDL.LU.64 R6, [R1+0x2f60] ;  /* 0x002f600001067983 */ /* 0x000ea80000300a00 */
[----:B------:R-:W2:-:S14]  /*71e10*/  LDL.LU.64 R4, [R1+0x2f58] ;  /* 0x002f580001047983 */ /* 0x000e9c0000300a00 */
[----:B------:R-:W-:Y:S04]  /*71e20*/  STL.64 [R1+0x10f0], R24 ;  /* 0x0010f01801007387 */ /* 0x000fe80000100a00 */
[----:B------:R1:W-:Y:S04]  /*71e30*/  STL.64 [R1+0x10f8], R26 ;  /* 0x0010f81a01007387 */ /* 0x0003e80000100a00 */
[----:B-1----:R-:W3:Y:S04]  /*71e40*/  LDL.LU.64 R26, [R1+0x1d78] ;  /* 0x001d7800011a7983 */ /* 0x002ee80000300a00 */
[----:B------:R1:W-:Y:S04]  /*71e50*/  STL.64 [R1+0x2df8], R10 ;  /* 0x002df80a01007387 */ /* 0x0003e80000100a00 */
[----:B-1----:R-:W4:Y:S01]  /*71e60*/  LDL.LU.64 R10, [R1+0x1d70] ;  /* 0x001d7000010a7983 */ /* 0x002f220000300a00 */
[----:B--2---:R-:W-:Y:S03]  /*71e70*/  HMMA.16816.F32.BF16 R20, R4, R22, R16 ;  /* 0x000000160414723c */ /* 0x004fe60000041810 */
[----:B------:R-:W2:Y:S04]  /*71e80*/  LDL.LU.64 R18, [R1+0x2f50] ;  /* 0x002f500001127983 */ /* 0x000ea80000300a00 */
[----:B------:R-:W2:-:S12]  /*71e90*/  LDL.LU.64 R16, [R1+0x2f48] ;  /* 0x002f480001107983 */ /* 0x000e980000300a00 */
[----:B------:R-:W-:Y:S04]  /*71ea0*/  STL.64 [R1+0x1c60], R20 ;  /* 0x001c601401007387 */ /* 0x000fe80000100a00 */
[----:B------:R1:W-:Y:S04]  /*71eb0*/  STL.64 [R1+0x1c68], R22 ;  /* 0x001c681601007387 */ /* 0x0003e80000100a00 */
[----:B-1----:R-:W2:Y:S02]  /*71ec0*/  LDL.LU.64 R22, [R1+0x2f40] ;  /* 0x002f400001167983 */ /* 0x002ea40000300a00 */
[----:B--2---:R-:W-:Y:S02]  /*71ed0*/  HMMA.16816.F32.BF16 R20, R4, R22, R16 ;  /* 0x000000160414723c */ /* 0x004fe40000041810 */
[----:B------:R-:W2:Y:S04]  /*71ee0*/  LDL.LU.64 R18, [R1+0x2f38] ;  /* 0x002f380001127983 */ /* 0x000ea80000300a00 */
[----:B------:R-:W2:-:S13]  /*71ef0*/  LDL.LU.64 R16, [R1+0x2f30] ;  /* 0x002f300001107983 */ /* 0x000e9a0000300a00 */
        /* <DEDUP_REMOVED lines=65> */
[----:B------:R-:W2:-:S13]  /*72310*/  LDL.LU R16, [R1+0x2e28] ;  /* 0x002e280001107983 */ /* 0x000e9a0000300800 */
[----:B------:R-:W-:Y:S04]  /*72320*/  STL.64 [R1+0x630], R20 ;  /* 0x0006301401007387 */ /* 0x000fe80000100a00 */
[----:B------:R1:W-:Y:S04]  /*72330*/  STL.64 [R1+0x638], R22 ;  /* 0x0006381601007387 */ /* 0x0003e80000100a00 */
[----:B-1----:R-:W2:Y:S04]  /*72340*/  LDL.LU.64 R22, [R1+0x2e20] ;  /* 0x002e200001167983 */ /* 0x002ea80000300a00 */
[----:B------:R-:W2:Y:S04]  /*72350*/  LDL.LU.64 R20, [R1+0x2e18] ;  /* 0x002e180001147983 */ /* 0x000ea80000300a00 */
[----:B------:R-:W3:Y:S01]  /*72360*/  LDL.LU.64 R12, [R1+0x1d68] ;  /* 0x001d6800010c7983 */ /* 0x000ee20000300a00 */
[----:B--2---:R-:W-:-:S15]  /*72370*/  HMMA.16816.F32.BF16 R20, R4, R18, R20 ;  /* 0x000000120414723c */ /* 0x004fde0000041814 */
[----:B------:R-:W-:-:S04]  /*72380*/  NOP ;  /* 0x0000000000007918 */ /* 0x000fc80000000000 */
[----:B------:R-:W-:Y:S04]  /*72390*/  STL.64 [R1+0x430], R20 ;  /* 0x0004301401007387 */ /* 0x000fe80000100a00 */
[----:B------:R1:W-:Y:S04]  /*723a0*/  STL.64 [R1+0x438], R22 ;  /* 0x0004381601007387 */ /* 0x0003e80000100a00 */
[----:B-1----:R-:W2:Y:S04]  /*723b0*/  LDL.LU.64 R22, [R1+0x2e10] ;  /* 0x002e100001167983 */ /* 0x002ea80000300a00 */
[----:B------:R-:W2:Y:S01]  /*723c0*/  LDL.LU.64 R20, [R1+0x2e08] ;  /* 0x002e080001147983 */ /* 0x000ea20000300a00 */
[----:B0-----:R-:W-:-:S04]  /*723d0*/  IMAD.SHL.U32 R29, R29, 0x40, RZ ;  /* 0x000000401d1d7824 */ /* 0x001fc800078e00ff */
[----:B------:R-:W-:-:S05]  /*723e0*/  IMAD.SHL.U32 R29, R29, 0x2, RZ ;  /* 0x000000021d1d7824 */ /* 0x000fca00078e00ff */
[----:B---3--:R-:W-:-:S05]  /*723f0*/  IADD3 R17, P0, PT, R26, R29, RZ ;  /* 0x0000001d1a117210 */ /* 0x008fca0007f1e0ff */
[----:B------:R-:W-:Y:S04]  /*72400*/  STL [R1+0x2dd8], R17 ;  /* 0x002dd81101007387 */ /* 0x000fe80000100800 */
[----:B------:R0:W-:Y:S01]  /*72410*/  STL.64 [R1+0x2e00], R6 ;  /* 0x002e000601007387 */ /* 0x0001e20000100a00 */
[----:B------:R-:W-:Y:S01]  /*72420*/  IMAD.X R8, R27, 0x1, R0, P0 ;  /* 0x000000011b087824 */ /* 0x000fe200000e0600 */
[----:B--2---:R-:W-:Y:S02]  /*72430*/  HMMA.16816.F32.BF16 R20, R4, R14, R20 ;  /* 0x0000000e0414723c */ /* 0x004fe40000041814 */
[----:B0-----:R-:W2:Y:S01]  /*72440*/  LDL.64 R6, [R1+0x1d60] ;  /* 0x001d600001067983 */ /* 0x001ea20000100a00 */
[----:B----4-:R-:W-:-:S15]  /*72450*/  IADD3 R14, P1, PT, R10, R29, RZ ;  /* 0x0000001d0a0e7210 */ /* 0x010fde0007f3e0ff */
[----:B------:R-:W-:Y:S01]  /*72460*/  NOP ;  /* 0x0000000000007918 */ /* 0x000fe20000000000 */
[----:B------:R-:W-:Y:S04]  /*72470*/  STL.64 [R1+0x230], R20 ;  /* 0x0002301401007387 */ /* 0x000fe80000100a00 */
[----:B------:R0:W-:Y:S04]  /*72480*/  STL.64 [R1+0x238], R22 ;  /* 0x0002381601007387 */ /* 0x0001e80000100a00 */
[----:B0-----:R-:W3:Y:S04]  /*72490*/  LDL.LU R23, [R1+0x2574] ;  /* 0x0025740001177983 */ /* 0x001ee80000300800 */
[----:B------:R-:W4:Y:S04]  /*724a0*/  LDL.LU R17, [R1+0x2564] ;  /* 0x0025640001117983 */ /* 0x000f280000300800 */
        /* <DEDUP_REMOVED lines=12> */
[----:B------:R-:W-:-:S05]  /*72570*/  IADD3 R15, P0, PT, R12, R29, RZ ;  /* 0x0000001d0c0f7210 */ /* 0x000fca0007f1e0ff */
[----:B------:R-:W-:Y:S01]  /*72580*/  IMAD.X R12, R13, 0x1, R0, P0 ;  /* 0x000000010d0c7824 */ /* 0x000fe200000e0600 */
[----:B--2---:R-:W-:Y:S04]  /*72590*/  STL.64 [R1+0x2df0], R26 ;  /* 0x002df01a01007387 */ /* 0x004fe80000100a00 */
[----:B------:R0:W-:Y:S04]  /*725a0*/  STL.64 [R1+0x2de8], R24 ;  /* 0x002de81801007387 */ /* 0x0001e80000100a00 */
[----:B0-----:R-:W2:Y:S04]  /*725b0*/  LDL.LU R24, [R1+0xd0] ;  /* 0x0000d00001187983 */ /* 0x001ea80000300800 */
[----:B------:R-:W2:Y:S04]  /*725c0*/  LDL.LU R25, [R1+0xd4] ;  /* 0x0000d40001197983 */ /* 0x000ea80000300800 */
[----:B------:R-:W2:Y:S01]  /*725d0*/  LDL.LU R20, [R1+0x2558] ;  /* 0x0025580001147983 */ /* 0x000ea20000300800 */
[----:B------:R-:W-:-:S03]  /*725e0*/  IMAD.MOV.U32 R26, RZ, RZ, R16 ;  /* 0x000000ffff1a7224 */ /* 0x000fc600078e0010 */
[----:B------:R-:W2:Y:S04]  /*725f0*/  LDL.LU R22, [R1+0x252c] ;  /* 0x00252c0001167983 */ /* 0x000ea80000300800 */
[----:B------:R0:W-:Y:S01]  /*72600*/  STL [R1+0x2de0], R8 ;  /* 0x002de00801007387 */ /* 0x0001e20000100800 */
[----:B------:R-:W-:Y:S01]  /*72610*/  IADD3 R16, P2, PT, R6, R29, RZ ;  /* 0x0000001d06107210 */ /* 0x000fe20007f5e0ff */
[----:B------:R-:W-:Y:S02]  /*72620*/  IMAD.MOV.U32 R27, RZ, RZ, R9 ;  /* 0x000000ffff1b7224 */ /* 0x000fe400078e0009 */
[--C-:B------:R-:W-:Y:S01]  /*72630*/  IMAD.X R9, R11, 0x1, R0.reuse, P1 ;  /* 0x000000010b097824 */ /* 0x100fe200008e0600 */
[----:B0-----:R-:W2:Y:S04]  /*72640*/  LDL.LU R8, [R1+0x257c] ;  /* 0x00257c0001087983 */ /* 0x001ea80000300800 */
[----:B------:R0:W-:Y:S04]  /*72650*/  STL [R1+0x2dc4], R15 ;  /* 0x002dc40f01007387 */ /* 0x0001e80000100800 */
[----:B0-----:R-:W2:Y:S04]  /*72660*/  LDL.LU R15, [R1+0x1d98] ;  /* 0x001d9800010f7983 */ /* 0x001ea80000300800 */
[----:B------:R-:W3:Y:S04]  /*72670*/  LDL.LU.64 R6, [R1+0x2e00] ;  /* 0x002e000001067983 */ /* 0x000ee80000300a00 */
[----:B------:R-:W-:Y:S04]  /*72680*/  STL [R1+0x2dc8], R16 ;  /* 0x002dc81001007387 */ /* 0x000fe80000100800 */
[----:B------:R-:W3:Y:S04]  /*72690*/  LDL.LU.64 R10, [R1+0x2df8] ;  /* 0x002df800010a7983 */ /* 0x000ee80000300a00 */
[----:B------:R0:W-:Y:S04]  /*726a0*/  STL [R1+0x2dcc], R12 ;  /* 0x002dcc0c01007387 */ /* 0x0001e80000100800 */
[----:B0-----:R-:W4:Y:S01]  /*726b0*/  LDL.LU.64 R12, [R1+0x1d60] ;  /* 0x001d6000010c7983 */ /* 0x001f220000300a00 */
[----:B--2---:R-:W-:Y:S01]  /*726c0*/  VIADD R15, R15, 0x1 ;  /* 0x000000010f0f7836 */ /* 0x004fe20000000000 */
[----:B---3--:R-:W-:Y:S04]  /*726d0*/  HMMA.16816.F32.BF16 R4, R4, R10, R24 ;  /* 0x0000000a0404723c */ /* 0x008fe80000041818 */
[----:B------:R-:W-:Y:S01]  /*726e0*/  STL [R1+0x1d98], R15 ;  /* 0x001d980f01007387 */ /* 0x000fe20000100800 */
[----:B----4-:R-:W-:-:S05]  /*726f0*/  IMAD.X R13, R13, 0x1, R0, P2 ;  /* 0x000000010d0d7824 */ /* 0x010fca00010e0600 */
[----:B------:R-:W-:Y:S04]  /*72700*/  STL [R1+0x2dd0], R13 ;  /* 0x002dd00d01007387 */ /* 0x000fe80000100800 */
[----:B------:R-:W2:Y:S04]  /*72710*/  LDL.LU.64 R26, [R1+0x2df0] ;  /* 0x002df000011a7983 */ /* 0x000ea80000300a00 */
[----:B------:R-:W3:Y:S01]  /*72720*/  LDL.LU.64 R24, [R1+0x2de8] ;  /* 0x002de80001187983 */ /* 0x000ee20000300a00 */
[-C--:B------:R-:W-:Y:S02]  /*72730*/  IADD3 R23, P3, PT, R23, R29.reuse, RZ ;  /* 0x0000001d17177210 */ /* 0x080fe40007f7e0ff */
[-C--:B------:R-:W-:Y:S01]  /*72740*/  IADD3 R8, P2, PT, R8, R29.reuse, RZ ;  /* 0x0000001d08087210 */ /* 0x080fe20007f5e0ff */
[----:B------:R-:W-:Y:S04]  /*72750*/  STL.64 [R1+0x40], R4 ;  /* 0x0000400401007387 */ /* 0x000fe80000100a00 */
[----:B------:R-:W-:Y:S01]  /*72760*/  STL.64 [R1+0x48], R6 ;  /* 0x0000480601007387 */ /* 0x000fe20000100a00 */
[----:B------:R-:W-:-:S03]  /*72770*/  IADD3 R14, P4, PT, R14, R29, RZ ;  /* 0x0000001d0e0e7210 */ /* 0x000fc60007f9e0ff */
[----:B------:R0:W-:Y:S01]  /*72780*/  STL [R1+0x2574], R23 ;  /* 0x0025741701007387 */ /* 0x0001e20000100800 */
[-C--:B------:R-:W-:Y:S02]  /*72790*/  IADD3 R21, P6, PT, R21, R29.reuse, RZ ;  /* 0x0000001d15157210 */ /* 0x080fe40007fde0ff */
[-C--:B------:R-:W-:Y:S02]  /*727a0*/  IADD3 R17, P5, PT, R17, R29.reuse, RZ ;  /* 0x0000001d11117210 */ /* 0x080fe40007fbe0ff */
[-C--:B------:R-:W-:Y:S01]  /*727b0*/  IADD3 R3, P1, PT, R3, R29.reuse, RZ ;  /* 0x0000001d03037210 */ /* 0x080fe20007f3e0ff */
[----:B0-----:R-:W4:Y:S04]  /*727c0*/  LDL.LU R23, [R1+0x2550] ;  /* 0x0025500001177983 */ /* 0x001f280000300800 */
[----:B------:R-:W-:Y:S04]  /*727d0*/  STL [R1+0x257c], R8 ;  /* 0x00257c0801007387 */ /* 0x000fe80000100800 */
[----:B------:R-:W-:Y:S04]  /*727e0*/  STL [R1+0x256c], R14 ;  /* 0x00256c0e01007387 */ /* 0x000fe80000100800 */
[----:B------:R0:W-:Y:S04]  /*727f0*/  STL [R1+0x255c], R21 ;  /* 0x00255c1501007387 */ /* 0x0001e80000100800 */
[----:B------:R-:W-:Y:S01]  /*72800*/  STL [R1+0x2564], R17 ;  /* 0x0025641101007387 */ /* 0x000fe20000100800 */
[--C-:B------:R-:W-:Y:S01]  /*72810*/  IMAD.X R18, R18, 0x1, R0.reuse, P2 ;  /* 0x0000000112127824 */ /* 0x100fe200010e0600 */
[-C--:B------:R-:W-:Y:S01]  /*72820*/  IADD3 R19, P2, PT, R19, R29.reuse, RZ ;  /* 0x0000001d13137210 */ /* 0x080fe20007f5e0ff */
[--C-:B------:R-:W-:Y:S01]  /*72830*/  IMAD.X R28, R28, 0x1, R0.reuse, P4 ;  /* 0x000000011c1c7824 */ /* 0x100fe200020e0600 */
[----:B0-----:R-:W4:Y:S04]  /*72840*/  LDL.LU R21, [R1+0x2524] ;  /* 0x0025240001157983 */ /* 0x001f280000300800 */
[----:B------:R0:W-:Y:S04]  /*72850*/  STL [R1+0x2554], R3 ;  /* 0x0025540301007387 */ /* 0x0001e80000100800 */
[----:B0-----:R-:W4:Y:S04]  /*72860*/  LDL.LU R3, [R1+0x2548] ;  /* 0x0025480001037983 */ /* 0x001f280000300800 */
[----:B------:R-:W-:Y:S04]  /*72870*/  STL [R1+0x2578], R18 ;  /* 0x0025781201007387 */ /* 0x000fe80000100800 */
[----:B------:R-:W-:Y:S04]  /*72880*/  STL [R1+0x254c], R19 ;  /* 0x00254c1301007387 */ /* 0x000fe80000100800 */
[----:B------:R0:W-:Y:S01]  /*72890*/  STL [R1+0x2568], R28 ;  /* 0x0025681c01007387 */ /* 0x0001e20000100800 */
[-C--:B------:R-:W-:Y:S01]  /*728a0*/  IADD3 R2, P4, PT, R2, R29.reuse, RZ ;  /* 0x0000001d02027210 */ /* 0x080fe20007f9e0ff */
[----:B---3--:R-:W-:Y:S01]  /*728b0*/  IMAD.X R24, R24, 0x1, R0, P3 ;  /* 0x0000000118187824 */ /* 0x008fe200018e0600 */
[----:B------:R-:W-:-:S04]  /*728c0*/  IADD3 R25, P3, PT, R25, R29, RZ ;  /* 0x0000001d19197210 */ /* 0x000fc80007f7e0ff */
[----:B------:R-:W-:Y:S04]  /*728d0*/  STL [R1+0x2570], R24 ;  /* 0x0025701801007387 */ /* 0x000fe80000100800 */
[----:B0-----:R-:W3:Y:S04]  /*728e0*/  LDL.LU R28, [R1+0x251c] ;  /* 0x00251c00011c7983 */ /* 0x001ee80000300800 */
[----:B------:R-:W-:Y:S04]  /*728f0*/  STL [R1+0x2544], R25 ;  /* 0x0025441901007387 */ /* 0x000fe80000100800 */
[----:B------:R0:W-:Y:S04]  /*72900*/  STL [R1+0x253c], R2 ;  /* 0x00253c0201007387 */ /* 0x0001e80000100800 */
[----:B0-----:R-:W3:Y:S01]  /*72910*/  LDL.LU R2, [R1+0x2540] ;  /* 0x0025400001027983 */ /* 0x001ee20000300800 */
[--C-:B--2---:R-:W-:Y:S01]  /*72920*/  IMAD.X R26, R26, 0x1, R0.reuse, P5 ;  /* 0x000000011a1a7824 */ /* 0x104fe200028e0600 */
[-C--:B------:R-:W-:Y:S01]  /*72930*/  IADD3 R27, P5, PT, R27, R29.reuse, RZ ;  /* 0x0000001d1b1b7210 */ /* 0x080fe20007fbe0ff */
[----:B------:R-:W-:Y:S01]  /*72940*/  IMAD.X R20, R20, 0x1, R0, P6 ;  /* 0x0000000114147824 */ /* 0x000fe200030e0600 */
[----:B------:R-:W-:-:S02]  /*72950*/  IADD3 R22, P6, PT, R22, R29, RZ ;  /* 0x0000001d16167210 */ /* 0x000fc40007fde0ff */
[----:B------:R-:W-:Y:S04]  /*72960*/  STL [R1+0x2560], R26 ;  /* 0x0025601a01007387 */ /* 0x000fe80000100800 */
[----:B------:R-:W2:Y:S04]  /*72970*/  LDL.LU R4, [R1+0x2514] ;  /* 0x0025140001047983 */ /* 0x000ea80000300800 */
[----:B------:R-:W-:Y:S04]  /*72980*/  STL [R1+0x2534], R27 ;  /* 0x0025341b01007387 */ /* 0x000fe80000100800 */
[----:B------:R-:W2:Y:S04]  /*72990*/  LDL.LU R5, [R1+0x2538] ;  /* 0x0025380001057983 */ /* 0x000ea80000300800 */
[----:B------:R-:W-:Y:S04]  /*729a0*/  STL [R1+0x2558], R20 ;  /* 0x0025581401007387 */ /* 0x000fe80000100800 */
[----:B------:R-:W2:Y:S04]  /*729b0*/  LDL.LU R6, [R1+0x250c] ;  /* 0x00250c0001067983 */ /* 0x000ea80000300800 */
[----:B------:R0:W-:Y:S04]  /*729c0*/  STL [R1+0x252c], R22 ;  /* 0x00252c1601007387 */ /* 0x0001e80000100800 */
[----:B------:R-:W2:Y:S04]  /*729d0*/  LDL.LU R7, [R1+0x2530] ;  /* 0x0025300001077983 */ /* 0x000ea80000300800 */
[----:B------:R-:W2:Y:S04]  /*729e0*/  LDL.LU R10, [R1+0x2504] ;  /* 0x00250400010a7983 */ /* 0x000ea80000300800 */
[----:B------:R-:W2:Y:S04]  /*729f0*/  LDL.LU R11, [R1+0x2528] ;  /* 0x00252800010b7983 */ /* 0x000ea80000300800 */
[----:B------:R-:W2:Y:S04]  /*72a00*/  LDL.LU R13, [R1+0x24fc] ;  /* 0x0024fc00010d7983 */ /* 0x000ea80000300800 */
[----:B------:R-:W2:Y:S01]  /*72a10*/  LDL.LU R12, [R1+0x2520] ;  /* 0x00252000010c7983 */ /* 0x000ea20000300800 */
[----:B------:R-:W-:-:S03]  /*72a20*/  ISETP.NE.U32.AND P0, PT, R15, UR7, PT ;  /* 0x000000070f007c0c */ /* 0x000fc6000bf05070 */
[----:B------:R-:W2:Y:S04]  /*72a30*/  LDL.LU R16, [R1+0x24f4] ;  /* 0x0024f40001107983 */ /* 0x000ea80000300800 */
[----:B------:R-:W2:Y:S04]  /*72a40*/  LDL.LU R15, [R1+0x2518] ;  /* 0x00251800010f7983 */ /* 0x000ea80000300800 */
[----:B------:R-:W2:Y:S04]  /*72a50*/  LDL.LU R8, [R1+0x24ec] ;  /* 0x0024ec0001087983 */ /* 0x000ea80000300800 */
[----:B0-----:R-:W2:Y:S01]  /*72a60*/  LDL.LU R22, [R1+0x2510] ;  /* 0x0025100001167983 */ /* 0x001ea20000300800 */
[----:B----4-:R-:W-:-:S03]  /*72a70*/  IMAD.X R23, R23, 0x1, R0, P1 ;  /* 0x0000000117177824 */ /* 0x010fc600008e0600 */
[----:B------:R-:W4:Y:S04]  /*72a80*/  LDL.LU R14, [R1+0x24e4] ;  /* 0x0024e400010e7983 */ /* 0x000f280000300800 */
[----:B------:R-:W4:Y:S04]  /*72a90*/  LDL.LU R17, [R1+0x2508] ;  /* 0x0025080001117983 */ /* 0x000f280000300800 */
[----:B------:R-:W4:Y:S01]  /*72aa0*/  LDL.LU R20, [R1+0x24dc] ;  /* 0x0024dc0001147983 */ /* 0x000f220000300800 */
[----:B------:R-:W-:-:S03]  /*72ab0*/  IADD3 R21, P1, PT, R21, R29, RZ ;  /* 0x0000001d15157210 */ /* 0x000fc60007f3e0ff */
[----:B------:R0:W-:Y:S01]  /*72ac0*/  STL [R1+0x2550], R23 ;  /* 0x0025501701007387 */ /* 0x0001e20000100800 */
[----:B------:R-:W-:-:S03]  /*72ad0*/  IMAD.X R3, R3, 0x1, R0, P2 ;  /* 0x0000000103037824 */ /* 0x000fc600010e0600 */
[----:B0-----:R-:W4:Y:S04]  /*72ae0*/  LDL.LU R23, [R1+0x2500] ;  /* 0x0025000001177983 */ /* 0x001f280000300800 */
[----:B------:R-:W4:Y:S04]  /*72af0*/  LDL.LU R18, [R1+0x24d4] ;  /* 0x0024d40001127983 */ /* 0x000f280000300800 */
[----:B------:R-:W4:Y:S04]  /*72b00*/  LDL.LU R19, [R1+0x24f8] ;  /* 0x0024f80001137983 */ /* 0x000f280000300800 */
[----:B------:R-:W-:Y:S04]  /*72b10*/  STL [R1+0x2524], R21 ;  /* 0x0025241501007387 */ /* 0x000fe80000100800 */
[----:B------:R-:W4:Y:S04]  /*72b20*/  LDL.LU R24, [R1+0x24cc] ;  /* 0x0024cc0001187983 */ /* 0x000f280000300800 */
[----:B------:R0:W-:Y:S04]  /*72b30*/  STL [R1+0x2548], R3 ;  /* 0x0025480301007387 */ /* 0x0001e80000100800 */
[----:B------:R-:W4:Y:S04]  /*72b40*/  LDL.LU R25, [R1+0x24f0] ;  /* 0x0024f00001197983 */ /* 0x000f280000300800 */
[----:B0-----:R-:W4:Y:S01]  /*72b50*/  LDL.LU R3, [R1+0x24c4] ;  /* 0x0024c40001037983 */ /* 0x001f220000300800 */
[----:B---3--:R-:W-:-:S05]  /*72b60*/  IADD3 R28, P2, PT, R28, R29, RZ ;  /* 0x0000001d1c1c7210 */ /* 0x008fca0007f5e0ff */
[----:B------:R0:W-:Y:S01]  /*72b70*/  STL [R1+0x251c], R28 ;  /* 0x00251c1c01007387 */ /* 0x0001e20000100800 */
[----:B------:R-:W-:-:S03]  /*72b80*/  IMAD.X R2, R2, 0x1, R0, P3 ;  /* 0x0000000102027824 */ /* 0x000fc600018e0600 */
[----:B0-----:R-:W3:Y:S04]  /*72b90*/  LDL.LU R28, [R1+0x24e8] ;  /* 0x0024e800011c7983 */ /* 0x001ee80000300800 */
[----:B------:R-:W3:Y:S04]  /*72ba0*/  LDL.LU R26, [R1+0x24bc] ;  /* 0x0024bc00011a7983 */ /* 0x000ee80000300800 */
[----:B------:R-:W3:Y:S04]  /*72bb0*/  LDL.LU R27, [R1+0x24e0] ;  /* 0x0024e000011b7983 */ /* 0x000ee80000300800 */
[----:B------:R-:W3:Y:S04]  /*72bc0*/  LDL.LU R21, [R1+0x24b4] ;  /* 0x0024b40001157983 */ /* 0x000ee80000300800 */
[----:B------:R0:W-:Y:S04]  /*72bd0*/  STL [R1+0x2540], R2 ;  /* 0x0025400201007387 */ /* 0x0001e80000100800 */
[----:B0-----:R-:W3:Y:S01]  /*72be0*/  LDL.LU R2, [R1+0x24d8] ;  /* 0x0024d80001027983 */ /* 0x001ee20000300800 */
[-C--:B--2---:R-:W-:Y:S01]  /*72bf0*/  IADD3 R4, P3, PT, R4, R29.reuse, RZ ;  /* 0x0000001d04047210 */ /* 0x084fe20007f7e0ff */
[--C-:B------:R-:W-:Y:S01]  /*72c00*/  IMAD.X R5, R5, 0x1, R0.reuse, P4 ;  /* 0x0000000105057824 */ /* 0x100fe200020e0600 */
[-C--:B------:R-:W-:Y:S01]  /*72c10*/  IADD3 R6, P4, PT, R6, R29.reuse, RZ ;  /* 0x0000001d06067210 */ /* 0x080fe20007f9e0ff */
[--C-:B------:R-:W-:Y:S01]  /*72c20*/  IMAD.X R7, R7, 0x1, R0.reuse, P5 ;  /* 0x0000000107077824 */ /* 0x100fe200028e0600 */
[----:B------:R-:W-:Y:S01]  /*72c30*/  IADD3 R10, P5, PT, R10, R29, RZ ;  /* 0x0000001d0a0a7210 */ /* 0x000fe20007fbe0ff */
[----:B------:R-:W-:Y:S01]  /*72c40*/  STL [R1+0x2514], R4 ;  /* 0x0025140401007387 */ /* 0x000fe20000100800 */
[----:B------:R-:W-:-:S03]  /*72c50*/  IMAD.X R11, R11, 0x1, R0, P6 ;  /* 0x000000010b0b7824 */ /* 0x000fc600030e0600 */
[----:B------:R-:W-:Y:S01]  /*72c60*/  STL [R1+0x2538], R5 ;  /* 0x0025380501007387 */ /* 0x000fe20000100800 */
[----:B------:R-:W-:-:S03]  /*72c70*/  IADD3 R13, P6, PT, R13, R29, RZ ;  /* 0x0000001d0d0d7210 */ /* 0x000fc60007fde0ff */
[----:B------:R-:W-:Y:S01]  /*72c80*/  STL [R1+0x250c], R6 ;  /* 0x00250c0601007387 */ /* 0x000fe20000100800 */
[----:B------:R-:W-:-:S03]  /*72c90*/  IMAD.X R12, R12, 0x1, R0, P1 ;  /* 0x000000010c0c7824 */ /* 0x000fc600008e0600 */
[----:B------:R-:W-:Y:S01]  /*72ca0*/  STL [R1+0x2530], R7 ;  /* 0x0025300701007387 */ /* 0x000fe20000100800 */
[----:B------:R-:W-:-:S03]  /*72cb0*/  IADD3 R16, P1, PT, R16, R29, RZ ;  /* 0x0000001d10107210 */ /* 0x000fc60007f3e0ff */
[----:B------:R-:W-:Y:S01]  /*72cc0*/  STL [R1+0x2504], R10 ;  /* 0x0025040a01007387 */ /* 0x000fe20000100800 */
[----:B------:R-:W-:-:S03]  /*72cd0*/  IMAD.X R22, R22, 0x1, R0, P3 ;  /* 0x0000000116167824 */ /* 0x000fc600018e0600 */
[----:B------:R-:W-:Y:S01]  /*72ce0*/  STL [R1+0x2528], R11 ;  /* 0x0025280b01007387 */ /* 0x000fe20000100800 */
[----:B------:R-:W-:-:S03]  /*72cf0*/  IMAD.X R15, R15, 0x1, R0, P2 ;  /* 0x000000010f0f7824 */ /* 0x000fc600010e0600 */
[----:B------:R-:W-:Y:S01]  /*72d00*/  STL [R1+0x24fc], R13 ;  /* 0x0024fc0d01007387 */ /* 0x000fe20000100800 */
[----:B------:R-:W-:-:S03]  /*72d10*/  IADD3 R8, P2, PT, R8, R29, RZ ;  /* 0x0000001d08087210 */ /* 0x000fc60007f5e0ff */
[----:B------:R-:W-:Y:S04]  /*72d20*/  STL [R1+0x2520], R12 ;  /* 0x0025200c01007387 */ /* 0x000fe80000100800 */
[----:B------:R-:W-:Y:S01]  /*72d30*/  STL [R1+0x24f4], R16 ;  /* 0x0024f41001007387 */ /* 0x000fe20000100800 */
[-C--:B----4-:R-:W-:Y:S01]  /*72d40*/  IADD3 R14, P3, PT, R14, R29.reuse, RZ ;  /* 0x0000001d0e0e7210 */ /* 0x090fe20007f7e0ff */
[----:B------:R-:W-:Y:S02]  /*72d50*/  IMAD.X R17, R17, 0x1, R0, P4 ;  /* 0x0000000111117824 */ /* 0x000fe400020e0600 */
[----:B------:R0:W-:Y:S01]  /*72d60*/  STL [R1+0x2510], R22 ;  /* 0x0025101601007387 */ /* 0x0001e20000100800 */
[----:B------:R-:W-:-:S03]  /*72d70*/  IADD3 R20, P4, PT, R20, R29, RZ ;  /* 0x0000001d14147210 */ /* 0x000fc60007f9e0ff */
[----:B------:R-:W-:Y:S01]  /*72d80*/  STL [R1+0x2518], R15 ;  /* 0x0025180f01007387 */ /* 0x000fe20000100800 */
[----:B------:R-:W-:-:S03]  /*72d90*/  IMAD.X R23, R23, 0x1, R0, P5 ;  /* 0x0000000117177824 */ /* 0x000fc600028e0600 */
[----:B0-----:R-:W2:Y:S04]  /*72da0*/  LDL.LU R22, [R1+0x24ac] ;  /* 0x0024ac0001167983 */ /* 0x001ea80000300800 */
[----:B------:R-:W-:Y:S04]  /*72db0*/  STL [R1+0x24ec], R8 ;  /* 0x0024ec0801007387 */ /* 0x000fe80000100800 */
[----:B------:R-:W-:Y:S04]  /*72dc0*/  STL [R1+0x24e4], R14 ;  /* 0x0024e40e01007387 */ /* 0x000fe80000100800 */
[----:B------:R0:W-:Y:S04]  /*72dd0*/  STL [R1+0x24dc], R20 ;  /* 0x0024dc1401007387 */ /* 0x0001e80000100800 */
[----:B------:R-:W-:Y:S01]  /*72de0*/  STL [R1+0x2508], R17 ;  /* 0x0025081101007387 */ /* 0x000fe20000100800 */
[----:B------:R-:W-:Y:S01]  /*72df0*/  IADD3 R18, P5, PT, R18, R29, RZ ;  /* 0x0000001d12127210 */ /* 0x000fe20007fbe0ff */
[----:B------:R-:W-:-:S02]  /*72e00*/  IMAD.X R19, R19, 0x1, R0, P6 ;  /* 0x0000000113137824 */ /* 0x000fc400030e0600 */
[----:B------:R-:W-:Y:S01]  /*72e10*/  IMAD.X R25, R25, 0x1, R0, P1 ;  /* 0x0000000119197824 */ /* 0x000fe200008e0600 */
[-C--:B------:R-:W-:Y:S01]  /*72e20*/  IADD3 R3, P1, PT, R3, R29.reuse, RZ ;  /* 0x0000001d03037210 */ /* 0x080fe20007f3e0ff */
[----:B0-----:R-:W4:Y:S04]  /*72e30*/  LDL.LU R20, [R1+0x24d0] ;  /* 0x0024d00001147983 */ /* 0x001f280000300800 */
[----:B------:R0:W-:Y:S01]  /*72e40*/  STL [R1+0x2500], R23 ;  /* 0x0025001701007387 */ /* 0x0001e20000100800 */
[----:B------:R-:W-:-:S03]  /*72e50*/  IADD3 R24, P6, PT, R24, R29, RZ ;  /* 0x0000001d18187210 */ /* 0x000fc60007fde0ff */
[----:B0-----:R-:W4:Y:S04]  /*72e60*/  LDL.LU R23, [R1+0x24a4] ;  /* 0x0024a40001177983 */ /* 0x001f280000300800 */
[----:B------:R-:W-:Y:S04]  /*72e70*/  STL [R1+0x24d4], R18 ;  /* 0x0024d41201007387 */ /* 0x000fe80000100800 */
[----:B------:R-:W-:Y:S04]  /*72e80*/  STL [R1+0x24f8], R19 ;  /* 0x0024f81301007387 */ /* 0x000fe80000100800 */
[----:B------:R0:W-:Y:S04]  /*72e90*/  STL [R1+0x24c4], R3 ;  /* 0x0024c40301007387 */ /* 0x0001e80000100800 */
[----:B------:R-:W-:Y:S04]  /*72ea0*/  STL [R1+0x24cc], R24 ;  /* 0x0024cc1801007387 */ /* 0x000fe80000100800 */
[----:B0-----:R-:W4:Y:S04]  /*72eb0*/  LDL.LU R3, [R1+0x24c8] ;  /* 0x0024c80001037983 */ /* 0x001f280000300800 */
[----:B------:R-:W-:Y:S01]  /*72ec0*/  STL [R1+0x24f0], R25 ;  /* 0x0024f01901007387 */ /* 0x000fe20000100800 */
[--C-:B---3--:R-:W-:Y:S01]  /*72ed0*/  IMAD.X R28, R28, 0x1, R0.reuse, P2 ;  /* 0x000000011c1c7824 */ /* 0x108fe200010e0600 */
[-C--:B------:R-:W-:Y:S01]  /*72ee0*/  IADD3 R26, P2, PT, R26, R29.reuse, RZ ;  /* 0x0000001d1a1a7210 */ /* 0x080fe20007f5e0ff */
[----:B------:R-:W-:Y:S01]  /*72ef0*/  IMAD.X R27, R27, 0x1, R0, P3 ;  /* 0x000000011b1b7824 */ /* 0x000fe200018e0600 */
[----:B------:R-:W-:-:S02]  /*72f00*/  IADD3 R21, P3, PT, R21, R29, RZ ;  /* 0x0000001d15157210 */ /* 0x000fc40007f7e0ff */
[----:B------:R0:W-:Y:S04]  /*72f10*/  STL [R1+0x24e8], R28 ;  /* 0x0024e81c01007387 */ /* 0x0001e80000100800 */
[----:B0-----:R-:W3:Y:S04]  /*72f20*/  LDL.LU R28, [R1+0x249c] ;  /* 0x00249c00011c7983 */ /* 0x001ee80000300800 */
[----:B------:R-:W-:Y:S01]  /*72f30*/  STL [R1+0x24bc], R26 ;  /* 0x0024bc1a01007387 */ /* 0x000fe20000100800 */
[----:B------:R-:W-:-:S03]  /*72f40*/  IMAD.X R2, R2, 0x1, R0, P4 ;  /* 0x0000000102027824 */ /* 0x000fc600020e0600 */
[----:B------:R-:W3:Y:S04]  /*72f50*/  LDL.LU R4, [R1+0x24c0] ;  /* 0x0024c00001047983 */ /* 0x000ee80000300800 */
[----:B------:R-:W-:Y:S04]  /*72f60*/  STL [R1+0x24e0], R27 ;  /* 0x0024e01b01007387 */ /* 0x000fe80000100800 */
[----:B------:R-:W3:Y:S04]  /*72f70*/  LDL.LU R5, [R1+0x2494] ;  /* 0x0024940001057983 */ /* 0x000ee80000300800 */
[----:B------:R-:W-:Y:S04]  /*72f80*/  STL [R1+0x24b4], R21 ;  /* 0x0024b41501007387 */ /* 0x000fe80000100800 */
[----:B------:R-:W3:Y:S04]  /*72f90*/  LDL.LU R6, [R1+0x24b8] ;  /* 0x0024b80001067983 */ /* 0x000ee80000300800 */
[----:B------:R0:W-:Y:S04]  /*72fa0*/  STL [R1+0x24d8], R2 ;  /* 0x0024d80201007387 */ /* 0x0001e80000100800 */
        /* <DEDUP_REMOVED lines=8> */
[----:B0-----:R-:W3:Y:S04]  /*73030*/  LDL.LU R2, [R1+0x246c] ;  /* 0x00246c0001027983 */ /* 0x001ee80000300800 */
[----:B------:R-:W3:Y:S04]  /*73040*/  LDL.LU R14, [R1+0x2490] ;  /* 0x00249000010e7983 */ /* 0x000ee80000300800 */
[----:B------:R-:W3:Y:S04]  /*73050*/  LDL.LU R17, [R1+0x2464] ;  /* 0x0024640001117983 */ /* 0x000ee80000300800 */
[----:B------:R-:W3:Y:S01]  /*73060*/  LDL.LU R21, [R1+0x2488] ;  /* 0x0024880001157983 */ /* 0x000ee20000300800 */
[----:B--2---:R-:W-:-:S05]  /*73070*/  IADD3 R22, P4, PT, R22, R29, RZ ;  /* 0x0000001d16167210 */ /* 0x004fca0007f9e0ff */
[----:B------:R0:W-:Y:S01]  /*73080*/  STL [R1+0x24ac], R22 ;  /* 0x0024ac1601007387 */ /* 0x0001e20000100800 */
[----:B----4-:R-:W-:-:S03]  /*73090*/  IMAD.X R20, R20, 0x1, R0, P5 ;  /* 0x0000000114147824 */ /* 0x010fc600028e0600 */
[----:B0-----:R-:W2:Y:S04]  /*730a0*/  LDL.LU R22, [R1+0x245c] ;  /* 0x00245c0001167983 */ /* 0x001ea80000300800 */
[----:B------:R-:W4:Y:S04]  /*730b0*/  LDL.LU R18, [R1+0x2480] ;  /* 0x0024800001127983 */ /* 0x000f280000300800 */
[----:B------:R-:W4:Y:S04]  /*730c0*/  LDL.LU R19, [R1+0x2454] ;  /* 0x0024540001137983 */ /* 0x000f280000300800 */
[----:B------:R-:W-:Y:S04]  /*730d0*/  STL [R1+0x24d0], R20 ;  /* 0x0024d01401007387 */ /* 0x000fe80000100800 */
[----:B------:R-:W4:Y:S01]  /*730e0*/  LDL.LU R24, [R1+0x2478] ;  /* 0x0024780001187983 */ /* 0x000f220000300800 */
[----:B------:R-:W-:-:S05]  /*730f0*/  IADD3 R23, P5, PT, R23, R29, RZ ;  /* 0x0000001d17177210 */ /* 0x000fca0007fbe0ff */
[----:B------:R0:W-:Y:S04]  /*73100*/  STL [R1+0x24a4], R23 ;  /* 0x0024a41701007387 */ /* 0x0001e80000100800 */
[----:B------:R-:W4:Y:S04]  /*73110*/  LDL.LU R25, [R1+0x244c] ;  /* 0x00244c0001197983 */ /* 0x000f280000300800 */
[----:B0-----:R-:W4:Y:S01]  /*73120*/  LDL.LU R23, [R1+0x2470] ;  /* 0x0024700001177983 */ /* 0x001f220000300800 */
[----:B------:R-:W-:-:S05]  /*73130*/  IMAD.X R3, R3, 0x1, R0, P6 ;  /* 0x0000000103037824 */ /* 0x000fca00030e0600 */
[----:B------:R0:W-:Y:S04]  /*73140*/  STL [R1+0x24c8], R3 ;  /* 0x0024c80301007387 */ /* 0x0001e80000100800 */
[----:B0-----:R-:W4:Y:S04]  /*73150*/  LDL.LU R3, [R1+0x2444] ;  /* 0x0024440001037983 */ /* 0x001f280000300800 */
[----:B------:R-:W4:Y:S04]  /*73160*/  LDL.LU R26, [R1+0x2468] ;  /* 0x00246800011a7983 */ /* 0x000f280000300800 */
[----:B------:R-:W4:Y:S04]  /*73170*/  LDL.LU R27, [R1+0x243c] ;  /* 0x00243c00011b7983 */ /* 0x000f280000300800 */
[----:B------:R-:W4:Y:S01]  /*73180*/  LDL.LU R20, [R1+0x2460] ;  /* 0x0024600001147983 */ /* 0x000f220000300800 */
[----:B---3--:R-:W-:Y:S01]  /*73190*/  IADD3 R28, P6, PT, R28, R29, RZ ;  /* 0x0000001d1c1c7210 */ /* 0x008fe20007fde0ff */
[----:B------:R-:W-:-:S04]  /*731a0*/  IMAD.X R4, R4, 0x1, R0, P1 ;  /* 0x0000000104047824 */ /* 0x000fc800008e0600 */
[----:B------:R0:W-:Y:S01]  /*731b0*/  STL [R1+0x249c], R28 ;  /* 0x00249c1c01007387 */ /* 0x0001e20000100800 */
[-C--:B------:R-:W-:Y:S01]  /*731c0*/  IADD3 R5, P1, PT, R5, R29.reuse, RZ ;  /* 0x0000001d05057210 */ /* 0x080fe20007f3e0ff */
[--C-:B------:R-:W-:Y:S01]  /*731d0*/  IMAD.X R6, R6, 0x1, R0.reuse, P2 ;  /* 0x0000000106067824 */ /* 0x100fe200010e0600 */
[-C--:B------:R-:W-:Y:S01]  /*731e0*/  IADD3 R7, P2, PT, R7, R29.reuse, RZ ;  /* 0x0000001d07077210 */ /* 0x080fe20007f5e0ff */
[----:B------:R-:W-:Y:S01]  /*731f0*/  IMAD.X R10, R10, 0x1, R0, P3 ;  /* 0x000000010a0a7824 */ /* 0x000fe200018e0600 */
[----:B0-----:R-:W3:Y:S04]  /*73200*/  LDL.LU R28, [R1+0x2434] ;  /* 0x00243400011c7983 */ /* 0x001ee80000300800 */
[----:B------:R-:W-:Y:S01]  /*73210*/  STL [R1+0x24c0], R4 ;  /* 0x0024c00401007387 */ /* 0x000fe20000100800 */
[----:B------:R-:W-:-:S03]  /*73220*/  IADD3 R11, P3, PT, R11, R29, RZ ;  /* 0x0000001d0b0b7210 */ /* 0x000fc60007f7e0ff */
[----:B------:R-:W-:Y:S01]  /*73230*/  STL [R1+0x2494], R5 ;  /* 0x0024940501007387 */ /* 0x000fe20000100800 */
[----:B------:R-:W-:-:S03]  /*73240*/  IMAD.X R13, R13, 0x1, R0, P4 ;  /* 0x000000010d0d7824 */ /* 0x000fc600020e0600 */
[----:B------:R-:W-:Y:S01]  /*73250*/  STL [R1+0x24b8], R6 ;  /* 0x0024b80601007387 */ /* 0x000fe20000100800 */
[----:B------:R-:W-:-:S03]  /*73260*/  IADD3 R12, P4, PT, R12, R29, RZ ;  /* 0x0000001d0c0c7210 */ /* 0x000fc60007f9e0ff */
[----:B------:R-:W-:Y:S01]  /*73270*/  STL [R1+0x248c], R7 ;  /* 0x00248c0701007387 */ /* 0x000fe20000100800 */
[--C-:B------:R-:W-:Y:S02]  /*73280*/  IMAD.X R16, R16, 0x1, R0.reuse, P5 ;  /* 0x0000000110107824 */ /* 0x100fe400028e0600 */
[----:B------:R-:W-:Y:S01]  /*73290*/  IMAD.X R8, R8, 0x1, R0, P6 ;  /* 0x0000000108087824 */ /* 0x000fe200030e0600 */
[----:B------:R-:W-:Y:S01]  /*732a0*/  STL [R1+0x24b0], R10 ;  /* 0x0024b00a01007387 */ /* 0x000fe20000100800 */
[----:B------:R-:W-:-:S03]  /*732b0*/  IADD3 R2, P6, PT, R2, R29, RZ ;  /* 0x0000001d02027210 */ /* 0x000fc60007fde0ff */
[----:B------:R-:W-:Y:S01]  /*732c0*/  STL [R1+0x2484], R11 ;  /* 0x0024840b01007387 */ /* 0x000fe20000100800 */
[----:B------:R-:W-:-:S03]  /*732d0*/  IADD3 R15, P5, PT, R15, R29, RZ ;  /* 0x0000001d0f0f7210 */ /* 0x000fc60007fbe0ff */
[----:B------:R-:W-:Y:S04]  /*732e0*/  STL [R1+0x24a8], R13 ;  /* 0x0024a80d01007387 */ /* 0x000fe80000100800 */
[----:B------:R-:W-:Y:S04]  /*732f0*/  STL [R1+0x247c], R12 ;  /* 0x00247c0c01007387 */ /* 0x000fe80000100800 */
[----:B------:R-:W-:Y:S04]  /*73300*/  STL [R1+0x24a0], R16 ;  /* 0x0024a01001007387 */ /* 0x000fe80000100800 */
[----:B------:R0:W-:Y:S04]  /*73310*/  STL [R1+0x246c], R2 ;  /* 0x00246c0201007387 */ /* 0x0001e80000100800 */
[----:B------:R-:W-:Y:S04]  /*73320*/  STL [R1+0x2474], R15 ;  /* 0x0024740f01007387 */ /* 0x000fe80000100800 */
[----:B0-----:R-:W3:Y:S01]  /*73330*/  LDL.LU R2, [R1+0x2458] ;  /* 0x0024580001027983 */ /* 0x001ee20000300800 */
[----:B------:R-:W-:-:S02]  /*73340*/  IMAD.X R14, R14, 0x1, R0, P1 ;  /* 0x000000010e0e7824 */ /* 0x000fc400008e0600 */
[----:B------:R-:W-:Y:S01]  /*73350*/  IMAD.X R21, R21, 0x1, R0, P2 ;  /* 0x0000000115157824 */ /* 0x000fe200010e0600 */
[-C--:B------:R-:W-:Y:S01]  /*73360*/  IADD3 R17, P1, PT, R17, R29.reuse, RZ ;  /* 0x0000001d11117210 */ /* 0x080fe20007f3e0ff */
[----:B------:R-:W-:Y:S04]  /*73370*/  STL [R1+0x2498], R8 ;  /* 0x0024980801007387 */ /* 0x000fe80000100800 */
[----:B------:R-:W-:Y:S01]  /*73380*/  STL [R1+0x2490], R14 ;  /* 0x0024900e01007387 */ /* 0x000fe20000100800 */
[----:B--2---:R-:W-:-:S03]  /*73390*/  IADD3 R22, P2, PT, R22, R29, RZ ;  /* 0x0000001d16167210 */ /* 0x004fc60007f5e0ff */
[----:B------:R0:W-:Y:S04]  /*733a0*/  STL [R1+0x2488], R21 ;  /* 0x0024881501007387 */ /* 0x0001e80000100800 */
[----:B------:R-:W-:Y:S01]  /*733b0*/  STL [R1+0x2464], R17 ;  /* 0x0024641101007387 */ /* 0x000fe20000100800 */
[--C-:B----4-:R-:W-:Y:S01]  /*733c0*/  IMAD.X R18, R18, 0x1, R0.reuse, P3 ;  /* 0x0000000112127824 */ /* 0x110fe200018e0600 */
[----:B------:R-:W-:Y:S01]  /*733d0*/  IADD3 R19, P3, PT, R19, R29, RZ ;  /* 0x0000001d13137210 */ /* 0x000fe20007f7e0ff */
[--C-:B------:R-:W-:Y:S01]  /*733e0*/  IMAD.X R24, R24, 0x1, R0.reuse, P4 ;  /* 0x0000000118187824 */ /* 0x100fe200020e0600 */
[----:B0-----:R-:W2:Y:S04]  /*733f0*/  LDL.LU R21, [R1+0x242c] ;  /* 0x00242c0001157983 */ /* 0x001ea80000300800 */
[----:B------:R0:W-:Y:S04]  /*73400*/  STL [R1+0x245c], R22 ;  /* 0x00245c1601007387 */ /* 0x0001e80000100800 */
[----:B0-----:R-:W4:Y:S01]  /*73410*/  LDL.LU R22, [R1+0x2450] ;  /* 0x0024500001167983 */ /* 0x001f220000300800 */
[----:B------:R-:W-:-:S03]  /*73420*/  IMAD.X R23, R23, 0x1, R0, P5 ;  /* 0x0000000117177824 */ /* 0x000fc600028e0600 */
[----:B------:R-:W-:Y:S04]  /*73430*/  STL [R1+0x2480], R18 ;  /* 0x0024801201007387 */ /* 0x000fe80000100800 */
[----:B------:R-:W-:Y:S04]  /*73440*/  STL [R1+0x2454], R19 ;  /* 0x0024541301007387 */ /* 0x000fe80000100800 */
[----:B------:R0:W-:Y:S04]  /*73450*/  STL [R1+0x2470], R23 ;  /* 0x0024701701007387 */ /* 0x0001e80000100800 */
[----:B------:R-:W-:Y:S01]  /*73460*/  STL [R1+0x2478], R24 ;  /* 0x0024781801007387 */ /* 0x000fe20000100800 */
[----:B------:R-:W-:-:S03]  /*73470*/  IADD3 R25, P4, PT, R25, R29, RZ ;  /* 0x0000001d19197210 */ /* 0x000fc60007f9e0ff */
[----:B0-----:R-:W4:Y:S01]  /*73480*/  LDL.LU R23, [R1+0x2424] ;  /* 0x0024240001177983 */ /* 0x001f220000300800 */
[-C--:B------:R-:W-:Y:S01]  /*73490*/  IADD3 R3, P5, PT, R3, R29.reuse, RZ ;  /* 0x0000001d03037210 */ /* 0x080fe20007fbe0ff */
[----:B------:R-:W-:Y:S02]  /*734a0*/  IMAD.X R26, R26, 0x1, R0, P6 ;  /* 0x000000011a1a7824 */ /* 0x000fe400030e0600 */
[----:B------:R-:W-:Y:S01]  /*734b0*/  STL [R1+0x244c], R25 ;  /* 0x00244c1901007387 */ /* 0x000fe20000100800 */
[----:B------:R-:W-:-:S03]  /*734c0*/  IADD3 R27, P6, PT, R27, R29, RZ ;  /* 0x0000001d1b1b7210 */ /* 0x000fc60007fde0ff */
[----:B------:R0:W-:Y:S01]  /*734d0*/  STL [R1+0x2444], R3 ;  /* 0x0024440301007387 */ /* 0x0001e20000100800 */
[----:B------:R-:W-:-:S03]  /*734e0*/  IMAD.X R20, R20, 0x1, R0, P1 ;  /* 0x0000000114147824 */ /* 0x000fc600008e0600 */
[----:B0-----:R-:W4:Y:S04]  /*734f0*/  LDL.LU R3, [R1+0x2448] ;  /* 0x0024480001037983 */ /* 0x001f280000300800 */
[----:B------:R-:W-:Y:S04]  /*73500*/  STL [R1+0x2468], R26 ;  /* 0x0024681a01007387 */ /* 0x000fe80000100800 */
[----:B------:R-:W4:Y:S04]  /*73510*/  LDL.LU R4, [R1+0x241c] ;  /* 0x00241c0001047983 */ /* 0x000f280000300800 */
[----:B------:R-:W-:Y:S04]  /*73520*/  STL [R1+0x243c], R27 ;  /* 0x00243c1b01007387 */ /* 0x000fe80000100800 */
[----:B------:R-:W4:Y:S04]  /*73530*/  LDL.LU R5, [R1+0x2440] ;  /* 0x0024400001057983 */ /* 0x000f280000300800 */
[----:B------:R-:W-:Y:S04]  /*73540*/  STL [R1+0x2460], R20 ;  /* 0x0024601401007387 */ /* 0x000fe80000100800 */
[----:B------:R-:W4:Y:S01]  /*73550*/  LDL.LU R6, [R1+0x2414] ;  /* 0x0024140001067983 */ /* 0x000f220000300800 */
[----:B---3--:R-:W-:-:S05]  /*73560*/  IADD3 R28, P1, PT, R28, R29, RZ ;  /* 0x0000001d1c1c7210 */ /* 0x008fca0007f3e0ff */
        /* <DEDUP_REMOVED lines=13> */
[----:B------:R-:W-:-:S05]  /*73640*/  IMAD.X R2, R2, 0x1, R0, P2 ;  /* 0x0000000102027824 */ /* 0x000fca00010e0600 */
[----:B------:R0:W-:Y:S04]  /*73650*/  STL [R1+0x2458], R2 ;  /* 0x0024580201007387 */ /* 0x0001e80000100800 */
[----:B0-----:R-:W3:Y:S04]  /*73660*/  LDL.LU R2, [R1+0x2408] ;  /* 0x0024080001027983 */ /* 0x001ee80000300800 */
[----:B------:R-:W3:Y:S01]  /*73670*/  LDL.LU R18, [R1+0x23dc] ;  /* 0x0023dc0001127983 */ /* 0x000ee20000300800 */
[----:B--2---:R-:W-:-:S03]  /*73680*/  IADD3 R21, P2, PT, R21, R29, RZ ;  /* 0x0000001d15157210 */ /* 0x004fc60007f5e0ff */
[----:B------:R-:W2:Y:S04]  /*73690*/  LDL.LU R19, [R1+0x2400] ;  /* 0x0024000001137983 */ /* 0x000ea80000300800 */
[----:B------:R-:W-:Y:S04]  /*736a0*/  STL [R1+0x242c], R21 ;  /* 0x00242c1501007387 */ /* 0x000fe80000100800 */
[----:B------:R-:W2:Y:S01]  /*736b0*/  LDL.LU R24, [R1+0x23d4] ;  /* 0x0023d40001187983 */ /* 0x000ea20000300800 */
[----:B----4-:R-:W-:-:S05]  /*736c0*/  IMAD.X R22, R22, 0x1, R0, P3 ;  /* 0x0000000116167824 */ /* 0x010fca00018e0600 */
[----:B------:R0:W-:Y:S04]  /*736d0*/  STL [R1+0x2450], R22 ;  /* 0x0024501601007387 */ /* 0x0001e80000100800 */
[----:B------:R-:W4:Y:S04]  /*736e0*/  LDL.LU R25, [R1+0x23f8] ;  /* 0x0023f80001197983 */ /* 0x000f280000300800 */
[----:B0-----:R-:W4:Y:S01]  /*736f0*/  LDL.LU R22, [R1+0x23cc] ;  /* 0x0023cc0001167983 */ /* 0x001f220000300800 */
[----:B------:R-:W-:-:S05]  /*73700*/  IADD3 R23, P3, PT, R23, R29, RZ ;  /* 0x0000001d17177210 */ /* 0x000fca0007f7e0ff */
[----:B------:R0:W-:Y:S04]  /*73710*/  STL [R1+0x2424], R23 ;  /* 0x0024241701007387 */ /* 0x0001e80000100800 */
[----:B0-----:R-:W4:Y:S01]  /*73720*/  LDL.LU R23, [R1+0x23f0] ;  /* 0x0023f00001177983 */ /* 0x001f220000300800 */
[----:B------:R-:W-:-:S03]  /*73730*/  IMAD.X R3, R3, 0x1, R0, P4 ;  /* 0x0000000103037824 */ /* 0x000fc600020e0600 */
[----:B------:R-:W4:Y:S04]  /*73740*/  LDL.LU R26, [R1+0x23c4] ;  /* 0x0023c400011a7983 */ /* 0x000f280000300800 */
[----:B------:R-:W4:Y:S04]  /*73750*/  LDL.LU R27, [R1+0x23e8] ;  /* 0x0023e800011b7983 */ /* 0x000f280000300800 */
[----:B------:R-:W4:Y:S04]  /*73760*/  LDL.LU R21, [R1+0x23bc] ;  /* 0x0023bc0001157983 */ /* 0x000f280000300800 */
[----:B------:R0:W-:Y:S01]  /*73770*/  STL [R1+0x2448], R3 ;  /* 0x0024480301007387 */ /* 0x0001e20000100800 */
[-C--:B------:R-:W-:Y:S01]  /*73780*/  IADD3 R4, P4, PT, R4, R29.reuse, RZ ;  /* 0x0000001d04047210 */ /* 0x080fe20007f9e0ff */
[--C-:B------:R-:W-:Y:S01]  /*73790*/  IMAD.X R5, R5, 0x1, R0.reuse, P5 ;  /* 0x0000000105057824 */ /* 0x100fe200028e0600 */
[-C--:B------:R-:W-:Y:S01]  /*737a0*/  IADD3 R6, P5, PT, R6, R29.reuse, RZ ;  /* 0x0000001d06067210 */ /* 0x080fe20007fbe0ff */
[----:B0-----:R-:W4:Y:S04]  /*737b0*/  LDL.LU R3, [R1+0x23e0] ;  /* 0x0023e00001037983 */ /* 0x001f280000300800 */
[----:B------:R-:W-:Y:S04]  /*737c0*/  STL [R1+0x241c], R4 ;  /* 0x00241c0401007387 */ /* 0x000fe80000100800 */
[----:B------:R-:W-:Y:S04]  /*737d0*/  STL [R1+0x2440], R5 ;  /* 0x0024400501007387 */ /* 0x000fe80000100800 */
[----:B------:R-:W-:Y:S01]  /*737e0*/  STL [R1+0x2414], R6 ;  /* 0x0024140601007387 */ /* 0x000fe20000100800 */
[--C-:B---3--:R-:W-:Y:S01]  /*737f0*/  IMAD.X R7, R7, 0x1, R0.reuse, P6 ;  /* 0x0000000107077824 */ /* 0x108fe200030e0600 */
[-C--:B------:R-:W-:Y:S01]  /*73800*/  IADD3 R10, P6, PT, R10, R29.reuse, RZ ;  /* 0x0000001d0a0a7210 */ /* 0x080fe20007fde0ff */
[--C-:B------:R-:W-:Y:S01]  /*73810*/  IMAD.X R11, R11, 0x1, R0.reuse, P1 ;  /* 0x000000010b0b7824 */ /* 0x100fe200008e0600 */
[-C--:B------:R-:W-:Y:S01]  /*73820*/  IADD3 R13, P1, PT, R13, R29.reuse, RZ ;  /* 0x0000001d0d0d7210 */ /* 0x080fe20007f3e0ff */
[----:B------:R-:W-:Y:S01]  /*73830*/  IMAD.X R12, R12, 0x1, R0, P2 ;  /* 0x000000010c0c7824 */ /* 0x000fe200010e0600 */
[----:B------:R-:W-:Y:S01]  /*73840*/  STL [R1+0x2438], R7 ;  /* 0x0024380701007387 */ /* 0x000fe20000100800 */
[----:B------:R-:W-:-:S03]  /*73850*/  IADD3 R16, P2, PT, R16, R29, RZ ;  /* 0x0000001d10107210 */ /* 0x000fc60007f5e0ff */
[----:B------:R-:W-:Y:S01]  /*73860*/  STL [R1+0x240c], R10 ;  /* 0x00240c0a01007387 */ /* 0x000fe20000100800 */
[----:B------:R-:W-:-:S03]  /*73870*/  IMAD.X R28, R28, 0x1, R0, P4 ;  /* 0x000000011c1c7824 */ /* 0x000fc600020e0600 */
[----:B------:R-:W-:Y:S01]  /*73880*/  STL [R1+0x2430], R11 ;  /* 0x0024300b01007387 */ /* 0x000fe20000100800 */
[----:B------:R-:W-:-:S03]  /*73890*/  IMAD.X R15, R15, 0x1, R0, P3 ;  /* 0x000000010f0f7824 */ /* 0x000fc600018e0600 */
[----:B------:R-:W-:Y:S04]  /*738a0*/  STL [R1+0x2404], R13 ;  /* 0x0024040d01007387 */ /* 0x000fe80000100800 */
[----:B------:R-:W-:Y:S01]  /*738b0*/  STL [R1+0x2428], R12 ;  /* 0x0024280c01007387 */ /* 0x000fe20000100800 */
[----:B------:R-:W-:-:S03]  /*738c0*/  IADD3 R8, P3, PT, R8, R29, RZ ;  /* 0x0000001d08087210 */ /* 0x000fc60007f7e0ff */
[----:B------:R-:W-:Y:S04]  /*738d0*/  STL [R1+0x23fc], R16 ;  /* 0x0023fc1001007387 */ /* 0x000fe80000100800 */
[----:B------:R0:W-:Y:S01]  /*738e0*/  STL [R1+0x2418], R28 ;  /* 0x0024181c01007387 */ /* 0x0001e20000100800 */
[-C--:B------:R-:W-:Y:S01]  /*738f0*/  IADD3 R14, P4, PT, R14, R29.reuse, RZ ;  /* 0x0000001d0e0e7210 */ /* 0x080fe20007f9e0ff */
[----:B------:R-:W-:Y:S02]  /*73900*/  IMAD.X R17, R17, 0x1, R0, P5 ;  /* 0x0000000111117824 */ /* 0x000fe400028e0600 */
[----:B------:R-:W-:Y:S01]  /*73910*/  STL [R1+0x2420], R15 ;  /* 0x0024200f01007387 */ /* 0x000fe20000100800 */
[----:B------:R-:W-:-:S03]  /*73920*/  IADD3 R20, P5, PT, R20, R29, RZ ;  /* 0x0000001d14147210 */ /* 0x000fc60007fbe0ff */
[----:B0-----:R-:W3:Y:S04]  /*73930*/  LDL.LU R28, [R1+0x23b4] ;  /* 0x0023b400011c7983 */ /* 0x001ee80000300800 */
[----:B------:R-:W-:Y:S04]  /*73940*/  STL [R1+0x23f4], R8 ;  /* 0x0023f40801007387 */ /* 0x000fe80000100800 */
[----:B------:R-:W-:Y:S04]  /*73950*/  STL [R1+0x23ec], R14 ;  /* 0x0023ec0e01007387 */ /* 0x000fe80000100800 */
[----:B------:R0:W-:Y:S04]  /*73960*/  STL [R1+0x23e4], R20 ;  /* 0x0023e41401007387 */ /* 0x0001e80000100800 */
[----:B------:R-:W-:Y:S01]  /*73970*/  STL [R1+0x2410], R17 ;  /* 0x0024101101007387 */ /* 0x000fe20000100800 */
[----:B------:R-:W-:-:S03]  /*73980*/  IMAD.X R2, R2, 0x1, R0, P6 ;  /* 0x0000000102027824 */ /* 0x000fc600030e0600 */
[----:B0-----:R-:W3:Y:S04]  /*73990*/  LDL.LU R20, [R1+0x23d8] ;  /* 0x0023d80001147983 */ /* 0x001ee80000300800 */
[----:B------:R0:W-:Y:S04]  /*739a0*/  STL [R1+0x2408], R2 ;  /* 0x0024080201007387 */ /* 0x0001e80000100800 */
[----:B0-----:R-:W3:Y:S01]  /*739b0*/  LDL.LU R2, [R1+0x23ac] ;  /* 0x0023ac0001027983 */ /* 0x001ee20000300800 */
[-C--:B------:R-:W-:Y:S01]  /*739c0*/  IADD3 R18, P6, PT, R18, R29.reuse, RZ ;  /* 0x0000001d12127210 */ /* 0x080fe20007fde0ff */
[--C-:B--2---:R-:W-:Y:S01]  /*739d0*/  IMAD.X R19, R19, 0x1, R0.reuse, P1 ;  /* 0x0000000113137824 */ /* 0x104fe200008e0600 */
[----:B------:R-:W-:Y:S01]  /*739e0*/  IADD3 R24, P1, PT, R24, R29, RZ ;  /* 0x0000001d18187210 */ /* 0x000fe20007f3e0ff */
[----:B----4-:R-:W-:-:S02]  /*739f0*/  IMAD.X R25, R25, 0x1, R0, P2 ;  /* 0x0000000119197824 */ /* 0x010fc400010e0600 */
[----:B------:R-:W-:Y:S04]  /*73a00*/  STL [R1+0x23dc], R18 ;  /* 0x0023dc1201007387 */ /* 0x000fe80000100800 */
[----:B------:R-:W-:Y:S01]  /*73a10*/  STL [R1+0x2400], R19 ;  /* 0x0024001301007387 */ /* 0x000fe20000100800 */
[----:B------:R-:W-:-:S05]  /*73a20*/  IADD3 R22, P2, PT, R22, R29, RZ ;  /* 0x0000001d16167210 */ /* 0x000fca0007f5e0ff */
[----:B------:R0:W-:Y:S04]  /*73a30*/  STL [R1+0x23cc], R22 ;  /* 0x0023cc1601007387 */ /* 0x0001e80000100800 */
[----:B------:R-:W-:Y:S04]  /*73a40*/  STL [R1+0x23d4], R24 ;  /* 0x0023d41801007387 */ /* 0x000fe80000100800 */
[----:B0-----:R-:W2:Y:S01]  /*73a50*/  LDL.LU R22, [R1+0x23d0] ;  /* 0x0023d00001167983 */ /* 0x001ea20000300800 */
[----:B------:R-:W-:Y:S01]  /*73a60*/  IMAD.X R23, R23, 0x1, R0, P3 ;  /* 0x0000000117177824 */ /* 0x000fe200018e0600 */
[----:B------:R-:W-:-:S02]  /*73a70*/  IADD3 R26, P3, PT, R26, R29, RZ ;  /* 0x0000001d1a1a7210 */ /* 0x000fc40007f7e0ff */
[----:B------:R-:W-:Y:S01]  /*73a80*/  STL [R1+0x23f8], R25 ;  /* 0x0023f81901007387 */ /* 0x000fe20000100800 */
[----:B------:R-:W-:-:S03]  /*73a90*/  IMAD.X R27, R27, 0x1, R0, P4 ;  /* 0x000000011b1b7824 */ /* 0x000fc600020e0600 */
[----:B------:R0:W-:Y:S01]  /*73aa0*/  STL [R1+0x23f0], R23 ;  /* 0x0023f01701007387 */ /* 0x0001e20000100800 */
[----:B------:R-:W-:-:S03]  /*73ab0*/  IADD3 R21, P4, PT, R21, R29, RZ ;  /* 0x0000001d15157210 */ /* 0x000fc60007f9e0ff */
[----:B0-----:R-:W4:Y:S04]  /*73ac0*/  LDL.LU R23, [R1+0x23a4] ;  /* 0x0023a40001177983 */ /* 0x001f280000300800 */
[----:B------:R-:W-:Y:S01]  /*73ad0*/  STL [R1+0x23c4], R26 ;  /* 0x0023c41a01007387 */ /* 0x000fe20000100800 */
[----:B------:R-:W-:-:S03]  /*73ae0*/  IMAD.X R3, R3, 0x1, R0, P5 ;  /* 0x0000000103037824 */ /* 0x000fc600028e0600 */
[----:B------:R-:W4:Y:S04]  /*73af0*/  LDL.LU R4, [R1+0x23c8] ;  /* 0x0023c80001047983 */ /* 0x000f280000300800 */
[----:B------:R-:W-:Y:S04]  /*73b00*/  STL [R1+0x23e8], R27 ;  /* 0x0023e81b01007387 */ /* 0x000fe80000100800 */
[----:B------:R-:W4:Y:S04]  /*73b10*/  LDL.LU R5, [R1+0x239c] ;  /* 0x00239c0001057983 */ /* 0x000f280000300800 */
[----:B------:R-:W-:Y:S04]  /*73b20*/  STL [R1+0x23bc], R21 ;  /* 0x0023bc1501007387 */ /* 0x000fe80000100800 */
[----:B------:R-:W4:Y:S04]  /*73b30*/  LDL.LU R6, [R1+0x23c0] ;  /* 0x0023c00001067983 */ /* 0x000f280000300800 */
[----:B------:R0:W-:Y:S04]  /*73b40*/  STL [R1+0x23e0], R3 ;  /* 0x0023e00301007387 */ /* 0x0001e80000100800 */
        /* <DEDUP_REMOVED lines=8> */
[----:B0-----:R-:W4:Y:S04]  /*73bd0*/  LDL.LU R3, [R1+0x2374] ;  /* 0x0023740001037983 */ /* 0x001f280000300800 */
[----:B------:R-:W4:Y:S04]  /*73be0*/  LDL.LU R14, [R1+0x2398] ;  /* 0x00239800010e7983 */ /* 0x000f280000300800 */
[----:B------:R-:W4:Y:S04]  /*73bf0*/  LDL.LU R17, [R1+0x236c] ;  /* 0x00236c0001117983 */ /* 0x000f280000300800 */
[----:B------:R-:W4:Y:S01]  /*73c00*/  LDL.LU R21, [R1+0x2390] ;  /* 0x0023900001157983 */ /* 0x000f220000300800 */
[----:B---3--:R-:W-:-:S05]  /*73c10*/  IADD3 R28, P5, PT, R28, R29, RZ ;  /* 0x0000001d1c1c7210 */ /* 0x008fca0007fbe0ff */
[----:B------:R0:W-:Y:S01]  /*73c20*/  STL [R1+0x23b4], R28 ;  /* 0x0023b41c01007387 */ /* 0x0001e20000100800 */
[----:B------:R-:W-:-:S03]  /*73c30*/  IMAD.X R20, R20, 0x1, R0, P6 ;  /* 0x0000000114147824 */ /* 0x000fc600030e0600 */
[----:B0-----:R-:W3:Y:S04]  /*73c40*/  LDL.LU R28, [R1+0x2364] ;  /* 0x00236400011c7983 */ /* 0x001ee80000300800 */
[----:B------:R-:W3:Y:S04]  /*73c50*/  LDL.LU R18, [R1+0x2388] ;  /* 0x0023880001127983 */ /* 0x000ee80000300800 */
[----:B------:R-:W3:Y:S04]  /*73c60*/  LDL.LU R19, [R1+0x235c] ;  /* 0x00235c0001137983 */ /* 0x000ee80000300800 */
[----:B------:R-:W-:Y:S04]  /*73c70*/  STL [R1+0x23d8], R20 ;  /* 0x0023d81401007387 */ /* 0x000fe80000100800 */
[----:B------:R-:W3:Y:S01]  /*73c80*/  LDL.LU R24, [R1+0x2380] ;  /* 0x0023800001187983 */ /* 0x000ee20000300800 */
[----:B------:R-:W-:-:S05]  /*73c90*/  IADD3 R2, P6, PT, R2, R29, RZ ;  /* 0x0000001d02027210 */ /* 0x000fca0007fde0ff */
[----:B------:R0:W-:Y:S04]  /*73ca0*/  STL [R1+0x23ac], R2 ;  /* 0x0023ac0201007387 */ /* 0x0001e80000100800 */
[----:B------:R-:W3:Y:S04]  /*73cb0*/  LDL.LU R25, [R1+0x2354] ;  /* 0x0023540001197983 */ /* 0x000ee80000300800 */
[----:B0-----:R-:W3:Y:S01]  /*73cc0*/  LDL.LU R2, [R1+0x2378] ;  /* 0x0023780001027983 */ /* 0x001ee20000300800 */
[----:B--2---:R-:W-:-:S05]  /*73cd0*/  IMAD.X R22, R22, 0x1, R0, P1 ;  /* 0x0000000116167824 */ /* 0x004fca00008e0600 */
[----:B------:R0:W-:Y:S04]  /*73ce0*/  STL [R1+0x23d0], R22 ;  /* 0x0023d01601007387 */ /* 0x0001e80000100800 */
[----:B0-----:R-:W2:Y:S01]  /*73cf0*/  LDL.LU R22, [R1+0x234c] ;  /* 0x00234c0001167983 */ /* 0x001ea20000300800 */
[----:B----4-:R-:W-:-:S03]  /*73d00*/  IADD3 R23, P1, PT, R23, R29, RZ ;  /* 0x0000001d17177210 */ /* 0x010fc60007f3e0ff */
[----:B------:R-:W4:Y:S04]  /*73d10*/  LDL.LU R26, [R1+0x2370] ;  /* 0x00237000011a7983 */ /* 0x000f280000300800 */
[----:B------:R-:W4:Y:S04]  /*73d20*/  LDL.LU R27, [R1+0x2344] ;  /* 0x00234400011b7983 */ /* 0x000f280000300800 */
[----:B------:R-:W4:Y:S04]  /*73d30*/  LDL.LU R20, [R1+0x2368] ;  /* 0x0023680001147983 */ /* 0x000f280000300800 */
[----:B------:R0:W-:Y:S01]  /*73d40*/  STL [R1+0x23a4], R23 ;  /* 0x0023a41701007387 */ /* 0x0001e20000100800 */
[--C-:B------:R-:W-:Y:S01]  /*73d50*/  IMAD.X R4, R4, 0x1, R0.reuse, P2 ;  /* 0x0000000104047824 */ /* 0x100fe200010e0600 */
[-C--:B------:R-:W-:Y:S01]  /*73d60*/  IADD3 R5, P2, PT, R5, R29.reuse, RZ ;  /* 0x0000001d05057210 */ /* 0x080fe20007f5e0ff */
[--C-:B------:R-:W-:Y:S01]  /*73d70*/  IMAD.X R6, R6, 0x1, R0.reuse, P3 ;  /* 0x0000000106067824 */ /* 0x100fe200018e0600 */
[-C--:B------:R-:W-:Y:S01]  /*73d80*/  IADD3 R7, P3, PT, R7, R29.reuse, RZ ;  /* 0x0000001d07077210 */ /* 0x080fe20007f7e0ff */
[----:B------:R-:W-:Y:S01]  /*73d90*/  IMAD.X R10, R10, 0x1, R0, P4 ;  /* 0x000000010a0a7824 */ /* 0x000fe200020e0600 */
[----:B0-----:R-:W4:Y:S04]  /*73da0*/  LDL.LU R23, [R1+0x233c] ;  /* 0x00233c0001177983 */ /* 0x001f280000300800 */
        /* <DEDUP_REMOVED lines=16> */
[----:B------:R0:W-:Y:S01]  /*73eb0*/  STL [R1+0x2374], R3 ;  /* 0x0023740301007387 */ /* 0x0001e20000100800 */
[----:B------:R-:W-:-:S03]  /*73ec0*/  IMAD.X R14, R14, 0x1, R0, P2 ;  /* 0x000000010e0e7824 */ /* 0x000fc600010e0600 */
[----:B------:R-:W-:Y:S01]  /*73ed0*/  STL [R1+0x237c], R15 ;  /* 0x00237c0f01007387 */ /* 0x000fe20000100800 */
[--C-:B------:R-:W-:Y:S01]  /*73ee0*/  IMAD.X R21, R21, 0x1, R0.reuse, P3 ;  /* 0x0000000115157824 */ /* 0x100fe200018e0600 */
[-C--:B------:R-:W-:Y:S02]  /*73ef0*/  IADD3 R17, P2, PT, R17, R29.reuse, RZ ;  /* 0x0000001d11117210 */ /* 0x080fe40007f5e0ff */
[----:B0-----:R-:W4:Y:S04]  /*73f00*/  LDL.LU R3, [R1+0x2360] ;  /* 0x0023600001037983 */ /* 0x001f280000300800 */
[----:B------:R-:W-:Y:S04]  /*73f10*/  STL [R1+0x23a0], R8 ;  /* 0x0023a00801007387 */ /* 0x000fe80000100800 */
[----:B------:R-:W-:Y:S04]  /*73f20*/  STL [R1+0x2398], R14 ;  /* 0x0023980e01007387 */ /* 0x000fe80000100800 */
[----:B------:R0:W-:Y:S04]  /*73f30*/  STL [R1+0x2390], R21 ;  /* 0x0023901501007387 */ /* 0x0001e80000100800 */
[----:B------:R-:W-:Y:S04]  /*73f40*/  STL [R1+0x236c], R17 ;  /* 0x00236c1101007387 */ /* 0x000fe80000100800 */
[----:B0-----:R-:W4:Y:S01]  /*73f50*/  LDL.LU R21, [R1+0x2334] ;  /* 0x0023340001157983 */ /* 0x001f220000300800 */
[-C--:B---3--:R-:W-:Y:S01]  /*73f60*/  IADD3 R28, P3, PT, R28, R29.reuse, RZ ;  /* 0x0000001d1c1c7210 */ /* 0x088fe20007f7e0ff */
[----:B------:R-:W-:Y:S01]  /*73f70*/  IMAD.X R18, R18, 0x1, R0, P4 ;  /* 0x0000000112127824 */ /* 0x000fe200020e0600 */
[----:B------:R-:W-:-:S03]  /*73f80*/  IADD3 R19, P4, PT, R19, R29, RZ ;  /* 0x0000001d13137210 */ /* 0x000fc60007f9e0ff */
[----:B------:R0:W-:Y:S01]  /*73f90*/  STL [R1+0x2364], R28 ;  /* 0x0023641c01007387 */ /* 0x0001e20000100800 */
[----:B------:R-:W-:-:S03]  /*73fa0*/  IMAD.X R24, R24, 0x1, R0, P5 ;  /* 0x0000000118187824 */ /* 0x000fc600028e0600 */
[----:B0-----:R-:W3:Y:S04]  /*73fb0*/  LDL.LU R28, [R1+0x2358] ;  /* 0x00235800011c7983 */ /* 0x001ee80000300800 */
[----:B------:R-:W-:Y:S04]  /*73fc0*/  STL [R1+0x2388], R18 ;  /* 0x0023881201007387 */ /* 0x000fe80000100800 */
[----:B------:R-:W-:Y:S01]  /*73fd0*/  STL [R1+0x235c], R19 ;  /* 0x00235c1301007387 */ /* 0x000fe20000100800 */
[----:B------:R-:W-:-:S05]  /*73fe0*/  IMAD.X R2, R2, 0x1, R0, P6 ;  /* 0x0000000102027824 */ /* 0x000fca00030e0600 */
[----:B------:R0:W-:Y:S04]  /*73ff0*/  STL [R1+0x2378], R2 ;  /* 0x0023780201007387 */ /* 0x0001e80000100800 */
[----:B------:R-:W-:Y:S04]  /*74000*/  STL [R1+0x2380], R24 ;  /* 0x0023801801007387 */ /* 0x000fe80000100800 */
[----:B0-----:R-:W3:Y:S01]  /*74010*/  LDL.LU R2, [R1+0x232c] ;  /* 0x00232c0001027983 */ /* 0x001ee20000300800 */
[----:B------:R-:W-:-:S05]  /*74020*/  IADD3 R25, P5, PT, R25, R29, RZ ;  /* 0x0000001d19197210 */ /* 0x000fca0007fbe0ff */
[----:B------:R-:W-:Y:S01]  /*74030*/  STL [R1+0x2354], R25 ;  /* 0x0023541901007387 */ /* 0x000fe20000100800 */
[-C--:B--2---:R-:W-:Y:S01]  /*74040*/  IADD3 R22, P6, PT, R22, R29.reuse, RZ ;  /* 0x0000001d16167210 */ /* 0x084fe20007fde0ff */
[--C-:B----4-:R-:W-:Y:S01]  /*74050*/  IMAD.X R26, R26, 0x1, R0.reuse, P1 ;  /* 0x000000011a1a7824 */ /* 0x110fe200008e0600 */
[-C--:B------:R-:W-:Y:S01]  /*74060*/  IADD3 R27, P1, PT, R27, R29.reuse, RZ ;  /* 0x0000001d1b1b7210 */ /* 0x080fe20007f3e0ff */
[----:B------:R-:W-:Y:S02]  /*74070*/  IMAD.X R20, R20, 0x1, R0, P2 ;  /* 0x0000000114147824 */ /* 0x000fe400010e0600 */
[----:B------:R0:W-:Y:S04]  /*74080*/  STL [R1+0x234c], R22 ;  /* 0x00234c1601007387 */ /* 0x0001e80000100800 */
[----:B0-----:R-:W2:Y:S04]  /*74090*/  LDL.LU R22, [R1+0x2350] ;  /* 0x0023500001167983 */ /* 0x001ea80000300800 */
[----:B------:R-:W-:Y:S01]  /*740a0*/  STL [R1+0x2370], R26 ;  /* 0x0023701a01007387 */ /* 0x000fe20000100800 */
[----:B------:R-:W-:-:S03]  /*740b0*/  IADD3 R23, P2, PT, R23, R29, RZ ;  /* 0x0000001d17177210 */ /* 0x000fc60007f5e0ff */
        /* <DEDUP_REMOVED lines=18> */
[----:B------:R-:W-:-:S05]  /*741e0*/  IMAD.X R3, R3, 0x1, R0, P3 ;  /* 0x0000000103037824 */ /* 0x000fca00018e0600 */
[----:B------:R0:W-:Y:S01]  /*741f0*/  STL [R1+0x2360], R3 ;  /* 0x0023600301007387 */ /* 0x0001e20000100800 */
[----:B------:R-:W-:-:S03]  /*74200*/  IADD3 R21, P3, PT, R21, R29, RZ ;  /* 0x0000001d15157210 */ /* 0x000fc60007f7e0ff */
[----:B0-----:R-:W4:Y:S04]  /*74210*/  LDL.LU R3, [R1+0x2310] ;  /* 0x0023100001037983 */ /* 0x001f280000300800 */
[----:B------:R-:W4:Y:S04]  /*74220*/  LDL.LU R18, [R1+0x22e4] ;  /* 0x0022e40001127983 */ /* 0x000f280000300800 */
[----:B------:R-:W4:Y:S04]  /*74230*/  LDL.LU R19, [R1+0x2308] ;  /* 0x0023080001137983 */ /* 0x000f280000300800 */
[----:B------:R-:W-:Y:S04]  /*74240*/  STL [R1+0x2334], R21 ;  /* 0x0023341501007387 */ /* 0x000fe80000100800 */
[----:B------:R-:W4:Y:S01]  /*74250*/  LDL.LU R24, [R1+0x22dc] ;  /* 0x0022dc0001187983 */ /* 0x000f220000300800 */
[----:B---3--:R-:W-:-:S05]  /*74260*/  IMAD.X R28, R28, 0x1, R0, P4 ;  /* 0x000000011c1c7824 */ /* 0x008fca00020e0600 */
[----:B------:R0:W-:Y:S04]  /*74270*/  STL [R1+0x2358], R28 ;  /* 0x0023581c01007387 */ /* 0x0001e80000100800 */
[----:B------:R-:W3:Y:S04]  /*74280*/  LDL.LU R25, [R1+0x2300] ;  /* 0x0023000001197983 */ /* 0x000ee80000300800 */
[----:B0-----:R-:W3:Y:S01]  /*74290*/  LDL.LU R28, [R1+0x22d4] ;  /* 0x0022d400011c7983 */ /* 0x001ee20000300800 */
[----:B------:R-:W-:-:S05]  /*742a0*/  IADD3 R2, P4, PT, R2, R29, RZ ;  /* 0x0000001d02027210 */ /* 0x000fca0007f9e0ff */
[----:B------:R0:W-:Y:S04]  /*742b0*/  STL [R1+0x232c], R2 ;  /* 0x00232c0201007387 */ /* 0x0001e80000100800 */
[----:B0-----:R-:W3:Y:S04]  /*742c0*/  LDL.LU R2, [R1+0x22f8] ;  /* 0x0022f80001027983 */ /* 0x001ee80000300800 */
[----:B------:R-:W3:Y:S04]  /*742d0*/  LDL.LU R26, [R1+0x22cc] ;  /* 0x0022cc00011a7983 */ /* 0x000ee80000300800 */
[----:B------:R-:W3:Y:S04]  /*742e0*/  LDL.LU R27, [R1+0x22f0] ;  /* 0x0022f000011b7983 */ /* 0x000ee80000300800 */
[----:B------:R-:W3:Y:S01]  /*742f0*/  LDL.LU R21, [R1+0x22c4] ;  /* 0x0022c40001157983 */ /* 0x000ee20000300800 */
[----:B--2---:R-:W-:Y:S01]  /*74300*/  IMAD.X R22, R22, 0x1, R0, P5 ;  /* 0x0000000116167824 */ /* 0x004fe200028e0600 */
[----:B----4-:R-:W-:-:S04]  /*74310*/  IADD3 R4, P5, PT, R4, R29, RZ ;  /* 0x0000001d04047210 */ /* 0x010fc80007fbe0ff */
[----:B------:R0:W-:Y:S01]  /*74320*/  STL [R1+0x2350], R22 ;  /* 0x0023501601007387 */ /* 0x0001e20000100800 */
[--C-:B------:R-:W-:Y:S01]  /*74330*/  IMAD.X R5, R5, 0x1, R0.reuse, P6 ;  /* 0x0000000105057824 */ /* 0x100fe200030e0600 */
[-C--:B------:R-:W-:Y:S01]  /*74340*/  IADD3 R6, P6, PT, R6, R29.reuse, RZ ;  /* 0x0000001d06067210 */ /* 0x080fe20007fde0ff */
[--C-:B------:R-:W-:Y:S01]  /*74350*/  IMAD.X R7, R7, 0x1, R0.reuse, P1 ;  /* 0x0000000107077824 */ /* 0x100fe200008e0600 */
[----:B------:R-:W-:Y:S01]  /*74360*/  IADD3 R10, P1, PT, R10, R29, RZ ;  /* 0x0000001d0a0a7210 */ /* 0x000fe20007f3e0ff */
[----:B0-----:R-:W2:Y:S04]  /*74370*/  LDL.LU R22, [R1+0x22e8] ;  /* 0x0022e80001167983 */ /* 0x001ea80000300800 */
        /* <DEDUP_REMOVED lines=16> */
[-C--:B------:R-:W-:Y:S01]  /*74480*/  IADD3 R14, P5, PT, R14, R29.reuse, RZ ;  /* 0x0000001d0e0e7210 */ /* 0x080fe20007fbe0ff */
[----:B------:R-:W-:Y:S02]  /*74490*/  IMAD.X R17, R17, 0x1, R0, P6 ;  /* 0x0000000111117824 */ /* 0x000fe400030e0600 */
[----:B------:R0:W-:Y:S01]  /*744a0*/  STL [R1+0x2320], R23 ;  /* 0x0023201701007387 */ /* 0x0001e20000100800 */
[----:B------:R-:W-:-:S03]  /*744b0*/  IADD3 R20, P6, PT, R20, R29, RZ ;  /* 0x0000001d14147210 */ /* 0x000fc60007fde0ff */
[----:B------:R-:W-:Y:S01]  /*744c0*/  STL [R1+0x2328], R15 ;  /* 0x0023280f01007387 */ /* 0x000fe20000100800 */
[----:B------:R-:W-:-:S03]  /*744d0*/  IMAD.X R3, R3, 0x1, R0, P1 ;  /* 0x0000000103037824 */ /* 0x000fc600008e0600 */
[----:B0-----:R-:W4:Y:S04]  /*744e0*/  LDL.LU R23, [R1+0x22bc] ;  /* 0x0022bc0001177983 */ /* 0x001f280000300800 */
[----:B------:R-:W-:Y:S04]  /*744f0*/  STL [R1+0x22fc], R8 ;  /* 0x0022fc0801007387 */ /* 0x000fe80000100800 */
[----:B------:R-:W-:Y:S04]  /*74500*/  STL [R1+0x22f4], R14 ;  /* 0x0022f40e01007387 */ /* 0x000fe80000100800 */
[----:B------:R0:W-:Y:S04]  /*74510*/  STL [R1+0x22ec], R20 ;  /* 0x0022ec1401007387 */ /* 0x0001e80000100800 */
[----:B------:R-:W-:Y:S01]  /*74520*/  STL [R1+0x2318], R17 ;  /* 0x0023181101007387 */ /* 0x000fe20000100800 */
[-C--:B------:R-:W-:Y:S01]  /*74530*/  IADD3 R18, P1, PT, R18, R29.reuse, RZ ;  /* 0x0000001d12127210 */ /* 0x080fe20007f3e0ff */
[--C-:B------:R-:W-:Y:S01]  /*74540*/  IMAD.X R19, R19, 0x1, R0.reuse, P2 ;  /* 0x0000000113137824 */ /* 0x100fe200010e0600 */
[-C--:B------:R-:W-:Y:S01]  /*74550*/  IADD3 R24, P2, PT, R24, R29.reuse, RZ ;  /* 0x0000001d18187210 */ /* 0x080fe20007f5e0ff */
[----:B0-----:R-:W4:Y:S04]  /*74560*/  LDL.LU R20, [R1+0x22e0] ;  /* 0x0022e00001147983 */ /* 0x001f280000300800 */
[----:B------:R0:W-:Y:S04]  /*74570*/  STL [R1+0x2310], R3 ;  /* 0x0023100301007387 */ /* 0x0001e80000100800 */
[----:B0-----:R-:W4:Y:S04]  /*74580*/  LDL.LU R3, [R1+0x22b4] ;  /* 0x0022b40001037983 */ /* 0x001f280000300800 */
[----:B------:R-:W-:Y:S04]  /*74590*/  STL [R1+0x22e4], R18 ;  /* 0x0022e41201007387 */ /* 0x000fe80000100800 */
[----:B------:R-:W-:Y:S01]  /*745a0*/  STL [R1+0x2308], R19 ;  /* 0x0023081301007387 */ /* 0x000fe20000100800 */
[----:B---3--:R-:W-:Y:S01]  /*745b0*/  IMAD.X R25, R25, 0x1, R0, P3 ;  /* 0x0000000119197824 */ /* 0x008fe200018e0600 */
[----:B------:R-:W-:-:S05]  /*745c0*/  IADD3 R28, P3, PT, R28, R29, RZ ;  /* 0x0000001d1c1c7210 */ /* 0x000fca0007f7e0ff */
[----:B------:R0:W-:Y:S04]  /*745d0*/  STL [R1+0x22d4], R28 ;  /* 0x0022d41c01007387 */ /* 0x0001e80000100800 */
[----:B------:R-:W-:Y:S04]  /*745e0*/  STL [R1+0x22dc], R24 ;  /* 0x0022dc1801007387 */ /* 0x000fe80000100800 */
[----:B0-----:R-:W3:Y:S04]  /*745f0*/  LDL.LU R28, [R1+0x22d8] ;  /* 0x0022d800011c7983 */ /* 0x001ee80000300800 */
[----:B------:R-:W-:Y:S01]  /*74600*/  STL [R1+0x2300], R25 ;  /* 0x0023001901007387 */ /* 0x000fe20000100800 */
[----:B------:R-:W-:-:S05]  /*74610*/  IMAD.X R2, R2, 0x1, R0, P4 ;  /* 0x0000000102027824 */ /* 0x000fca00020e0600 */
[----:B------:R0:W-:Y:S04]  /*74620*/  STL [R1+0x22f8], R2 ;  /* 0x0022f80201007387 */ /* 0x0001e80000100800 */
[----:B0-----:R-:W3:Y:S01]  /*74630*/  LDL.LU R2, [R1+0x22ac] ;  /* 0x0022ac0001027983 */ /* 0x001ee20000300800 */
[-C--:B------:R-:W-:Y:S01]  /*74640*/  IADD3 R26, P4, PT, R26, R29.reuse, RZ ;  /* 0x0000001d1a1a7210 */ /* 0x080fe20007f9e0ff */
[----:B------:R-:W-:Y:S01]  /*74650*/  IMAD.X R27, R27, 0x1, R0, P5 ;  /* 0x000000011b1b7824 */ /* 0x000fe200028e0600 */
[----:B------:R-:W-:-:S03]  /*74660*/  IADD3 R21, P5, PT, R21, R29, RZ ;  /* 0x0000001d15157210 */ /* 0x000fc60007fbe0ff */
[----:B------:R-:W-:Y:S04]  /*74670*/  STL [R1+0x22cc], R26 ;  /* 0x0022cc1a01007387 */ /* 0x000fe80000100800 */
[----:B------:R-:W3:Y:S04]  /*74680*/  LDL.LU R4, [R1+0x22d0] ;  /* 0x0022d00001047983 */ /* 0x000ee80000300800 */
[----:B------:R-:W-:Y:S04]  /*74690*/  STL [R1+0x22f0], R27 ;  /* 0x0022f01b01007387 */ /* 0x000fe80000100800 */
[----:B------:R-:W3:Y:S04]  /*746a0*/  LDL.LU R5, [R1+0x22a4] ;  /* 0x0022a40001057983 */ /* 0x000ee80000300800 */
[----:B------:R-:W-:Y:S04]  /*746b0*/  STL [R1+0x22c4], R21 ;  /* 0x0022c41501007387 */ /* 0x000fe80000100800 */
[----:B------:R-:W3:Y:S01]  /*746c0*/  LDL.LU R6, [R1+0x22c8] ;  /* 0x0022c80001067983 */ /* 0x000ee20000300800 */
[----:B--2---:R-:W-:-:S05]  /*746d0*/  IMAD.X R22, R22, 0x1, R0, P6 ;  /* 0x0000000116167824 */ /* 0x004fca00030e0600 */
[----:B------:R0:W-:Y:S04]  /*746e0*/  STL [R1+0x22e8], R22 ;  /* 0x0022e81601007387 */ /* 0x0001e80000100800 */
        /* <DEDUP_REMOVED lines=8> */
[----:B0-----:R-:W2:Y:S04]  /*74770*/  LDL.LU R22, [R1+0x227c] ;  /* 0x00227c0001167983 */ /* 0x001ea80000300800 */
[----:B------:R-:W2:Y:S04]  /*74780*/  LDL.LU R14, [R1+0x22a0] ;  /* 0x0022a000010e7983 */ /* 0x000ea80000300800 */
[----:B------:R-:W2:Y:S04]  /*74790*/  LDL.LU R17, [R1+0x2274] ;  /* 0x0022740001117983 */ /* 0x000ea80000300800 */
[----:B------:R-:W2:Y:S01]  /*747a0*/  LDL.LU R21, [R1+0x2298] ;  /* 0x0022980001157983 */ /* 0x000ea20000300800 */
[----:B----4-:R-:W-:-:S05]  /*747b0*/  IADD3 R23, P6, PT, R23, R29, RZ ;  /* 0x0000001d17177210 */ /* 0x010fca0007fde0ff */
[----:B------:R0:W-:Y:S01]  /*747c0*/  STL [R1+0x22bc], R23 ;  /* 0x0022bc1701007387 */ /* 0x0001e20000100800 */
[----:B------:R-:W-:-:S03]  /*747d0*/  IMAD.X R20, R20, 0x1, R0, P1 ;  /* 0x0000000114147824 */ /* 0x000fc600008e0600 */
[----:B0-----:R-:W4:Y:S04]  /*747e0*/  LDL.LU R23, [R1+0x226c] ;  /* 0x00226c0001177983 */ /* 0x001f280000300800 */
        /* <DEDUP_REMOVED lines=8> */
[----:B---3--:R-:W-:-:S05]  /*74870*/  IMAD.X R28, R28, 0x1, R0, P2 ;  /* 0x000000011c1c7824 */ /* 0x008fca00010e0600 */
[----:B------:R0:W-:Y:S04]  /*74880*/  STL [R1+0x22d8], R28 ;  /* 0x0022d81c01007387 */ /* 0x0001e80000100800 */
[----:B0-----:R-:W3:Y:S04]  /*74890*/  LDL.LU R28, [R1+0x2254] ;  /* 0x00225400011c7983 */ /* 0x001ee80000300800 */
[----:B------:R-:W3:Y:S04]  /*748a0*/  LDL.LU R26, [R1+0x2278] ;  /* 0x00227800011a7983 */ /* 0x000ee80000300800 */
[----:B------:R-:W3:Y:S04]  /*748b0*/  LDL.LU R27, [R1+0x224c] ;  /* 0x00224c00011b7983 */ /* 0x000ee80000300800 */
[----:B------:R-:W3:Y:S01]  /*748c0*/  LDL.LU R20, [R1+0x2270] ;  /* 0x0022700001147983 */ /* 0x000ee20000300800 */
[----:B------:R-:W-:-:S05]  /*748d0*/  IADD3 R2, P2, PT, R2, R29, RZ ;  /* 0x0000001d02027210 */ /* 0x000fca0007f5e0ff */
[----:B------:R0:W-:Y:S04]  /*748e0*/  STL [R1+0x22ac], R2 ;  /* 0x0022ac0201007387 */ /* 0x0001e80000100800 */
[----:B0-----:R-:W3:Y:S01]  /*748f0*/  LDL.LU R2, [R1+0x2244] ;  /* 0x0022440001027983 */ /* 0x001ee20000300800 */
[--C-:B------:R-:W-:Y:S01]  /*74900*/  IMAD.X R4, R4, 0x1, R0.reuse, P3 ;  /* 0x0000000104047824 */ /* 0x100fe200018e0600 */
[-C--:B------:R-:W-:Y:S01]  /*74910*/  IADD3 R5, P3, PT, R5, R29.reuse, RZ ;  /* 0x0000001d05057210 */ /* 0x080fe20007f7e0ff */
[--C-:B------:R-:W-:Y:S01]  /*74920*/  IMAD.X R6, R6, 0x1, R0.reuse, P4 ;  /* 0x0000000106067824 */ /* 0x100fe200020e0600 */
[-C--:B--2---:R-:W-:Y:S01]  /*74930*/  IADD3 R7, P4, PT, R7, R29.reuse, RZ ;  /* 0x0000001d07077210 */ /* 0x084fe20007f9e0ff */
[----:B------:R-:W-:Y:S01]  /*74940*/  IMAD.X R10, R10, 0x1, R0, P5 ;  /* 0x000000010a0a7824 */ /* 0x000fe200028e0600 */
        /* <DEDUP_REMOVED lines=15> */
[----:B------:R-:W-:Y:S01]  /*74a40*/  STL [R1+0x22b0], R16 ;  /* 0x0022b01001007387 */ /* 0x000fe20000100800 */
[----:B------:R-:W-:-:S03]  /*74a50*/  IMAD.X R14, R14, 0x1, R0, P3 ;  /* 0x000000010e0e7824 */ /* 0x000fc600018e0600 */
[----:B------:R0:W-:Y:S01]  /*74a60*/  STL [R1+0x227c], R22 ;  /* 0x00227c1601007387 */ /* 0x0001e20000100800 */
[----:B------:R-:W-:-:S03]  /*74a70*/  IMAD.X R21, R21, 0x1, R0, P4 ;  /* 0x0000000115157824 */ /* 0x000fc600020e0600 */
[----:B------:R-:W-:Y:S01]  /*74a80*/  STL [R1+0x2284], R15 ;  /* 0x0022840f01007387 */ /* 0x000fe20000100800 */
[----:B------:R-:W-:-:S03]  /*74a90*/  IADD3 R17, P3, PT, R17, R29, RZ ;  /* 0x0000001d11117210 */ /* 0x000fc60007f7e0ff */
[----:B0-----:R-:W2:Y:S04]  /*74aa0*/  LDL.LU R22, [R1+0x2268] ;  /* 0x0022680001167983 */ /* 0x001ea80000300800 */
[----:B------:R-:W-:Y:S04]  /*74ab0*/  STL [R1+0x22a8], R8 ;  /* 0x0022a80801007387 */ /* 0x000fe80000100800 */
[----:B------:R-:W-:Y:S04]  /*74ac0*/  STL [R1+0x22a0], R14 ;  /* 0x0022a00e01007387 */ /* 0x000fe80000100800 */
[----:B------:R0:W-:Y:S04]  /*74ad0*/  STL [R1+0x2298], R21 ;  /* 0x0022981501007387 */ /* 0x0001e80000100800 */
[----:B------:R-:W-:Y:S01]  /*74ae0*/  STL [R1+0x2274], R17 ;  /* 0x0022741101007387 */ /* 0x000fe20000100800 */
[----:B----4-:R-:W-:Y:S01]  /*74af0*/  IADD3 R23, P4, PT, R23, R29, RZ ;  /* 0x0000001d17177210 */ /* 0x010fe20007f9e0ff */
[----:B------:R-:W-:-:S02]  /*74b00*/  IMAD.X R18, R18, 0x1, R0, P5 ;  /* 0x0000000112127824 */ /* 0x000fc400028e0600 */
[----:B0-----:R-:W4:Y:S04]  /*74b10*/  LDL.LU R21, [R1+0x223c] ;  /* 0x00223c0001157983 */ /* 0x001f280000300800 */
[----:B------:R0:W-:Y:S01]  /*74b20*/  STL [R1+0x226c], R23 ;  /* 0x00226c1701007387 */ /* 0x0001e20000100800 */
[-C--:B------:R-:W-:Y:S01]  /*74b30*/  IADD3 R19, P5, PT, R19, R29.reuse, RZ ;  /* 0x0000001d13137210 */ /* 0x080fe20007fbe0ff */
[--C-:B------:R-:W-:Y:S02]  /*74b40*/  IMAD.X R24, R24, 0x1, R0.reuse, P6 ;  /* 0x0000000118187824 */ /* 0x100fe400030e0600 */
[----:B0-----:R-:W4:Y:S04]  /*74b50*/  LDL.LU R23, [R1+0x2260] ;  /* 0x0022600001177983 */ /* 0x001f280000300800 */
[----:B------:R-:W-:Y:S04]  /*74b60*/  STL [R1+0x2290], R18 ;  /* 0x0022901201007387 */ /* 0x000fe80000100800 */
[----:B------:R-:W-:Y:S01]  /*74b70*/  STL [R1+0x2264], R19 ;  /* 0x0022641301007387 */ /* 0x000fe20000100800 */
[----:B------:R-:W-:Y:S01]  /*74b80*/  IMAD.X R3, R3, 0x1, R0, P1 ;  /* 0x0000000103037824 */ /* 0x000fe200008e0600 */
[----:B------:R-:W-:-:S04]  /*74b90*/  IADD3 R25, P6, PT, R25, R29, RZ ;  /* 0x0000001d19197210 */ /* 0x000fc80007fde0ff */
[----:B------:R0:W-:Y:S04]  /*74ba0*/  STL [R1+0x2280], R3 ;  /* 0x0022800301007387 */ /* 0x0001e80000100800 */
[----:B------:R-:W-:Y:S04]  /*74bb0*/  STL [R1+0x2288], R24 ;  /* 0x0022881801007387 */ /* 0x000fe80000100800 */
[----:B0-----:R-:W4:Y:S04]  /*74bc0*/  LDL.LU R3, [R1+0x2234] ;  /* 0x0022340001037983 */ /* 0x001f280000300800 */
[----:B------:R-:W-:Y:S01]  /*74bd0*/  STL [R1+0x225c], R25 ;  /* 0x00225c1901007387 */ /* 0x000fe20000100800 */
[-C--:B---3--:R-:W-:Y:S01]  /*74be0*/  IADD3 R28, P1, PT, R28, R29.reuse, RZ ;  /* 0x0000001d1c1c7210 */ /* 0x088fe20007f3e0ff */
[--C-:B------:R-:W-:Y:S01]  /*74bf0*/  IMAD.X R26, R26, 0x1, R0.reuse, P2 ;  /* 0x000000011a1a7824 */ /* 0x100fe200010e0600 */
[----:B------:R-:W-:Y:S01]  /*74c00*/  IADD3 R27, P2, PT, R27, R29, RZ ;  /* 0x0000001d1b1b7210 */ /* 0x000fe20007f5e0ff */
[----:B------:R-:W-:-:S02]  /*74c10*/  IMAD.X R20, R20, 0x1, R0, P3 ;  /* 0x0000000114147824 */ /* 0x000fc400018e0600 */
[----:B------:R0:W-:Y:S04]  /*74c20*/  STL [R1+0x2254], R28 ;  /* 0x0022541c01007387 */ /* 0x0001e80000100800 */
[----:B0-----:R-:W3:Y:S04]  /*74c30*/  LDL.LU R28, [R1+0x2258] ;  /* 0x00225800011c7983 */ /* 0x001ee80000300800 */
[----:B------:R-:W-:Y:S04]  /*74c40*/  STL [R1+0x2278], R26 ;  /* 0x0022781a01007387 */ /* 0x000fe80000100800 */
[----:B------:R-:W3:Y:S04]  /*74c50*/  LDL.LU R4, [R1+0x222c] ;  /* 0x00222c0001047983 */ /* 0x000ee80000300800 */
[----:B------:R-:W-:Y:S04]  /*74c60*/  STL [R1+0x224c], R27 ;  /* 0x00224c1b01007387 */ /* 0x000fe80000100800 */
[----:B------:R-:W3:Y:S04]  /*74c70*/  LDL.LU R5, [R1+0x2250] ;  /* 0x0022500001057983 */ /* 0x000ee80000300800 */
[----:B------:R-:W-:Y:S04]  /*74c80*/  STL [R1+0x2270], R20 ;  /* 0x0022701401007387 */ /* 0x000fe80000100800 */
[----:B------:R-:W3:Y:S01]  /*74c90*/  LDL.LU R6, [R1+0x2224] ;  /* 0x0022240001067983 */ /* 0x000ee20000300800 */
[----:B------:R-:W-:-:S05]  /*74ca0*/  IADD3 R2, P3, PT, R2, R29, RZ ;  /* 0x0000001d02027210 */ /* 0x000fca0007f7e0ff */
        /* <DEDUP_REMOVED lines=13> */
[----:B--2---:R-:W-:-:S05]  /*74d80*/  IMAD.X R22, R22, 0x1, R0, P4 ;  /* 0x0000000116167824 */ /* 0x004fca00020e0600 */
[----:B------:R0:W-:Y:S01]  /*74d90*/  STL [R1+0x2268], R22 ;  /* 0x0022681601007387 */ /* 0x0001e20000100800 */
[----:B----4-:R-:W-:-:S03]  /*74da0*/  IADD3 R21, P4, PT, R21, R29, RZ ;  /* 0x0000001d15157210 */ /* 0x010fc60007f9e0ff */
[----:B0-----:R-:W2:Y:S04]  /*74db0*/  LDL.LU R22, [R1+0x2218] ;  /* 0x0022180001167983 */ /* 0x001ea80000300800 */
[----:B------:R-:W4:Y:S04]  /*74dc0*/  LDL.LU R18, [R1+0x21ec] ;  /* 0x0021ec0001127983 */ /* 0x000f280000300800 */
[----:B------:R-:W4:Y:S04]  /*74dd0*/  LDL.LU R19, [R1+0x2210] ;  /* 0x0022100001137983 */ /* 0x000f280000300800 */
[----:B------:R-:W-:Y:S04]  /*74de0*/  STL [R1+0x223c], R21 ;  /* 0x00223c1501007387 */ /* 0x000fe80000100800 */
[----:B------:R-:W4:Y:S01]  /*74df0*/  LDL.LU R24, [R1+0x21e4] ;  /* 0x0021e40001187983 */ /* 0x000f220000300800 */
[----:B------:R-:W-:-:S05]  /*74e00*/  IMAD.X R23, R23, 0x1, R0, P5 ;  /* 0x0000000117177824 */ /* 0x000fca00028e0600 */
[----:B------:R0:W-:Y:S04]  /*74e10*/  STL [R1+0x2260], R23 ;  /* 0x0022601701007387 */ /* 0x0001e80000100800 */
[----:B------:R-:W4:Y:S04]  /*74e20*/  LDL.LU R25, [R1+0x2208] ;  /* 0x0022080001197983 */ /* 0x000f280000300800 */
[----:B0-----:R-:W4:Y:S01]  /*74e30*/  LDL.LU R23, [R1+0x21dc] ;  /* 0x0021dc0001177983 */ /* 0x001f220000300800 */
[----:B------:R-:W-:-:S05]  /*74e40*/  IADD3 R3, P5, PT, R3, R29, RZ ;  /* 0x0000001d03037210 */ /* 0x000fca0007fbe0ff */
[----:B------:R0:W-:Y:S04]  /*74e50*/  STL [R1+0x2234], R3 ;  /* 0x0022340301007387 */ /* 0x0001e80000100800 */
[----:B0-----:R-:W4:Y:S04]  /*74e60*/  LDL.LU R3, [R1+0x2200] ;  /* 0x0022000001037983 */ /* 0x001f280000300800 */
[----:B------:R-:W4:Y:S04]  /*74e70*/  LDL.LU R26, [R1+0x21d4] ;  /* 0x0021d400011a7983 */ /* 0x000f280000300800 */
[----:B------:R-:W4:Y:S04]  /*74e80*/  LDL.LU R27, [R1+0x21f8] ;  /* 0x0021f800011b7983 */ /* 0x000f280000300800 */
[----:B------:R-:W4:Y:S01]  /*74e90*/  LDL.LU R21, [R1+0x21cc] ;  /* 0x0021cc0001157983 */ /* 0x000f220000300800 */
[----:B---3--:R-:W-:Y:S01]  /*74ea0*/  IMAD.X R28, R28, 0x1, R0, P6 ;  /* 0x000000011c1c7824 */ /* 0x008fe200030e0600 */
[----:B------:R-:W-:-:S04]  /*74eb0*/  IADD3 R4, P6, PT, R4, R29, RZ ;  /* 0x0000001d04047210 */ /* 0x000fc80007fde0ff */
[----:B------:R0:W-:Y:S01]  /*74ec0*/  STL [R1+0x2258], R28 ;  /* 0x0022581c01007387 */ /* 0x0001e20000100800 */
[--C-:B------:R-:W-:Y:S01]  /*74ed0*/  IMAD.X R5, R5, 0x1, R0.reuse, P1 ;  /* 0x0000000105057824 */ /* 0x100fe200008e0600 */
[-C--:B------:R-:W-:Y:S02]  /*74ee0*/  IADD3 R6, P1, PT, R6, R29.reuse, RZ ;  /* 0x0000001d06067210 */ /* 0x080fe40007f3e0ff */
[----:B0-----:R-:W3:Y:S01]  /*74ef0*/  LDL.LU R28, [R1+0x21f0] ;  /* 0x0021f000011c7983 */ /* 0x001ee20000300800 */
[--C-:B------:R-:W-:Y:S01]  /*74f00*/  IMAD.X R7, R7, 0x1, R0.reuse, P2 ;  /* 0x0000000107077824 */ /* 0x100fe200010e0600 */
[----:B------:R-:W-:Y:S02]  /*74f10*/  IADD3 R10, P2, PT, R10, R29, RZ ;  /* 0x0000001d0a0a7210 */ /* 0x000fe40007f5e0ff */
        /* <DEDUP_REMOVED lines=12> */
[----:B------:R-:W-:Y:S04]  /*74fe0*/  STL [R1+0x2214], R13 ;  /* 0x0022140d01007387 */ /* 0x000fe80000100800 */
[----:B------:R-:W-:Y:S04]  /*74ff0*/  STL [R1+0x2238], R12 ;  /* 0x0022380c01007387 */ /* 0x000fe80000100800 */
[----:B------:R-:W-:Y:S04]  /*75000*/  STL [R1+0x220c], R16 ;  /* 0x00220c1001007387 */ /* 0x000fe80000100800 */
[----:B------:R0:W-:Y:S04]  /*75010*/  STL [R1+0x2228], R2 ;  /* 0x0022280201007387 */ /* 0x0001e80000100800 */
[----:B------:R-:W-:Y:S04]  /*75020*/  STL [R1+0x2230], R15 ;  /* 0x0022300f01007387 */ /* 0x000fe80000100800 */
[----:B0-----:R-:W3:Y:S01]  /*75030*/  LDL.LU R2, [R1+0x21c4] ;  /* 0x0021c40001027983 */ /* 0x001ee20000300800 */
[----:B------:R-:W-:-:S02]  /*75040*/  IADD3 R8, P5, PT, R8, R29, RZ ;  /* 0x0000001d08087210 */ /* 0x000fc40007fbe0ff */
[-C--:B------:R-:W-:Y:S01]  /*75050*/  IADD3 R14, P6, PT, R14, R29.reuse, RZ ;  /* 0x0000001d0e0e7210 */ /* 0x080fe20007fde0ff */
[--C-:B------:R-:W-:Y:S01]  /*75060*/  IMAD.X R17, R17, 0x1, R0.reuse, P1 ;  /* 0x0000000111117824 */ /* 0x100fe200008e0600 */
[----:B------:R-:W-:Y:S01]  /*75070*/  IADD3 R20, P1, PT, R20, R29, RZ ;  /* 0x0000001d14147210 */ /* 0x000fe20007f3e0ff */
[----:B------:R-:W-:Y:S04]  /*75080*/  STL [R1+0x2204], R8 ;  /* 0x0022040801007387 */ /* 0x000fe80000100800 */
[----:B------:R-:W-:Y:S04]  /*75090*/  STL [R1+0x21fc], R14 ;  /* 0x0021fc0e01007387 */ /* 0x000fe80000100800 */
[----:B------:R0:W-:Y:S04]  /*750a0*/  STL [R1+0x21f4], R20 ;  /* 0x0021f41401007387 */ /* 0x0001e80000100800 */
[----:B------:R-:W-:Y:S01]  /*750b0*/  STL [R1+0x2220], R17 ;  /* 0x0022201101007387 */ /* 0x000fe20000100800 */
[----:B--2---:R-:W-:-:S03]  /*750c0*/  IMAD.X R22, R22, 0x1, R0, P2 ;  /* 0x0000000116167824 */ /* 0x004fc600010e0600 */
[----:B0-----:R-:W2:Y:S04]  /*750d0*/  LDL.LU R20, [R1+0x21e8] ;  /* 0x0021e80001147983 */ /* 0x001ea80000300800 */
[----:B------:R0:W-:Y:S01]  /*750e0*/  STL [R1+0x2218], R22 ;  /* 0x0022181601007387 */ /* 0x0001e20000100800 */
[-C--:B----4-:R-:W-:Y:S01]  /*750f0*/  IADD3 R18, P2, PT, R18, R29.reuse, RZ ;  /* 0x0000001d12127210 */ /* 0x090fe20007f5e0ff */
[--C-:B------:R-:W-:Y:S01]  /*75100*/  IMAD.X R19, R19, 0x1, R0.reuse, P3 ;  /* 0x0000000113137824 */ /* 0x100fe200018e0600 */
[----:B------:R-:W-:Y:S01]  /*75110*/  IADD3 R24, P3, PT, R24, R29, RZ ;  /* 0x0000001d18187210 */ /* 0x000fe20007f7e0ff */
[----:B0-----:R-:W4:Y:S01]  /*75120*/  LDL.LU R22, [R1+0x21bc] ;  /* 0x0021bc0001167983 */ /* 0x001f220000300800 */
[----:B------:R-:W-:-:S03]  /*75130*/  IMAD.X R25, R25, 0x1, R0, P4 ;  /* 0x0000000119197824 */ /* 0x000fc600020e0600 */
[----:B------:R-:W-:Y:S04]  /*75140*/  STL [R1+0x21ec], R18 ;  /* 0x0021ec1201007387 */ /* 0x000fe80000100800 */
[----:B------:R-:W-:Y:S01]  /*75150*/  STL [R1+0x2210], R19 ;  /* 0x0022101301007387 */ /* 0x000fe20000100800 */
[----:B------:R-:W-:-:S05]  /*75160*/  IADD3 R23, P4, PT, R23, R29, RZ ;  /* 0x0000001d17177210 */ /* 0x000fca0007f9e0ff */
[----:B------:R0:W-:Y:S04]  /*75170*/  STL [R1+0x21dc], R23 ;  /* 0x0021dc1701007387 */ /* 0x0001e80000100800 */
[----:B------:R-:W-:Y:S04]  /*75180*/  STL [R1+0x21e4], R24 ;  /* 0x0021e41801007387 */ /* 0x000fe80000100800 */
[----:B0-----:R-:W4:Y:S04]  /*75190*/  LDL.LU R23, [R1+0x21e0] ;  /* 0x0021e00001177983 */ /* 0x001f280000300800 */
[----:B------:R-:W-:Y:S01]  /*751a0*/  STL [R1+0x2208], R25 ;  /* 0x0022081901007387 */ /* 0x000fe20000100800 */
[--C-:B------:R-:W-:Y:S01]  /*751b0*/  IMAD.X R3, R3, 0x1, R0.reuse, P5 ;  /* 0x0000000103037824 */ /* 0x100fe200028e0600 */
[-C--:B------:R-:W-:Y:S01]  /*751c0*/  IADD3 R26, P5, PT, R26, R29.reuse, RZ ;  /* 0x0000001d1a1a7210 */ /* 0x080fe20007fbe0ff */
[----:B------:R-:W-:Y:S01]  /*751d0*/  IMAD.X R27, R27, 0x1, R0, P6 ;  /* 0x000000011b1b7824 */ /* 0x000fe200030e0600 */
[----:B------:R-:W-:-:S02]  /*751e0*/  IADD3 R21, P6, PT, R21, R29, RZ ;  /* 0x0000001d15157210 */ /* 0x000fc40007fde0ff */
[----:B------:R0:W-:Y:S04]  /*751f0*/  STL [R1+0x2200], R3 ;  /* 0x0022000301007387 */ /* 0x0001e80000100800 */
[----:B0-----:R-:W4:Y:S04]  /*75200*/  LDL.LU R3, [R1+0x21b4] ;  /* 0x0021b40001037983 */ /* 0x001f280000300800 */
[----:B------:R-:W-:Y:S04]  /*75210*/  STL [R1+0x21d4], R26 ;  /* 0x0021d41a01007387 */ /* 0x000fe80000100800 */
[----:B------:R-:W4:Y:S04]  /*75220*/  LDL.LU R4, [R1+0x21d8] ;  /* 0x0021d80001047983 */ /* 0x000f280000300800 */
[----:B------:R-:W-:Y:S04]  /*75230*/  STL [R1+0x21f8], R27 ;  /* 0x0021f81b01007387 */ /* 0x000fe80000100800 */
[----:B------:R-:W4:Y:S04]  /*75240*/  LDL.LU R5, [R1+0x21ac] ;  /* 0x0021ac0001057983 */ /* 0x000f280000300800 */
[----:B------:R-:W-:Y:S04]  /*75250*/  STL [R1+0x21cc], R21 ;  /* 0x0021cc1501007387 */ /* 0x000fe80000100800 */
[----:B------:R-:W4:Y:S01]  /*75260*/  LDL.LU R6, [R1+0x21d0] ;  /* 0x0021d00001067983 */ /* 0x000f220000300800 */
[----:B---3--:R-:W-:-:S05]  /*75270*/  IMAD.X R28, R28, 0x1, R0, P1 ;  /* 0x000000011c1c7824 */ /* 0x008fca00008e0600 */
        /* <DEDUP_REMOVED lines=13> */
[----:B------:R-:W-:-:S05]  /*75350*/  IADD3 R2, P1, PT, R2, R29, RZ ;  /* 0x0000001d02027210 */ /* 0x000fca0007f3e0ff */
[----:B------:R0:W-:Y:S04]  /*75360*/  STL [R1+0x21c4], R2 ;  /* 0x0021c40201007387 */ /* 0x0001e80000100800 */
[----:B0-----:R-:W3:Y:S04]  /*75370*/  LDL.LU R2, [R1+0x2174] ;  /* 0x0021740001027983 */ /* 0x001ee80000300800 */
[----:B------:R-:W3:Y:S01]  /*75380*/  LDL.LU R18, [R1+0x2198] ;  /* 0x0021980001127983 */ /* 0x000ee20000300800 */
[----:B--2---:R-:W-:-:S03]  /*75390*/  IMAD.X R20, R20, 0x1, R0, P2 ;  /* 0x0000000114147824 */ /* 0x004fc600010e0600 */
[----:B------:R-:W2:Y:S04]  /*753a0*/  LDL.LU R19, [R1+0x216c] ;  /* 0x00216c0001137983 */ /* 0x000ea80000300800 */
[----:B------:R-:W-:Y:S04]  /*753b0*/  STL [R1+0x21e8], R20 ;  /* 0x0021e81401007387 */ /* 0x000fe80000100800 */
[----:B------:R-:W2:Y:S01]  /*753c0*/  LDL.LU R24, [R1+0x2190] ;  /* 0x0021900001187983 */ /* 0x000ea20000300800 */
[----:B----4-:R-:W-:-:S05]  /*753d0*/  IADD3 R22, P2, PT, R22, R29, RZ ;  /* 0x0000001d16167210 */ /* 0x010fca0007f5e0ff */
        /* <DEDUP_REMOVED lines=9> */
[----:B------:R-:W-:Y:S01]  /*75470*/  IADD3 R3, P3, PT, R3, R29, RZ ;  /* 0x0000001d03037210 */ /* 0x000fe20007f7e0ff */
[----:B------:R-:W-:-:S04]  /*75480*/  IMAD.X R4, R4, 0x1, R0, P4 ;  /* 0x0000000104047824 */ /* 0x000fc800020e0600 */
[----:B------:R0:W-:Y:S01]  /*75490*/  STL [R1+0x21b4], R3 ;  /* 0x0021b40301007387 */ /* 0x0001e20000100800 */
[-C--:B------:R-:W-:Y:S01]  /*754a0*/  IADD3 R5, P4, PT, R5, R29.reuse, RZ ;  /* 0x0000001d05057210 */ /* 0x080fe20007f9e0ff */
[--C-:B------:R-:W-:Y:S02]  /*754b0*/  IMAD.X R6, R6, 0x1, R0.reuse, P5 ;  /* 0x0000000106067824 */ /* 0x100fe400028e0600 */
[----:B0-----:R-:W4:Y:S04]  /*754c0*/  LDL.LU R3, [R1+0x214c] ;  /* 0x00214c0001037983 */ /* 0x001f280000300800 */
[----:B------:R-:W-:Y:S04]  /*754d0*/  STL [R1+0x21d8], R4 ;  /* 0x0021d80401007387 */ /* 0x000fe80000100800 */
[----:B------:R-:W-:Y:S04]  /*754e0*/  STL [R1+0x21ac], R5 ;  /* 0x0021ac0501007387 */ /* 0x000fe80000100800 */
[----:B------:R-:W-:Y:S01]  /*754f0*/  STL [R1+0x21d0], R6 ;  /* 0x0021d00601007387 */ /* 0x000fe20000100800 */
[-C--:B---3--:R-:W-:Y:S01]  /*75500*/  IADD3 R7, P5, PT, R7, R29.reuse, RZ ;  /* 0x0000001d07077210 */ /* 0x088fe20007fbe0ff */
[--C-:B------:R-:W-:Y:S01]  /*75510*/  IMAD.X R10, R10, 0x1, R0.reuse, P6 ;  /* 0x000000010a0a7824 */ /* 0x100fe200030e0600 */
[-C--:B------:R-:W-:Y:S01]  /*75520*/  IADD3 R11, P6, PT, R11, R29.reuse, RZ ;  /* 0x0000001d0b0b7210 */ /* 0x080fe20007fde0ff */
[--C-:B------:R-:W-:Y:S01]  /*75530*/  IMAD.X R13, R13, 0x1, R0.reuse, P1 ;  /* 0x000000010d0d7824 */ /* 0x100fe200008e0600 */
[----:B------:R-:W-:Y:S01]  /*75540*/  IADD3 R12, P1, PT, R12, R29, RZ ;  /* 0x0000001d0c0c7210 */ /* 0x000fe20007f3e0ff */
[----:B------:R-:W-:Y:S01]  /*75550*/  STL [R1+0x21a4], R7 ;  /* 0x0021a40701007387 */ /* 0x000fe20000100800 */
[----:B------:R-:W-:-:S02]  /*75560*/  IMAD.X R16, R16, 0x1, R0, P2 ;  /* 0x0000000110107824 */ /* 0x000fc400010e0600 */
        /* <DEDUP_REMOVED lines=11> */
[----:B------:R-:W-:Y:S01]  /*75620*/  IMAD.X R21, R21, 0x1, R0, P5 ;  /* 0x0000000115157824 */ /* 0x000fe200028e0600 */
[-C--:B------:R-:W-:Y:S02]  /*75630*/  IADD3 R17, P4, PT, R17, R29.reuse, RZ ;  /* 0x0000001d11117210 */ /* 0x080fe40007f9e0ff */
[----:B0-----:R-:W3:Y:S04]  /*75640*/  LDL.LU R28, [R1+0x2170] ;  /* 0x00217000011c7983 */ /* 0x001ee80000300800 */
[----:B------:R-:W-:Y:S04]  /*75650*/  STL [R1+0x21b0], R8 ;  /* 0x0021b00801007387 */ /* 0x000fe80000100800 */
[----:B------:R-:W-:Y:S04]  /*75660*/  STL [R1+0x21a8], R14 ;  /* 0x0021a80e01007387 */ /* 0x000fe80000100800 */
[----:B------:R0:W-:Y:S04]  /*75670*/  STL [R1+0x21a0], R21 ;  /* 0x0021a01501007387 */ /* 0x0001e80000100800 */
[----:B------:R-:W-:Y:S01]  /*75680*/  STL [R1+0x217c], R17 ;  /* 0x00217c1101007387 */ /* 0x000fe20000100800 */
[----:B------:R-:W-:-:S03]  /*75690*/  IADD3 R2, P5, PT, R2, R29, RZ ;  /* 0x0000001d02027210 */ /* 0x000fc60007fbe0ff */
[----:B0-----:R-:W3:Y:S04]  /*756a0*/  LDL.LU R21, [R1+0x2144] ;  /* 0x0021440001157983 */ /* 0x001ee80000300800 */
[----:B------:R0:W-:Y:S04]  /*756b0*/  STL [R1+0x2174], R2 ;  /* 0x0021740201007387 */ /* 0x0001e80000100800 */
[----:B0-----:R-:W3:Y:S01]  /*756c0*/  LDL.LU R2, [R1+0x2168] ;  /* 0x0021680001027983 */ /* 0x001ee20000300800 */
[--C-:B------:R-:W-:Y:S01]  /*756d0*/  IMAD.X R18, R18, 0x1, R0.reuse, P6 ;  /* 0x0000000112127824 */ /* 0x100fe200030e0600 */
[----:B--2---:R-:W-:Y:S01]  /*756e0*/  IADD3 R19, P6, PT, R19, R29, RZ ;  /* 0x0000001d13137210 */ /* 0x004fe20007fde0ff */
[----:B------:R-:W-:-:S03]  /*756f0*/  IMAD.X R24, R24, 0x1, R0, P1 ;  /* 0x0000000118187824 */ /* 0x000fc600008e0600 */
[----:B------:R-:W-:Y:S04]  /*75700*/  STL [R1+0x2198], R18 ;  /* 0x0021981201007387 */ /* 0x000fe80000100800 */
[----:B------:R-:W-:Y:S01]  /*75710*/  STL [R1+0x216c], R19 ;  /* 0x00216c1301007387 */ /* 0x000fe20000100800 */
[----:B----4-:R-:W-:Y:S01]  /*75720*/  IMAD.X R22, R22, 0x1, R0, P2 ;  /* 0x0000000116167824 */ /* 0x010fe200010e0600 */
[----:B------:R-:W-:-:S04]  /*75730*/  IADD3 R25, P1, PT, R25, R29, RZ ;  /* 0x0000001d19197210 */ /* 0x000fc80007f3e0ff */
[----:B------:R0:W-:Y:S04]  /*75740*/  STL [R1+0x2188], R22 ;  /* 0x0021881601007387 */ /* 0x0001e80000100800 */
[----:B------:R-:W-:Y:S04]  /*75750*/  STL [R1+0x2190], R24 ;  /* 0x0021901801007387 */ /* 0x000fe80000100800 */
[----:B0-----:R-:W2:Y:S04]  /*75760*/  LDL.LU R22, [R1+0x213c] ;  /* 0x00213c0001167983 */ /* 0x001ea80000300800 */
[----:B------:R-:W-:Y:S01]  /*75770*/  STL [R1+0x2164], R25 ;  /* 0x0021641901007387 */ /* 0x000fe20000100800 */
[-C--:B------:R-:W-:Y:S01]  /*75780*/  IADD3 R23, P2, PT, R23, R29.reuse, RZ ;  /* 0x0000001d17177210 */ /* 0x080fe20007f5e0ff */
[--C-:B------:R-:W-:Y:S01]  /*75790*/  IMAD.X R26, R26, 0x1, R0.reuse, P3 ;  /* 0x000000011a1a7824 */ /* 0x100fe200018e0600 */
[----:B------:R-:W-:Y:S01]  /*757a0*/  IADD3 R27, P3, PT, R27, R29, RZ ;  /* 0x0000001d1b1b7210 */ /* 0x000fe20007f7e0ff */
[----:B------:R-:W-:-:S02]  /*757b0*/  IMAD.X R20, R20, 0x1, R0, P4 ;  /* 0x0000000114147824 */ /* 0x000fc400020e0600 */
        /* <DEDUP_REMOVED lines=8> */
[----:B------:R-:W-:-:S05]  /*75840*/  IADD3 R3, P4, PT, R3, R29, RZ ;  /* 0x0000001d03037210 */ /* 0x000fca0007f9e0ff */
        /* <DEDUP_REMOVED lines=13> */
[----:B---3--:R-:W-:-:S05]  /*75920*/  IMAD.X R28, R28, 0x1, R0, P5 ;  /* 0x000000011c1c7824 */ /* 0x008fca00028e0600 */
[----:B------:R0:W-:Y:S01]  /*75930*/  STL [R1+0x2170], R28 ;  /* 0x0021701c01007387 */ /* 0x0001e20000100800 */
[----:B------:R-:W-:-:S03]  /*75940*/  IADD3 R21, P5, PT, R21, R29, RZ ;  /* 0x0000001d15157210 */ /* 0x000fc60007fbe0ff */
[----:B0-----:R-:W3:Y:S04]  /*75950*/  LDL.LU R28, [R1+0x2120] ;  /* 0x00212000011c7983 */ /* 0x001ee80000300800 */
[----:B------:R-:W3:Y:S04]  /*75960*/  LDL.LU R18, [R1+0x20f4] ;  /* 0x0020f40001127983 */ /* 0x000ee80000300800 */
[----:B------:R-:W3:Y:S04]  /*75970*/  LDL.LU R19, [R1+0x2118] ;  /* 0x0021180001137983 */ /* 0x000ee80000300800 */
[----:B------:R-:W-:Y:S04]  /*75980*/  STL [R1+0x2144], R21 ;  /* 0x0021441501007387 */ /* 0x000fe80000100800 */
[----:B------:R-:W3:Y:S01]  /*75990*/  LDL.LU R24, [R1+0x20ec] ;  /* 0x0020ec0001187983 */ /* 0x000ee20000300800 */
[----:B------:R-:W-:-:S05]  /*759a0*/  IMAD.X R2, R2, 0x1, R0, P6 ;  /* 0x0000000102027824 */ /* 0x000fca00030e0600 */
[----:B------:R0:W-:Y:S04]  /*759b0*/  STL [R1+0x2168], R2 ;  /* 0x0021680201007387 */ /* 0x0001e80000100800 */
[----:B------:R-:W3:Y:S04]  /*759c0*/  LDL.LU R25, [R1+0x2110] ;  /* 0x0021100001197983 */ /* 0x000ee80000300800 */
[----:B0-----:R-:W3:Y:S01]  /*759d0*/  LDL.LU R2, [R1+0x20e4] ;  /* 0x0020e40001027983 */ /* 0x001ee20000300800 */
[----:B--2---:R-:W-:-:S05]  /*759e0*/  IADD3 R22, P6, PT, R22, R29, RZ ;  /* 0x0000001d16167210 */ /* 0x004fca0007fde0ff */
[----:B------:R0:W-:Y:S04]  /*759f0*/  STL [R1+0x213c], R22 ;  /* 0x00213c1601007387 */ /* 0x0001e80000100800 */
[----:B0-----:R-:W2:Y:S04]  /*75a00*/  LDL.LU R22, [R1+0x2108] ;  /* 0x0021080001167983 */ /* 0x001ea80000300800 */
[----:B------:R-:W2:Y:S04]  /*75a10*/  LDL.LU R26, [R1+0x20dc] ;  /* 0x0020dc00011a7983 */ /* 0x000ea80000300800 */
[----:B------:R-:W2:Y:S04]  /*75a20*/  LDL.LU R27, [R1+0x2100] ;  /* 0x00210000011b7983 */ /* 0x000ea80000300800 */
[----:B------:R-:W2:Y:S01]  /*75a30*/  LDL.LU R21, [R1+0x20d4] ;  /* 0x0020d40001157983 */ /* 0x000ea20000300800 */
[----:B----4-:R-:W-:Y:S01]  /*75a40*/  IMAD.X R23, R23, 0x1, R0, P1 ;  /* 0x0000000117177824 */ /* 0x010fe200008e0600 */
[----:B------:R-:W-:-:S04]  /*75a50*/  IADD3 R4, P1, PT, R4, R29, RZ ;  /* 0x0000001d04047210 */ /* 0x000fc80007f3e0ff */
[----:B------:R0:W-:Y:S01]  /*75a60*/  STL [R1+0x2160], R23 ;  /* 0x0021601701007387 */ /* 0x0001e20000100800 */
[--C-:B------:R-:W-:Y:S01]  /*75a70*/  IMAD.X R5, R5, 0x1, R0.reuse, P2 ;  /* 0x0000000105057824 */ /* 0x100fe200010e0600 */
[-C--:B------:R-:W-:Y:S02]  /*75a80*/  IADD3 R6, P2, PT, R6, R29.reuse, RZ ;  /* 0x0000001d06067210 */ /* 0x080fe40007f5e0ff */
[----:B0-----:R-:W4:Y:S01]  /*75a90*/  LDL.LU R23, [R1+0x20f8] ;  /* 0x0020f80001177983 */ /* 0x001f220000300800 */
        /* <DEDUP_REMOVED lines=22> */
[----:B------:R-:W-:Y:S04]  /*75c00*/  STL [R1+0x2138], R15 ;  /* 0x0021380f01007387 */ /* 0x000fe80000100800 */
[----:B0-----:R-:W4:Y:S04]  /*75c10*/  LDL.LU R3, [R1+0x20cc] ;  /* 0x0020cc0001037983 */ /* 0x001f280000300800 */
[----:B------:R-:W-:Y:S04]  /*75c20*/  STL [R1+0x210c], R8 ;  /* 0x00210c0801007387 */ /* 0x000fe80000100800 */
[----:B------:R-:W-:Y:S04]  /*75c30*/  STL [R1+0x2104], R14 ;  /* 0x0021040e01007387 */ /* 0x000fe80000100800 */
[----:B------:R0:W-:Y:S04]  /*75c40*/  STL [R1+0x20fc], R20 ;  /* 0x0020fc1401007387 */ /* 0x0001e80000100800 */
[----:B------:R-:W-:Y:S04]  /*75c50*/  STL [R1+0x2128], R17 ;  /* 0x0021281101007387 */ /* 0x000fe80000100800 */
[----:B0-----:R-:W4:Y:S01]  /*75c60*/  LDL.LU R20, [R1+0x20f0] ;  /* 0x0020f00001147983 */ /* 0x001f220000300800 */
[--C-:B---3--:R-:W-:Y:S01]  /*75c70*/  IMAD.X R28, R28, 0x1, R0.reuse, P3 ;  /* 0x000000011c1c7824 */ /* 0x108fe200018e0600 */
[----:B------:R-:W-:Y:S01]  /*75c80*/  IADD3 R18, P3, PT, R18, R29, RZ ;  /* 0x0000001d12127210 */ /* 0x000fe20007f7e0ff */
[----:B------:R-:W-:-:S03]  /*75c90*/  IMAD.X R19, R19, 0x1, R0, P4 ;  /* 0x0000000113137824 */ /* 0x000fc600020e0600 */
[----:B------:R0:W-:Y:S01]  /*75ca0*/  STL [R1+0x2120], R28 ;  /* 0x0021201c01007387 */ /* 0x0001e20000100800 */
[----:B------:R-:W-:-:S03]  /*75cb0*/  IADD3 R24, P4, PT, R24, R29, RZ ;  /* 0x0000001d18187210 */ /* 0x000fc60007f9e0ff */
[----:B0-----:R-:W3:Y:S01]  /*75cc0*/  LDL.LU R28, [R1+0x20c4] ;  /* 0x0020c400011c7983 */ /* 0x001ee20000300800 */
[----:B------:R-:W-:-:S03]  /*75cd0*/  IMAD.X R25, R25, 0x1, R0, P5 ;  /* 0x0000000119197824 */ /* 0x000fc600028e0600 */
[----:B------:R-:W-:Y:S04]  /*75ce0*/  STL [R1+0x20f4], R18 ;  /* 0x0020f41201007387 */ /* 0x000fe80000100800 */
[----:B------:R-:W-:Y:S01]  /*75cf0*/  STL [R1+0x2118], R19 ;  /* 0x0021181301007387 */ /* 0x000fe20000100800 */
[----:B------:R-:W-:-:S05]  /*75d00*/  IADD3 R2, P5, PT, R2, R29, RZ ;  /* 0x0000001d02027210 */ /* 0x000fca0007fbe0ff */
[----:B------:R0:W-:Y:S04]  /*75d10*/  STL [R1+0x20e4], R2 ;  /* 0x0020e40201007387 */ /* 0x0001e80000100800 */
[----:B------:R-:W-:Y:S04]  /*75d20*/  STL [R1+0x20ec], R24 ;  /* 0x0020ec1801007387 */ /* 0x000fe80000100800 */
[----:B0-----:R-:W3:Y:S04]  /*75d30*/  LDL.LU R2, [R1+0x20e8] ;  /* 0x0020e80001027983 */ /* 0x001ee80000300800 */
[----:B------:R-:W-:Y:S01]  /*75d40*/  STL [R1+0x2110], R25 ;  /* 0x0021101901007387 */ /* 0x000fe20000100800 */
[--C-:B--2---:R-:W-:Y:S01]  /*75d50*/  IMAD.X R22, R22, 0x1, R0.reuse, P6 ;  /* 0x0000000116167824 */ /* 0x104fe200030e0600 */
[-C--:B------:R-:W-:Y:S01]  /*75d60*/  IADD3 R26, P6, PT, R26, R29.reuse, RZ ;  /* 0x0000001d1a1a7210 */ /* 0x080fe20007fde0ff */
[----:B------:R-:W-:Y:S01]  /*75d70*/  IMAD.X R27, R27, 0x1, R0, P1 ;  /* 0x000000011b1b7824 */ /* 0x000fe200008e0600 */
[----:B------:R-:W-:-:S02]  /*75d80*/  IADD3 R21, P1, PT, R21, R29, RZ ;  /* 0x0000001d15157210 */ /* 0x000fc40007f3e0ff */
[----:B------:R0:W-:Y:S04]  /*75d90*/  STL [R1+0x2108], R22 ;  /* 0x0021081601007387 */ /* 0x0001e80000100800 */
[----:B0-----:R-:W2:Y:S04]  /*75da0*/  LDL.LU R22, [R1+0x20bc] ;  /* 0x0020bc0001167983 */ /* 0x001ea80000300800 */
[----:B------:R-:W-:Y:S04]  /*75db0*/  STL [R1+0x20dc], R26 ;  /* 0x0020dc1a01007387 */ /* 0x000fe80000100800 */
[----:B------:R-:W2:Y:S04]  /*75dc0*/  LDL.LU R4, [R1+0x20e0] ;  /* 0x0020e00001047983 */ /* 0x000ea80000300800 */
[----:B------:R-:W-:Y:S04]  /*75dd0*/  STL [R1+0x2100], R27 ;  /* 0x0021001b01007387 */ /* 0x000fe80000100800 */
[----:B------:R-:W2:Y:S04]  /*75de0*/  LDL.LU R5, [R1+0x20b4] ;  /* 0x0020b40001057983 */ /* 0x000ea80000300800 */
[----:B------:R-:W-:Y:S04]  /*75df0*/  STL [R1+0x20d4], R21 ;  /* 0x0020d41501007387 */ /* 0x000fe80000100800 */
[----:B------:R-:W2:Y:S01]  /*75e00*/  LDL.LU R6, [R1+0x20d8] ;  /* 0x0020d80001067983 */ /* 0x000ea20000300800 */
[----:B----4-:R-:W-:-:S05]  /*75e10*/  IMAD.X R23, R23, 0x1, R0, P2 ;  /* 0x0000000117177824 */ /* 0x010fca00010e0600 */
        /* <DEDUP_REMOVED lines=13> */
[----:B------:R-:W-:-:S05]  /*75ef0*/  IADD3 R3, P2, PT, R3, R29, RZ ;  /* 0x0000001d03037210 */ /* 0x000fca0007f5e0ff */
[----:B------:R0:W-:Y:S01]  /*75f00*/  STL [R1+0x20cc], R3 ;  /* 0x0020cc0301007387 */ /* 0x0001e20000100800 */
[----:B------:R-:W-:-:S03]  /*75f10*/  IMAD.X R20, R20, 0x1, R0, P3 ;  /* 0x0000000114147824 */ /* 0x000fc600018e0600 */
[----:B0-----:R-:W4:Y:S04]  /*75f20*/  LDL.LU R3, [R1+0x207c] ;  /* 0x00207c0001037983 */ /* 0x001f280000300800 */
[----:B------:R-:W4:Y:S04]  /*75f30*/  LDL.LU R18, [R1+0x20a0] ;  /* 0x0020a00001127983 */ /* 0x000f280000300800 */
[----:B------:R-:W4:Y:S04]  /*75f40*/  LDL.LU R19, [R1+0x2074] ;  /* 0x0020740001137983 */ /* 0x000f280000300800 */
[----:B------:R-:W-:Y:S04]  /*75f50*/  STL [R1+0x20f0], R20 ;  /* 0x0020f01401007387 */ /* 0x000fe80000100800 */
[----:B------:R-:W4:Y:S01]  /*75f60*/  LDL.LU R24, [R1+0x2098] ;  /* 0x0020980001187983 */ /* 0x000f220000300800 */
[----:B---3--:R-:W-:-:S05]  /*75f70*/  IADD3 R28, P3, PT, R28, R29, RZ ;  /* 0x0000001d1c1c7210 */ /* 0x008fca0007f7e0ff */
[----:B------:R0:W-:Y:S04]  /*75f80*/  STL [R1+0x20c4], R28 ;  /* 0x0020c41c01007387 */ /* 0x0001e80000100800 */
[----:B------:R-:W3:Y:S04]  /*75f90*/  LDL.LU R25, [R1+0x206c] ;  /* 0x00206c0001197983 */ /* 0x000ee80000300800 */
[----:B0-----:R-:W3:Y:S01]  /*75fa0*/  LDL.LU R28, [R1+0x2090] ;  /* 0x00209000011c7983 */ /* 0x001ee20000300800 */
[----:B------:R-:W-:-:S05]  /*75fb0*/  IMAD.X R2, R2, 0x1, R0, P4 ;  /* 0x0000000102027824 */ /* 0x000fca00020e0600 */
[----:B------:R0:W-:Y:S04]  /*75fc0*/  STL [R1+0x20e8], R2 ;  /* 0x0020e80201007387 */ /* 0x0001e80000100800 */
[----:B0-----:R-:W3:Y:S04]  /*75fd0*/  LDL.LU R2, [R1+0x2064] ;  /* 0x0020640001027983 */ /* 0x001ee80000300800 */
[----:B------:R-:W3:Y:S04]  /*75fe0*/  LDL.LU R26, [R1+0x2088] ;  /* 0x00208800011a7983 */ /* 0x000ee80000300800 */
[----:B------:R-:W3:Y:S04]  /*75ff0*/  LDL.LU R27, [R1+0x205c] ;  /* 0x00205c00011b7983 */ /* 0x000ee80000300800 */
[----:B------:R-:W3:Y:S01]  /*76000*/  LDL.LU R20, [R1+0x2080] ;  /* 0x0020800001147983 */ /* 0x000ee20000300800 */
[-C--:B--2---:R-:W-:Y:S01]  /*76010*/  IADD3 R22, P4, PT, R22, R29.reuse, RZ ;  /* 0x0000001d16167210 */ /* 0x084fe20007f9e0ff */
[----:B------:R-:W-:Y:S01]  /*76020*/  IMAD.X R4, R4, 0x1, R0, P5 ;  /* 0x0000000104047824 */ /* 0x000fe200028e0600 */
[----:B------:R-:W-:-:S03]  /*76030*/  IADD3 R5, P5, PT, R5, R29, RZ ;  /* 0x0000001d05057210 */ /* 0x000fc60007fbe0ff */
[----:B------:R0:W-:Y:S01]  /*76040*/  STL [R1+0x20bc], R22 ;  /* 0x0020bc1601007387 */ /* 0x0001e20000100800 */
[----:B------:R-:W-:-:S03]  /*76050*/  IMAD.X R6, R6, 0x1, R0, P6 ;  /* 0x0000000106067824 */ /* 0x000fc600030e0600 */
[----:B0-----:R-:W2:Y:S01]  /*76060*/  LDL.LU R22, [R1+0x2054] ;  /* 0x0020540001167983 */ /* 0x001ea20000300800 */
[-C--:B----4-:R-:W-:Y:S01]  /*76070*/  IADD3 R7, P6, PT, R7, R29.reuse, RZ ;  /* 0x0000001d07077210 */ /* 0x090fe20007fde0ff */
[----:B------:R-:W-:Y:S02]  /*76080*/  IMAD.X R10, R10, 0x1, R0, P1 ;  /* 0x000000010a0a7824 */ /* 0x000fe400008e0600 */
        /* <DEDUP_REMOVED lines=21> */
[----:B0-----:R-:W4:Y:S04]  /*761e0*/  LDL.LU R23, [R1+0x2078] ;  /* 0x0020780001177983 */ /* 0x001f280000300800 */
[----:B------:R-:W-:Y:S04]  /*761f0*/  STL [R1+0x20b8], R8 ;  /* 0x0020b80801007387 */ /* 0x000fe80000100800 */
[----:B------:R-:W-:Y:S04]  /*76200*/  STL [R1+0x20b0], R14 ;  /* 0x0020b00e01007387 */ /* 0x000fe80000100800 */
[----:B------:R0:W-:Y:S04]  /*76210*/  STL [R1+0x20a8], R21 ;  /* 0x0020a81501007387 */ /* 0x0001e80000100800 */
[----:B------:R-:W-:Y:S01]  /*76220*/  STL [R1+0x2084], R17 ;  /* 0x0020841101007387 */ /* 0x000fe20000100800 */
[----:B------:R-:W-:-:S03]  /*76230*/  IADD3 R3, P6, PT, R3, R29, RZ ;  /* 0x0000001d03037210 */ /* 0x000fc60007fde0ff */
[----:B0-----:R-:W4:Y:S04]  /*76240*/  LDL.LU R21, [R1+0x204c] ;  /* 0x00204c0001157983 */ /* 0x001f280000300800 */
[----:B------:R0:W-:Y:S01]  /*76250*/  STL [R1+0x207c], R3 ;  /* 0x00207c0301007387 */ /* 0x0001e20000100800 */
[--C-:B------:R-:W-:Y:S01]  /*76260*/  IMAD.X R18, R18, 0x1, R0.reuse, P1 ;  /* 0x0000000112127824 */ /* 0x100fe200008e0600 */
[-C--:B------:R-:W-:Y:S01]  /*76270*/  IADD3 R19, P1, PT, R19, R29.reuse, RZ ;  /* 0x0000001d13137210 */ /* 0x080fe20007f3e0ff */
[--C-:B------:R-:W-:Y:S01]  /*76280*/  IMAD.X R24, R24, 0x1, R0.reuse, P2 ;  /* 0x0000000118187824 */ /* 0x100fe200010e0600 */
[----:B0-----:R-:W4:Y:S04]  /*76290*/  LDL.LU R3, [R1+0x2070] ;  /* 0x0020700001037983 */ /* 0x001f280000300800 */
[----:B------:R-:W-:Y:S04]  /*762a0*/  STL [R1+0x20a0], R18 ;  /* 0x0020a01201007387 */ /* 0x000fe80000100800 */
[----:B------:R-:W-:Y:S01]  /*762b0*/  STL [R1+0x2074], R19 ;  /* 0x0020741301007387 */ /* 0x000fe20000100800 */
[----:B---3--:R-:W-:Y:S01]  /*762c0*/  IADD3 R25, P2, PT, R25, R29, RZ ;  /* 0x0000001d19197210 */ /* 0x008fe20007f5e0ff */
[----:B------:R-:W-:-:S05]  /*762d0*/  IMAD.X R28, R28, 0x1, R0, P3 ;  /* 0x000000011c1c7824 */ /* 0x000fca00018e0600 */
[----:B------:R0:W-:Y:S04]  /*762e0*/  STL [R1+0x2090], R28 ;  /* 0x0020901c01007387 */ /* 0x0001e80000100800 */
[----:B------:R-:W-:Y:S04]  /*762f0*/  STL [R1+0x2098], R24 ;  /* 0x0020981801007387 */ /* 0x000fe80000100800 */
[----:B0-----:R-:W3:Y:S04]  /*76300*/  LDL.LU R28, [R1+0x2044] ;  /* 0x00204400011c7983 */ /* 0x001ee80000300800 */
[----:B------:R-:W-:Y:S01]  /*76310*/  STL [R1+0x206c], R25 ;  /* 0x00206c1901007387 */ /* 0x000fe20000100800 */
[----:B------:R-:W-:-:S05]  /*76320*/  IADD3 R2, P3, PT, R2, R29, RZ ;  /* 0x0000001d02027210 */ /* 0x000fca0007f7e0ff */
[----:B------:R0:W-:Y:S04]  /*76330*/  STL [R1+0x2064], R2 ;  /* 0x0020640201007387 */ /* 0x0001e80000100800 */
[----:B0-----:R-:W3:Y:S01]  /*76340*/  LDL.LU R2, [R1+0x2068] ;  /* 0x0020680001027983 */ /* 0x001ee20000300800 */
[--C-:B------:R-:W-:Y:S01]  /*76350*/  IMAD.X R26, R26, 0x1, R0.reuse, P4 ;  /* 0x000000011a1a7824 */ /* 0x100fe200020e0600 */
[----:B------:R-:W-:Y:S01]  /*76360*/  IADD3 R27, P4, PT, R27, R29, RZ ;  /* 0x0000001d1b1b7210 */ /* 0x000fe20007f9e0ff */
[----:B------:R-:W-:-:S03]  /*76370*/  IMAD.X R20, R20, 0x1, R0, P5 ;  /* 0x0000000114147824 */ /* 0x000fc600028e0600 */
[----:B------:R-:W-:Y:S04]  /*76380*/  STL [R1+0x2088], R26 ;  /* 0x0020881a01007387 */ /* 0x000fe80000100800 */
[----:B------:R-:W3:Y:S04]  /*76390*/  LDL.LU R4, [R1+0x203c] ;  /* 0x00203c0001047983 */ /* 0x000ee80000300800 */
[----:B------:R-:W-:Y:S04]  /*763a0*/  STL [R1+0x205c], R27 ;  /* 0x00205c1b01007387 */ /* 0x000fe80000100800 */
[----:B------:R-:W3:Y:S04]  /*763b0*/  LDL.LU R5, [R1+0x2060] ;  /* 0x0020600001057983 */ /* 0x000ee80000300800 */
[----:B------:R-:W-:Y:S04]  /*763c0*/  STL [R1+0x2080], R20 ;  /* 0x0020801401007387 */ /* 0x000fe80000100800 */
[----:B------:R-:W3:Y:S01]  /*763d0*/  LDL.LU R6, [R1+0x2034] ;  /* 0x0020340001067983 */ /* 0x000ee20000300800 */
[----:B--2---:R-:W-:-:S05]  /*763e0*/  IADD3 R22, P5, PT, R22, R29, RZ ;  /* 0x0000001d16167210 */ /* 0x004fca0007fbe0ff */
        /* <DEDUP_REMOVED lines=13> */
[----:B----4-:R-:W-:-:S05]  /*764c0*/  IMAD.X R23, R23, 0x1, R0, P6 ;  /* 0x0000000117177824 */ /* 0x010fca00030e0600 */
[----:B------:R0:W-:Y:S01]  /*764d0*/  STL [R1+0x2078], R23 ;  /* 0x0020781701007387 */ /* 0x0001e20000100800 */
[----:B------:R-:W-:-:S03]  /*764e0*/  IADD3 R21, P6, PT, R21, R29, RZ ;  /* 0x0000001d15157210 */ /* 0x000fc60007fde0ff */
[----:B0-----:R-:W4:Y:S04]  /*764f0*/  LDL.LU R23, [R1+0x2028] ;  /* 0x0020280001177983 */ /* 0x001f280000300800 */
        /* <DEDUP_REMOVED lines=8> */
[----:B---3--:R-:W-:-:S05]  /*76580*/  IADD3 R28, P1, PT, R28, R29, RZ ;  /* 0x0000001d1c1c7210 */ /* 0x008fca0007f3e0ff */
[----:B------:R0:W-:Y:S04]  /*76590*/  STL [R1+0x2044], R28 ;  /* 0x0020441c01007387 */ /* 0x0001e80000100800 */
[----:B0-----:R-:W3:Y:S04]  /*765a0*/  LDL.LU R28, [R1+0x2010] ;  /* 0x00201000011c7983 */ /* 0x001ee80000300800 */
[----:B------:R-:W3:Y:S04]  /*765b0*/  LDL.LU R26, [R1+0x1fe4] ;  /* 0x001fe400011a7983 */ /* 0x000ee80000300800 */
[----:B------:R-:W3:Y:S04]  /*765c0*/  LDL.LU R27, [R1+0x2008] ;  /* 0x00200800011b7983 */ /* 0x000ee80000300800 */
[----:B------:R-:W3:Y:S01]  /*765d0*/  LDL.LU R21, [R1+0x1fdc] ;  /* 0x001fdc0001157983 */ /* 0x000ee20000300800 */
[----:B------:R-:W-:-:S05]  /*765e0*/  IMAD.X R2, R2, 0x1, R0, P2 ;  /* 0x0000000102027824 */ /* 0x000fca00010e0600 */
[----:B------:R0:W-:Y:S04]  /*765f0*/  STL [R1+0x2068], R2 ;  /* 0x0020680201007387 */ /* 0x0001e80000100800 */
[----:B0-----:R-:W3:Y:S01]  /*76600*/  LDL.LU R2, [R1+0x2000] ;  /* 0x0020000001027983 */ /* 0x001ee20000300800 */
[-C--:B------:R-:W-:Y:S01]  /*76610*/  IADD3 R4, P2, PT, R4, R29.reuse, RZ ;  /* 0x0000001d04047210 */ /* 0x080fe20007f5e0ff */
[--C-:B------:R-:W-:Y:S01]  /*76620*/  IMAD.X R5, R5, 0x1, R0.reuse, P3 ;  /* 0x0000000105057824 */ /* 0x100fe200018e0600 */
[-C--:B------:R-:W-:Y:S01]  /*76630*/  IADD3 R6, P3, PT, R6, R29.reuse, RZ ;  /* 0x0000001d06067210 */ /* 0x080fe20007f7e0ff */
[--C-:B--2---:R-:W-:Y:S01]  /*76640*/  IMAD.X R7, R7, 0x1, R0.reuse, P4 ;  /* 0x0000000107077824 */ /* 0x104fe200020e0600 */
        /* <DEDUP_REMOVED lines=22> */
[----:B0-----:R-:W2:Y:S04]  /*767b0*/  LDL.LU R22, [R1+0x1fd4] ;  /* 0x001fd40001167983 */ /* 0x001ea80000300800 */
[----:B------:R-:W-:Y:S04]  /*767c0*/  STL [R1+0x2014], R8 ;  /* 0x0020140801007387 */ /* 0x000fe80000100800 */
[----:B------:R-:W-:Y:S04]  /*767d0*/  STL [R1+0x200c], R14 ;  /* 0x00200c0e01007387 */ /* 0x000fe80000100800 */
[----:B------:R0:W-:Y:S04]  /*767e0*/  STL [R1+0x2004], R20 ;  /* 0x0020041401007387 */ /* 0x0001e80000100800 */
[----:B------:R-:W-:Y:S01]  /*767f0*/  STL [R1+0x2030], R17 ;  /* 0x0020301101007387 */ /* 0x000fe20000100800 */
[----:B----4-:R-:W-:Y:S01]  /*76800*/  IMAD.X R23, R23, 0x1, R0, P4 ;  /* 0x0000000117177824 */ /* 0x010fe200020e0600 */
[----:B------:R-:W-:-:S02]  /*76810*/  IADD3 R18, P4, PT, R18, R29, RZ ;  /* 0x0000001d12127210 */ /* 0x000fc40007f9e0ff */
[----:B0-----:R-:W4:Y:S04]  /*76820*/  LDL.LU R20, [R1+0x1ff8] ;  /* 0x001ff80001147983 */ /* 0x001f280000300800 */
[----:B------:R0:W-:Y:S01]  /*76830*/  STL [R1+0x2028], R23 ;  /* 0x0020281701007387 */ /* 0x0001e20000100800 */
[--C-:B------:R-:W-:Y:S01]  /*76840*/  IMAD.X R19, R19, 0x1, R0.reuse, P5 ;  /* 0x0000000113137824 */ /* 0x100fe200028e0600 */
[----:B------:R-:W-:Y:S02]  /*76850*/  IADD3 R24, P5, PT, R24, R29, RZ ;  /* 0x0000001d18187210 */ /* 0x000fe40007fbe0ff */
        /* <DEDUP_REMOVED lines=21> */
[----:B------:R-:W-:-:S05]  /*769b0*/  IMAD.X R2, R2, 0x1, R0, P3 ;  /* 0x0000000102027824 */ /* 0x000fca00018e0600 */
        /* <DEDUP_REMOVED lines=35> */
[--C-:B------:R-:W-:Y:S02]  /*76bf0*/  IMAD.X R6, R6, 0x1, R0.reuse, P1 ;  /* 0x0000000106067824 */ /* 0x100fe400008e0600 */
[----:B0-----:R-:W3:Y:S04]  /*76c00*/  LDL.LU R28, [R1+0x1f5c] ;  /* 0x001f5c00011c7983 */ /* 0x001ee80000300800 */
[----:B------:R-:W-:Y:S01]  /*76c10*/  STL [R1+0x1fe8], R4 ;  /* 0x001fe80401007387 */ /* 0x000fe20000100800 */
[----:B------:R-:W-:Y:S01]  /*76c20*/  IMAD.X R10, R10, 0x1, R0, P2 ;  /* 0x000000010a0a7824 */ /* 0x000fe200010e0600 */
[----:B------:R-:W-:-:S02]  /*76c30*/  IADD3 R7, P1, PT, R7, R29, RZ ;  /* 0x0000001d07077210 */ /* 0x000fc40007f3e0ff */
[----:B------:R-:W-:Y:S01]  /*76c40*/  STL [R1+0x1fbc], R5 ;  /* 0x001fbc0501007387 */ /* 0x000fe20000100800 */
[-C--:B------:R-:W-:Y:S01]  /*76c50*/  IADD3 R11, P2, PT, R11, R29.reuse, RZ ;  /* 0x0000001d0b0b7210 */ /* 0x080fe20007f5e0ff */
[----:B------:R-:W-:Y:S02]  /*76c60*/  IMAD.X R13, R13, 0x1, R0, P3 ;  /* 0x000000010d0d7824 */ /* 0x000fe400018e0600 */
        /* <DEDUP_REMOVED lines=16> */
[--C-:B------:R-:W-:Y:S01]  /*76d70*/  IMAD.X R21, R21, 0x1, R0.reuse, P1 ;  /* 0x0000000115157824 */ /* 0x100fe200008e0600 */
[-C--:B------:R-:W-:Y:S01]  /*76d80*/  IADD3 R17, P6, PT, R17, R29.reuse, RZ ;  /* 0x0000001d11117210 */ /* 0x080fe20007fde0ff */
[----:B------:R-:W-:Y:S04]  /*76d90*/  STL [R1+0x1fc0], R8 ;  /* 0x001fc00801007387 */ /* 0x000fe80000100800 */
[----:B------:R-:W-:Y:S04]  /*76da0*/  STL [R1+0x1fb8], R14 ;  /* 0x001fb80e01007387 */ /* 0x000fe80000100800 */
[----:B------:R0:W-:Y:S04]  /*76db0*/  STL [R1+0x1fb0], R21 ;  /* 0x001fb01501007387 */ /* 0x0001e80000100800 */
[----:B------:R-:W-:Y:S04]  /*76dc0*/  STL [R1+0x1f8c], R17 ;  /* 0x001f8c1101007387 */ /* 0x000fe80000100800 */
[----:B0-----:R-:W3:Y:S01]  /*76dd0*/  LDL.LU R21, [R1+0x1f54] ;  /* 0x001f540001157983 */ /* 0x001ee20000300800 */
[-C--:B--2---:R-:W-:Y:S01]  /*76de0*/  IADD3 R22, P1, PT, R22, R29.reuse, RZ ;  /* 0x0000001d16167210 */ /* 0x084fe20007f3e0ff */
[--C-:B----4-:R-:W-:Y:S01]  /*76df0*/  IMAD.X R18, R18, 0x1, R0.reuse, P2 ;  /* 0x0000000112127824 */ /* 0x110fe200010e0600 */
[----:B------:R-:W-:Y:S01]  /*76e00*/  IADD3 R19, P2, PT, R19, R29, RZ ;  /* 0x0000001d13137210 */ /* 0x000fe20007f5e0ff */
[----:B------:R-:W-:-:S02]  /*76e10*/  IMAD.X R24, R24, 0x1, R0, P3 ;  /* 0x0000000118187824 */ /* 0x000fc400018e0600 */
[----:B------:R0:W-:Y:S04]  /*76e20*/  STL [R1+0x1f84], R22 ;  /* 0x001f841601007387 */ /* 0x0001e80000100800 */
[----:B0-----:R-:W2:Y:S04]  /*76e30*/  LDL.LU R22, [R1+0x1f78] ;  /* 0x001f780001167983 */ /* 0x001ea80000300800 */
[----:B------:R-:W-:Y:S04]  /*76e40*/  STL [R1+0x1fa8], R18 ;  /* 0x001fa81201007387 */ /* 0x000fe80000100800 */
[----:B------:R-:W-:Y:S01]  /*76e50*/  STL [R1+0x1f7c], R19 ;  /* 0x001f7c1301007387 */ /* 0x000fe20000100800 */
[----:B------:R-:W-:Y:S01]  /*76e60*/  IADD3 R25, P3, PT, R25, R29, RZ ;  /* 0x0000001d19197210 */ /* 0x000fe20007f7e0ff */
[----:B------:R-:W-:-:S05]  /*76e70*/  IMAD.X R23, R23, 0x1, R0, P4 ;  /* 0x0000000117177824 */ /* 0x000fca00020e0600 */
[----:B------:R0:W-:Y:S04]  /*76e80*/  STL [R1+0x1f98], R23 ;  /* 0x001f981701007387 */ /* 0x0001e80000100800 */
[----:B------:R-:W-:Y:S04]  /*76e90*/  STL [R1+0x1fa0], R24 ;  /* 0x001fa01801007387 */ /* 0x000fe80000100800 */
[----:B0-----:R-:W4:Y:S04]  /*76ea0*/  LDL.LU R23, [R1+0x1f4c] ;  /* 0x001f4c0001177983 */ /* 0x001f280000300800 */
        /* <DEDUP_REMOVED lines=29> */
[----:B0-----:R-:W3:Y:S01]  /*77080*/  LDL.LU R2, [R1+0x1f30] ;  /* 0x001f300001027983 */ /* 0x001ee20000300800 */
[----:B------:R-:W-:-:S03]  /*77090*/  IADD3 R21, P1, PT, R21, R29, RZ ;  /* 0x0000001d15157210 */ /* 0x000fc60007f3e0ff */
[----:B------:R-:W3:Y:S04]  /*770a0*/  LDL.LU R18, [R1+0x1f04] ;  /* 0x001f040001127983 */ /* 0x000ee80000300800 */
[----:B------:R-:W3:Y:S04]  /*770b0*/  LDL.LU R19, [R1+0x1f28] ;  /* 0x001f280001137983 */ /* 0x000ee80000300800 */
[----:B------:R-:W-:Y:S04]  /*770c0*/  STL [R1+0x1f54], R21 ;  /* 0x001f541501007387 */ /* 0x000fe80000100800 */
[----:B------:R-:W3:Y:S01]  /*770d0*/  LDL.LU R24, [R1+0x1efc] ;  /* 0x001efc0001187983 */ /* 0x000ee20000300800 */
[----:B--2---:R-:W-:-:S05]  /*770e0*/  IMAD.X R22, R22, 0x1, R0, P2 ;  /* 0x0000000116167824 */ /* 0x004fca00010e0600 */
[----:B------:R0:W-:Y:S04]  /*770f0*/  STL [R1+0x1f78], R22 ;  /* 0x001f781601007387 */ /* 0x0001e80000100800 */
[----:B------:R-:W2:Y:S04]  /*77100*/  LDL.LU R25, [R1+0x1f20] ;  /* 0x001f200001197983 */ /* 0x000ea80000300800 */
[----:B0-----:R-:W2:Y:S01]  /*77110*/  LDL.LU R22, [R1+0x1ef4] ;  /* 0x001ef40001167983 */ /* 0x001ea20000300800 */
[----:B----4-:R-:W-:-:S05]  /*77120*/  IADD3 R23, P2, PT, R23, R29, RZ ;  /* 0x0000001d17177210 */ /* 0x010fca0007f5e0ff */
[----:B------:R0:W-:Y:S04]  /*77130*/  STL [R1+0x1f4c], R23 ;  /* 0x001f4c1701007387 */ /* 0x0001e80000100800 */
[----:B0-----:R-:W4:Y:S04]  /*77140*/  LDL.LU R23, [R1+0x1f18] ;  /* 0x001f180001177983 */ /* 0x001f280000300800 */
[----:B------:R-:W4:Y:S04]  /*77150*/  LDL.LU R26, [R1+0x1eec] ;  /* 0x001eec00011a7983 */ /* 0x000f280000300800 */
[----:B------:R-:W4:Y:S04]  /*77160*/  LDL.LU R27, [R1+0x1f10] ;  /* 0x001f1000011b7983 */ /* 0x000f280000300800 */
[----:B------:R-:W4:Y:S01]  /*77170*/  LDL.LU R21, [R1+0x1ee4] ;  /* 0x001ee40001157983 */ /* 0x000f220000300800 */
[--C-:B------:R-:W-:Y:S01]  /*77180*/  IMAD.X R3, R3, 0x1, R0.reuse, P3 ;  /* 0x0000000103037824 */ /* 0x100fe200018e0600 */
[----:B------:R-:W-:Y:S01]  /*77190*/  IADD3 R4, P3, PT, R4, R29, RZ ;  /* 0x0000001d04047210 */ /* 0x000fe20007f7e0ff */
[----:B------:R-:W-:-:S03]  /*771a0*/  IMAD.X R5, R5, 0x1, R0, P4 ;  /* 0x0000000105057824 */ /* 0x000fc600020e0600 */
[----:B------:R0:W-:Y:S01]  /*771b0*/  STL [R1+0x1f70], R3 ;  /* 0x001f700301007387 */ /* 0x0001e20000100800 */
[----:B------:R-:W-:-:S03]  /*771c0*/  IADD3 R6, P4, PT, R6, R29, RZ ;  /* 0x0000001d06067210 */ /* 0x000fc60007f9e0ff */
        /* <DEDUP_REMOVED lines=34> */
[----:B------:R-:W-:Y:S01]  /*773f0*/  IMAD.X R19, R19, 0x1, R0, P6 ;  /* 0x0000000113137824 */ /* 0x000fe200030e0600 */
[----:B------:R-:W-:-:S03]  /*77400*/  IADD3 R24, P6, PT, R24, R29, RZ ;  /* 0x0000001d18187210 */ /* 0x000fc60007fde0ff */
[----:B------:R-:W-:Y:S01]  /*77410*/  STL [R1+0x1f04], R18 ;  /* 0x001f041201007387 */ /* 0x000fe20000100800 */
[----:B--2---:R-:W-:-:S03]  /*77420*/  IMAD.X R25, R25, 0x1, R0, P1 ;  /* 0x0000000119197824 */ /* 0x004fc600008e0600 */
[----:B------:R-:W-:Y:S01]  /*77430*/  STL [R1+0x1f28], R19 ;  /* 0x001f281301007387 */ /* 0x000fe20000100800 */
[----:B------:R-:W-:-:S05]  /*77440*/  IADD3 R22, P1, PT, R22, R29, RZ ;  /* 0x0000001d16167210 */ /* 0x000fca0007f3e0ff */
[----:B------:R0:W-:Y:S04]  /*77450*/  STL [R1+0x1ef4], R22 ;  /* 0x001ef41601007387 */ /* 0x0001e80000100800 */
[----:B------:R-:W-:Y:S04]  /*77460*/  STL [R1+0x1efc], R24 ;  /* 0x001efc1801007387 */ /* 0x000fe80000100800 */
[----:B0-----:R-:W2:Y:S04]  /*77470*/  LDL.LU R22, [R1+0x1ef8] ;  /* 0x001ef80001167983 */ /* 0x001ea80000300800 */
[----:B------:R-:W-:Y:S01]  /*77480*/  STL [R1+0x1f20], R25 ;  /* 0x001f201901007387 */ /* 0x000fe20000100800 */
[--C-:B----4-:R-:W-:Y:S01]  /*77490*/  IMAD.X R23, R23, 0x1, R0.reuse, P2 ;  /* 0x0000000117177824 */ /* 0x110fe200010e0600 */
        /* <DEDUP_REMOVED lines=11> */
[----:B------:R-:W-:-:S05]  /*77550*/  IMAD.X R3, R3, 0x1, R0, P4 ;  /* 0x0000000103037824 */ /* 0x000fca00020e0600 */
        /* <DEDUP_REMOVED lines=27> */
[----:B0-----:R-:W2:Y:S04]  /*77710*/  LDL.LU R22, [R1+0x1e74] ;  /* 0x001e740001167983 */ /* 0x001ea80000300800 */
[----:B------:R-:W2:Y:S04]  /*77720*/  LDL.LU R26, [R1+0x1e98] ;  /* 0x001e9800011a7983 */ /* 0x000ea80000300800 */
[----:B------:R-:W2:Y:S04]  /*77730*/  LDL.LU R27, [R1+0x1e6c] ;  /* 0x001e6c00011b7983 */ /* 0x000ea80000300800 */
[----:B------:R-:W2:Y:S01]  /*77740*/  LDL.LU R20, [R1+0x1e90] ;  /* 0x001e900001147983 */ /* 0x000ea20000300800 */
[-C--:B----4-:R-:W-:Y:S01]  /*77750*/  IADD3 R23, P6, PT, R23, R29.reuse, RZ ;  /* 0x0000001d17177210 */ /* 0x090fe20007fde0ff */
[----:B------:R-:W-:Y:S01]  /*77760*/  IMAD.X R4, R4, 0x1, R0, P1 ;  /* 0x0000000104047824 */ /* 0x000fe200008e0600 */
[----:B------:R-:W-:-:S03]  /*77770*/  IADD3 R5, P1, PT, R5, R29, RZ ;  /* 0x0000001d05057210 */ /* 0x000fc60007f3e0ff */
[----:B------:R0:W-:Y:S01]  /*77780*/  STL [R1+0x1ecc], R23 ;  /* 0x001ecc1701007387 */ /* 0x0001e20000100800 */
[----:B------:R-:W-:-:S03]  /*77790*/  IMAD.X R6, R6, 0x1, R0, P2 ;  /* 0x0000000106067824 */ /* 0x000fc600010e0600 */
[----:B0-----:R-:W4:Y:S01]  /*777a0*/  LDL.LU R23, [R1+0x1e64] ;  /* 0x001e640001177983 */ /* 0x001f220000300800 */
[-C--:B------:R-:W-:Y:S01]  /*777b0*/  IADD3 R7, P2, PT, R7, R29.reuse, RZ ;  /* 0x0000001d07077210 */ /* 0x080fe20007f5e0ff */
        /* <DEDUP_REMOVED lines=43> */
[--C-:B------:R-:W-:Y:S01]  /*77a70*/  IMAD.X R26, R26, 0x1, R0.reuse, P6 ;  /* 0x000000011a1a7824 */ /* 0x100fe200030e0600 */
[-C--:B------:R-:W-:Y:S01]  /*77a80*/  IADD3 R27, P6, PT, R27, R29.reuse, RZ ;  /* 0x0000001d1b1b7210 */ /* 0x080fe20007fde0ff */
[----:B------:R-:W-:Y:S02]  /*77a90*/  IMAD.X R20, R20, 0x1, R0, P1 ;  /* 0x0000000114147824 */ /* 0x000fe400008e0600 */
        /* <DEDUP_REMOVED lines=8> */
[----:B----4-:R-:W-:-:S05]  /*77b20*/  IADD3 R23, P1, PT, R23, R29, RZ ;  /* 0x0000001d17177210 */ /* 0x010fca0007f3e0ff */
        /* <DEDUP_REMOVED lines=31> */
[--C-:B--2---:R-:W-:Y:S01]  /*77d20*/  IMAD.X R22, R22, 0x1, R0.reuse, P4 ;  /* 0x0000000116167824 */ /* 0x104fe200020e0600 */
[----:B------:R-:W-:Y:S01]  /*77d30*/  IADD3 R8, P4, PT, R8, R29, RZ ;  /* 0x0000001d08087210 */ /* 0x000fe20007f9e0ff */
[----:B------:R-:W-:-:S03]  /*77d40*/  IMAD.X R4, R4, 0x1, R0, P5 ;  /* 0x0000000104047824 */ /* 0x000fc600028e0600 */
[----:B------:R0:W-:Y:S01]  /*77d50*/  STL [R1+0x1e78], R22 ;  /* 0x001e781601007387 */ /* 0x0001e20000100800 */
[----:B------:R-:W-:-:S03]  /*77d60*/  IADD3 R5, P5, PT, R5, R29, RZ ;  /* 0x0000001d05057210 */ /* 0x000fc60007fbe0ff */
[----:B0-----:R-:W2:Y:S01]  /*77d70*/  LDL.LU R22, [R1+0x1e10] ;  /* 0x001e100001167983 */ /* 0x001ea20000300800 */
[----:B----4-:R-:W-:-:S03]  /*77d80*/  IMAD.X R6, R6, 0x1, R0, P6 ;  /* 0x0000000106067824 */ /* 0x010fc600030e0600 */
[----:B------:R0:W-:Y:S01]  /*77d90*/  STL [R1+0x1e4c], R8 ;  /* 0x001e4c0801007387 */ /* 0x0001e20000100800 */
[-C--:B------:R-:W-:Y:S01]  /*77da0*/  IADD3 R7, P6, PT, R7, R29.reuse, RZ ;  /* 0x0000001d07077210 */ /* 0x080fe20007fde0ff */
[--C-:B------:R-:W-:Y:S01]  /*77db0*/  IMAD.X R10, R10, 0x1, R0.reuse, P1 ;  /* 0x000000010a0a7824 */ /* 0x100fe200008e0600 */
[-C--:B------:R-:W-:Y:S01]  /*77dc0*/  IADD3 R11, P1, PT, R11, R29.reuse, RZ ;  /* 0x0000001d0b0b7210 */ /* 0x080fe20007f3e0ff */
[--C-:B------:R-:W-:Y:S01]  /*77dd0*/  IMAD.X R13, R13, 0x1, R0.reuse, P2 ;  /* 0x000000010d0d7824 */ /* 0x100fe200010e0600 */
[----:B------:R-:W-:Y:S01]  /*77de0*/  IADD3 R12, P2, PT, R12, R29, RZ ;  /* 0x0000001d0c0c7210 */ /* 0x000fe20007f5e0ff */
[--C-:B------:R-:W-:Y:S01]  /*77df0*/  IMAD.X R23, R23, 0x1, R0.reuse, P4 ;  /* 0x0000000117177824 */ /* 0x100fe200020e0600 */
[----:B0-----:R-:W4:Y:S04]  /*77e00*/  LDL.LU R8, [R1+0x2de0] ;  /* 0x002de00001087983 */ /* 0x001f280000300800 */
[----:B------:R-:W-:Y:S04]  /*77e10*/  STL [R1+0x1e70], R4 ;  /* 0x001e700401007387 */ /* 0x000fe80000100800 */
[----:B------:R-:W-:Y:S04]  /*77e20*/  STL [R1+0x1e44], R5 ;  /* 0x001e440501007387 */ /* 0x000fe80000100800 */
[----:B------:R-:W-:Y:S04]  /*77e30*/  STL [R1+0x1e68], R6 ;  /* 0x001e680601007387 */ /* 0x000fe80000100800 */
[----:B------:R-:W-:Y:S04]  /*77e40*/  STL [R1+0x1e3c], R7 ;  /* 0x001e3c0701007387 */ /* 0x000fe80000100800 */
        /* <DEDUP_REMOVED lines=12> */
[----:B------:R-:W-:Y:S01]  /*77f10*/  STL [R1+0x1e24], R15 ;  /* 0x001e240f01007387 */ /* 0x000fe20000100800 */
[----:B------:R-:W-:-:S03]  /*77f20*/  IMAD.X R3, R3, 0x1, R0, P6 ;  /* 0x0000000103037824 */ /* 0x000fc600030e0600 */
[----:B------:R-:W-:Y:S04]  /*77f30*/  STL [R1+0x1e1c], R14 ;  /* 0x001e1c0e01007387 */ /* 0x000fe80000100800 */
[----:B------:R0:W-:Y:S01]  /*77f40*/  STL [R1+0x1e14], R20 ;  /* 0x001e141401007387 */ /* 0x0001e20000100800 */
[----:B------:R-:W-:-:S03]  /*77f50*/  IADD3 R18, P6, PT, R18, R29, RZ ;  /* 0x0000001d12127210 */ /* 0x000fc60007fde0ff */
[----:B------:R-:W-:Y:S01]  /*77f60*/  STL [R1+0x1e40], R17 ;  /* 0x001e401101007387 */ /* 0x000fe20000100800 */
[--C-:B------:R-:W-:Y:S01]  /*77f70*/  IMAD.X R19, R19, 0x1, R0.reuse, P1 ;  /* 0x0000000113137824 */ /* 0x100fe200008e0600 */
[-C--:B------:R-:W-:Y:S02]  /*77f80*/  IADD3 R24, P1, PT, R24, R29.reuse, RZ ;  /* 0x0000001d18187210 */ /* 0x080fe40007f3e0ff */
        /* <DEDUP_REMOVED lines=51> */
[----:B0-----:R-:W3:Y:S01]  /*782c0*/  LDL.LU R28, [R1+0x1da0] ;  /* 0x001da000011c7983 */ /* 0x001ee20000300800 */
[----:B------:R-:W-:-:S03]  /*782d0*/  IADD3 R2, P1, PT, R2, R29, RZ ;  /* 0x0000001d02027210 */ /* 0x000fc60007f3e0ff */
[----:B------:R-:W3:Y:S04]  /*782e0*/  LDL.LU R29, [R1+0x1df8] ;  /* 0x001df800011d7983 */ /* 0x000ee80000300800 */
[----:B------:R-:W4:Y:S04]  /*782f0*/  LDL.LU R27, [R1+0x2b94] ;  /* 0x002b9400011b7983 */ /* 0x000f280000300800 */
[----:B------:R-:W4:Y:S04]  /*78300*/  LDL.LU R20, [R1+0x2ba4] ;  /* 0x002ba40001147983 */ /* 0x000f280000300800 */
[----:B------:R0:W-:Y:S04]  /*78310*/  STL [R1+0x1dd4], R2 ;  /* 0x001dd40201007387 */ /* 0x0001e80000100800 */
[----:B0-----:R-:W4:Y:S01]  /*78320*/  LDL.LU R2, [R1+0x2b8c] ;  /* 0x002b8c0001027983 */ /* 0x001f220000300800 */
[----:B------:R-:W-:-:S02]  /*78330*/  IMAD.X R5, R5, 0x1, R0, P3 ;  /* 0x0000000105057824 */ /* 0x000fc400018e0600 */
[--C-:B--2---:R-:W-:Y:S02]  /*78340*/  IMAD.X R7, R7, 0x1, R0.reuse, P4 ;  /* 0x0000000107077824 */ /* 0x104fe400020e0600 */
[--C-:B------:R-:W-:Y:S02]  /*78350*/  IMAD.X R11, R11, 0x1, R0.reuse, P5 ;  /* 0x000000010b0b7824 */ /* 0x100fe400028e0600 */
[--C-:B------:R-:W-:Y:S02]  /*78360*/  IMAD.X R12, R12, 0x1, R0.reuse, P6 ;  /* 0x000000010c0c7824 */ /* 0x100fe400030e0600 */
[--C-:B------:R-:W-:Y:S02]  /*78370*/  IMAD.X R15, R15, 0x1, R0.reuse, P1 ;  /* 0x000000010f0f7824 */ /* 0x100fe400008e0600 */
[----:B---3--:R-:W-:-:S05]  /*78380*/  IMAD.X R29, R29, 0x1, R0, P2 ;  /* 0x000000011d1d7824 */ /* 0x008fca00010e0600 */
[----:B------:R0:W-:Y:S02]  /*78390*/  STL [R1+0x1df8], R29 ;  /* 0x001df81d01007387 */ /* 0x0001e40000100800 */
[----:B0-----:R-:W0:Y:S02]  /*783a0*/  LDC R29, c[0x0][0x3a8] ;  /* 0x0000ea00ff1d7b82 */ /* 0x001e240000000800 */
[----:B0-----:R-:W-:-:S04]  /*783b0*/  IMAD.SHL.U32 R29, R29, 0x40, RZ ;  /* 0x000000401d1d7824 */ /* 0x001fc800078e00ff */
[----:B------:R-:W-:-:S05]  /*783c0*/  IMAD.SHL.U32 R29, R29, 0x2, RZ ;  /* 0x000000021d1d7824 */ /* 0x000fca00078e00ff */
[-C--:B------:R-:W-:Y:S02]  /*783d0*/  IADD3 R4, P2, PT, R4, R29.reuse, RZ ;  /* 0x0000001d04047210 */ /* 0x080fe40007f5e0ff */
[-C--:B------:R-:W-:Y:S02]  /*783e0*/  IADD3 R6, P3, PT, R6, R29.reuse, RZ ;  /* 0x0000001d06067210 */ /* 0x080fe40007f7e0ff */
[-C--:B------:R-:W-:Y:S02]  /*783f0*/  IADD3 R10, P4, PT, R10, R29.reuse, RZ ;  /* 0x0000001d0a0a7210 */ /* 0x080fe40007f9e0ff */
[-C--:B------:R-:W-:Y:S01]  /*78400*/  IADD3 R13, P5, PT, R13, R29.reuse, RZ ;  /* 0x0000001d0d0d7210 */ /* 0x080fe20007fbe0ff */
[----:B------:R-:W-:Y:S04]  /*78410*/  STL [R1+0x1dcc], R4 ;  /* 0x001dcc0401007387 */ /* 0x000fe80000100800 */
[----:B------:R-:W-:Y:S04]  /*78420*/  STL [R1+0x1df0], R5 ;  /* 0x001df00501007387 */ /* 0x000fe80000100800 */
[----:B------:R-:W-:Y:S04]  /*78430*/  STL [R1+0x1dc4], R6 ;  /* 0x001dc40601007387 */ /* 0x000fe80000100800 */
[----:B------:R-:W-:Y:S01]  /*78440*/  STL [R1+0x1de8], R7 ;  /* 0x001de80701007387 */ /* 0x000fe20000100800 */
[----:B------:R-:W-:-:S03]  /*78450*/  IADD3 R16, P6, PT, R16, R29, RZ ;  /* 0x0000001d10107210 */ /* 0x000fc60007fde0ff */
[----:B------:R-:W-:Y:S01]  /*78460*/  STL [R1+0x1dbc], R10 ;  /* 0x001dbc0a01007387 */ /* 0x000fe20000100800 */
[----:B------:R-:W-:-:S03]  /*78470*/  IMAD.X R22, R22, 0x1, R0, P2 ;  /* 0x0000000116167824 */ /* 0x000fc600010e0600 */
[----:B------:R-:W-:Y:S04]  /*78480*/  STL [R1+0x1de0], R11 ;  /* 0x001de00b01007387 */ /* 0x000fe80000100800 */
[----:B------:R-:W-:Y:S01]  /*78490*/  STL [R1+0x1db4], R13 ;  /* 0x001db40d01007387 */ /* 0x000fe20000100800 */
[----:B------:R-:W-:-:S03]  /*784a0*/  IADD3 R14, P1, PT, R14, R29, RZ ;  /* 0x0000001d0e0e7210 */ /* 0x000fc60007f3e0ff */
[----:B------:R-:W-:Y:S04]  /*784b0*/  STL [R1+0x1dd8], R12 ;  /* 0x001dd80c01007387 */ /* 0x000fe80000100800 */
[----:B------:R-:W-:Y:S01]  /*784c0*/  STL [R1+0x1dac], R16 ;  /* 0x001dac1001007387 */ /* 0x000fe20000100800 */
[----:B------:R-:W-:Y:S01]  /*784d0*/  IADD3 R17, P2, PT, R17, UR8, RZ ;  /* 0x0000000811117c10 */ /* 0x000fe2000ff5e0ff */
[----:B------:R-:W-:Y:S02]  /*784e0*/  IMAD.X R18, R18, 0x1, R0, P3 ;  /* 0x0000000112127824 */ /* 0x000fe400018e0600 */
[----:B------:R0:W-:Y:S01]  /*784f0*/  STL [R1+0x1dc8], R22 ;  /* 0x001dc81601007387 */ /* 0x0001e20000100800 */
[----:B------:R-:W-:-:S03]  /*78500*/  IADD3 R21, P3, PT, R21, UR8, RZ ;  /* 0x0000000815157c10 */ /* 0x000fc6000ff7e0ff */
[----:B------:R-:W-:Y:S01]  /*78510*/  STL [R1+0x1dd0], R15 ;  /* 0x001dd00f01007387 */ /* 0x000fe20000100800 */
[----:B----4-:R-:W-:-:S03]  /*78520*/  IMAD.X R23, R23, 0x1, R0, P4 ;  /* 0x0000000117177824 */ /* 0x010fc600020e0600 */
[----:B0-----:R-:W2:Y:S04]  /*78530*/  LDL.LU R22, [R1+0x1d9c] ;  /* 0x001d9c0001167983 */ /* 0x001ea80000300800 */
[----:B------:R-:W-:Y:S04]  /*78540*/  STL [R1+0x1da4], R14 ;  /* 0x001da40e01007387 */ /* 0x000fe80000100800 */
[----:B------:R-:W-:Y:S04]  /*78550*/  STL [R1+0x2ba8], R17 ;  /* 0x002ba81101007387 */ /* 0x000fe80000100800 */
[----:B------:R0:W-:Y:S04]  /*78560*/  STL [R1+0x258c], R21 ;  /* 0x00258c1501007387 */ /* 0x0001e80000100800 */
[----:B------:R-:W-:Y:S01]  /*78570*/  STL [R1+0x1dc0], R18 ;  /* 0x001dc01201007387 */ /* 0x000fe20000100800 */
[----:B------:R-:W-:Y:S01]  /*78580*/  IADD3 R19, P4, PT, R19, UR8, RZ ;  /* 0x0000000813137c10 */ /* 0x000fe2000ff9e0ff */
[----:B------:R-:W-:-:S02]  /*78590*/  IMAD.X R24, R24, 0x1, R0, P5 ;  /* 0x0000000118187824 */ /* 0x000fc400028e0600 */
[----:B------:R-:W-:Y:S01]  /*785a0*/  IMAD.X R26, R26, 0x1, R0, P6 ;  /* 0x000000011a1a7824 */ /* 0x000fe200030e0600 */
[----:B------:R-:W-:Y:S01]  /*785b0*/  IADD3 R3, P6, PT, R3, UR8, RZ ;  /* 0x0000000803037c10 */ /* 0x000fe2000ffde0ff */
[----:B0-----:R-:W3:Y:S04]  /*785c0*/  LDL.LU R21, [R1+0x2b84] ;  /* 0x002b840001157983 */ /* 0x001ee80000300800 */
[----:B------:R0:W-:Y:S01]  /*785d0*/  STL [R1+0x1db8], R23 ;  /* 0x001db81701007387 */ /* 0x0001e20000100800 */
[----:B------:R-:W-:-:S03]  /*785e0*/  IADD3 R25, P5, PT, R25, UR8, RZ ;  /* 0x0000000819197c10 */ /* 0x000fc6000ffbe0ff */
[----:B0-----:R-:W4:Y:S04]  /*785f0*/  LDL.LU R23, [R1+0x2588] ;  /* 0x0025880001177983 */ /* 0x001f280000300800 */
[----:B------:R-:W-:Y:S04]  /*78600*/  STL [R1+0x2ba0], R19 ;  /* 0x002ba01301007387 */ /* 0x000fe80000100800 */
[----:B------:R-:W-:Y:S04]  /*78610*/  STL [R1+0x1db0], R24 ;  /* 0x001db01801007387 */ /* 0x000fe80000100800 */
[----:B------:R0:W-:Y:S04]  /*78620*/  STL [R1+0x2b98], R3 ;  /* 0x002b980301007387 */ /* 0x0001e80000100800 */
[----:B------:R-:W-:Y:S01]  /*78630*/  STL [R1+0x2b9c], R25 ;  /* 0x002b9c1901007387 */ /* 0x000fe20000100800 */
[----:B------:R-:W-:-:S03]  /*78640*/  IMAD.X R28, R28, 0x1, R0, P1 ;  /* 0x000000011c1c7824 */ /* 0x000fc600008e0600 */
[----:B0-----:R-:W4:Y:S04]  /*78650*/  LDL.LU R3, [R1+0x2b7c] ;  /* 0x002b7c0001037983 */ /* 0x001f280000300800 */
[----:B------:R-:W-:Y:S04]  /*78660*/  STL [R1+0x1da8], R26 ;  /* 0x001da81a01007387 */ /* 0x000fe80000100800 */
[----:B------:R0:W-:Y:S04]  /*78670*/  STL [R1+0x1da0], R28 ;  /* 0x001da01c01007387 */ /* 0x0001e80000100800 */
[----:B0-----:R-:W4:Y:S01]  /*78680*/  LDL.LU R28, [R1+0x2584] ;  /* 0x00258400011c7983 */ /* 0x001f220000300800 */
[----:B------:R-:W-:-:S02]  /*78690*/  IADD3 R27, P1, PT, R27, UR8, RZ ;  /* 0x000000081b1b7c10 */ /* 0x000fc4000ff3e0ff */
[----:B------:R-:W-:Y:S02]  /*786a0*/  IADD3.X R20, PT, PT, R20, UR4, RZ, P2, !PT ;  /* 0x0000000414147c10 */ /* 0x000fe400097fe4ff */
[----:B------:R-:W-:Y:S01]  /*786b0*/  IADD3 R2, P2, PT, R2, UR8, RZ ;  /* 0x0000000802027c10 */ /* 0x000fe2000ff5e0ff */
        /* <DEDUP_REMOVED lines=19> */
[----:B--2---:R-:W-:-:S05]  /*787f0*/  IADD3.X R22, PT, PT, R22, UR4, RZ, P3, !PT ;  /* 0x0000000416167c10 */ /* 0x004fca0009ffe4ff */
[----:B------:R0:W-:Y:S01]  /*78800*/  STL [R1+0x1d9c], R22 ;  /* 0x001d9c1601007387 */ /* 0x0001e20000100800 */
[----:B---3--:R-:W-:-:S03]  /*78810*/  IADD3 R21, P3, PT, R21, UR8, RZ ;  /* 0x0000000815157c10 */ /* 0x008fc6000ff7e0ff */
[----:B0-----:R-:W2:Y:S04]  /*78820*/  LDL.LU R22, [R1+0x2b34] ;  /* 0x002b340001167983 */ /* 0x001ea80000300800 */
[----:B------:R-:W3:Y:S04]  /*78830*/  LDL.LU R19, [R1+0x2b58] ;  /* 0x002b580001137983 */ /* 0x000ee80000300800 */
[----:B------:R-:W3:Y:S04]  /*78840*/  LDL.LU R24, [R1+0x2b2c] ;  /* 0x002b2c0001187983 */ /* 0x000ee80000300800 */
[----:B------:R-:W-:Y:S04]  /*78850*/  STL [R1+0x2b84], R21 ;  /* 0x002b841501007387 */ /* 0x000fe80000100800 */
[----:B------:R-:W3:Y:S01]  /*78860*/  LDL.LU R25, [R1+0x2b50] ;  /* 0x002b500001197983 */ /* 0x000ee20000300800 */
[----:B----4-:R-:W-:-:S05]  /*78870*/  IADD3.X R23, PT, PT, R23, UR4, RZ, P4, !PT ;  /* 0x0000000417177c10 */ /* 0x010fca000a7fe4ff */
[----:B------:R0:W-:Y:S04]  /*78880*/  STL [R1+0x2588], R23 ;  /* 0x0025881701007387 */ /* 0x0001e80000100800 */
[----:B------:R-:W4:Y:S01]  /*78890*/  LDL.LU R26, [R1+0x2b24] ;  /* 0x002b2400011a7983 */ /* 0x000f220000300800 */
[----:B------:R-:W-:-:S03]  /*788a0*/  IADD3 R3, P4, PT, R3, UR8, RZ ;  /* 0x0000000803037c10 */ /* 0x000fc6000ff9e0ff */
[----:B0-----:R-:W4:Y:S04]  /*788b0*/  LDL.LU R23, [R1+0x2b48] ;  /* 0x002b480001177983 */ /* 0x001f280000300800 */
[----:B------:R0:W-:Y:S01]  /*788c0*/  STL [R1+0x2b7c], R3 ;  /* 0x002b7c0301007387 */ /* 0x0001e20000100800 */
[----:B------:R-:W-:-:S03]  /*788d0*/  IADD3.X R28, PT, PT, R28, UR4, RZ, P5, !PT ;  /* 0x000000041c1c7c10 */ /* 0x000fc6000affe4ff */
[----:B0-----:R-:W4:Y:S04]  /*788e0*/  LDL.LU R3, [R1+0x2b1c] ;  /* 0x002b1c0001037983 */ /* 0x001f280000300800 */
[----:B------:R-:W4:Y:S04]  /*788f0*/  LDL.LU R27, [R1+0x2b40] ;  /* 0x002b4000011b7983 */ /* 0x000f280000300800 */
[----:B------:R-:W4:Y:S04]  /*78900*/  LDL.LU R21, [R1+0x2b14] ;  /* 0x002b140001157983 */ /* 0x000f280000300800 */
[----:B------:R0:W-:Y:S04]  /*78910*/  STL [R1+0x2584], R28 ;  /* 0x0025841c01007387 */ /* 0x0001e80000100800 */
[----:B0-----:R-:W4:Y:S01]  /*78920*/  LDL.LU R28, [R1+0x2b38] ;  /* 0x002b3800011c7983 */ /* 0x001f220000300800 */
[----:B------:R-:W-:-:S02]  /*78930*/  IADD3 R29, P5, PT, R29, UR8, RZ ;  /* 0x000000081d1d7c10 */ /* 0x000fc4000ffbe0ff */
[----:B------:R-:W-:Y:S02]  /*78940*/  IADD3.X R4, PT, PT, R4, UR4, RZ, P6, !PT ;  /* 0x0000000404047c10 */ /* 0x000fe4000b7fe4ff */
[----:B------:R-:W-:Y:S02]  /*78950*/  IADD3 R5, P6, PT, R5, UR8, RZ ;  /* 0x0000000805057c10 */ /* 0x000fe4000ffde0ff */
[----:B------:R-:W-:Y:S02]  /*78960*/  IADD3.X R6, PT, PT, R6, UR4, RZ, P1, !PT ;  /* 0x0000000406067c10 */ /* 0x000fe40008ffe4ff */
[----:B------:R-:W-:Y:S01]  /*78970*/  IADD3 R7, P1, PT, R7, UR8, RZ ;  /* 0x0000000807077c10 */ /* 0x000fe2000ff3e0ff */
[----:B------:R-:W-:Y:S01]  /*78980*/  STL [R1+0x2b74], R29 ;  /* 0x002b741d01007387 */ /* 0x000fe20000100800 */
[----:B------:R-:W-:-:S03]  /*78990*/  IADD3.X R10, PT, PT, R10, UR4, RZ, P2, !PT ;  /* 0x000000040a0a7c10 */ /* 0x000fc600097fe4ff */
[----:B------:R-:W-:Y:S01]  /*789a0*/  STL [R1+0x2580], R4 ;  /* 0x0025800401007387 */ /* 0x000fe20000100800 */
[----:B------:R-:W-:-:S03]  /*789b0*/  IADD3 R11, P2, PT, R11, UR8, RZ ;  /* 0x000000080b0b7c10 */ /* 0x000fc6000ff5e0ff */
[----:B------:R-:W-:Y:S01]  /*789c0*/  STL [R1+0x2b6c], R5 ;  /* 0x002b6c0501007387 */ /* 0x000fe20000100800 */
[----:B------:R-:W-:-:S03]  /*789d0*/  IADD3.X R13, PT, PT, R13, UR4, RZ, P3, !PT ;  /* 0x000000040d0d7c10 */ /* 0x000fc60009ffe4ff */
[----:B------:R-:W-:Y:S01]  /*789e0*/  STL [R1+0x2b90], R6 ;  /* 0x002b900601007387 */ /* 0x000fe20000100800 */
[----:B------:R-:W-:-:S03]  /*789f0*/  IADD3 R12, P3, PT, R12, UR8, RZ ;  /* 0x000000080c0c7c10 */ /* 0x000fc6000ff7e0ff */
[----:B------:R-:W-:Y:S01]  /*78a00*/  STL [R1+0x2b64], R7 ;  /* 0x002b640701007387 */ /* 0x000fe20000100800 */
[----:B------:R-:W-:Y:S02]  /*78a10*/  IADD3.X R16, PT, PT, R16, UR4, RZ, P4, !PT ;  /* 0x0000000410107c10 */ /* 0x000fe4000a7fe4ff */
[----:B------:R-:W-:Y:S01]  /*78a20*/  IADD3.X R14, PT, PT, R14, UR4, RZ, P5, !PT ;  /* 0x000000040e0e7c10 */ /* 0x000fe2000affe4ff */
[----:B------:R-:W-:Y:S01]  /*78a30*/  STL [R1+0x2b88], R10 ;  /* 0x002b880a01007387 */ /* 0x000fe20000100800 */
[----:B------:R-:W-:-:S03]  /*78a40*/  IADD3 R2, P5, PT, R2, UR8, RZ ;  /* 0x0000000802027c10 */ /* 0x000fc6000ffbe0ff */
[----:B------:R-:W-:Y:S01]  /*78a50*/  STL [R1+0x2b5c], R11 ;  /* 0x002b5c0b01007387 */ /* 0x000fe20000100800 */
[----:B------:R-:W-:-:S03]  /*78a60*/  IADD3 R15, P4, PT, R15, UR8, RZ ;  /* 0x000000080f0f7c10 */ /* 0x000fc6000ff9e0ff */
[----:B------:R-:W-:Y:S04]  /*78a70*/  STL [R1+0x2b80], R13 ;  /* 0x002b800d01007387 */ /* 0x000fe80000100800 */
[----:B------:R-:W-:Y:S04]  /*78a80*/  STL [R1+0x2b54], R12 ;  /* 0x002b540c01007387 */ /* 0x000fe80000100800 */
[----:B------:R-:W-:Y:S04]  /*78a90*/  STL [R1+0x2b78], R16 ;  /* 0x002b781001007387 */ /* 0x000fe80000100800 */
[----:B------:R0:W-:Y:S04]  /*78aa0*/  STL [R1+0x2b44], R2 ;  /* 0x002b440201007387 */ /* 0x0001e80000100800 */
[----:B------:R-:W-:Y:S04]  /*78ab0*/  STL [R1+0x2b4c], R15 ;  /* 0x002b4c0f01007387 */ /* 0x000fe80000100800 */
[----:B0-----:R-:W4:Y:S01]  /*78ac0*/  LDL.LU R2, [R1+0x2b0c] ;  /* 0x002b0c0001027983 */ /* 0x001f220000300800 */
[----:B------:R-:W-:-:S02]  /*78ad0*/  IADD3.X R17, PT, PT, R17, UR4, RZ, P6, !PT ;  /* 0x0000000411117c10 */ /* 0x000fc4000b7fe4ff */
[----:B------:R-:W-:Y:S02]  /*78ae0*/  IADD3.X R20, PT, PT, R20, UR4, RZ, P1, !PT ;  /* 0x0000000414147c10 */ /* 0x000fe40008ffe4ff */
[----:B------:R-:W-:Y:S01]  /*78af0*/  IADD3 R18, P6, PT, R18, UR8, RZ ;  /* 0x0000000812127c10 */ /* 0x000fe2000ffde0ff */
[----:B------:R-:W-:Y:S04]  /*78b00*/  STL [R1+0x2b70], R14 ;  /* 0x002b700e01007387 */ /* 0x000fe80000100800 */
[----:B------:R-:W-:Y:S04]  /*78b10*/  STL [R1+0x2b68], R17 ;  /* 0x002b681101007387 */ /* 0x000fe80000100800 */
[----:B------:R0:W-:Y:S04]  /*78b20*/  STL [R1+0x2b60], R20 ;  /* 0x002b601401007387 */ /* 0x0001e80000100800 */
[----:B------:R-:W-:Y:S04]  /*78b30*/  STL [R1+0x2b3c], R18 ;  /* 0x002b3c1201007387 */ /* 0x000fe80000100800 */
[----:B0-----:R-:W4:Y:S01]  /*78b40*/  LDL.LU R20, [R1+0x2b30] ;  /* 0x002b300001147983 */ /* 0x001f220000300800 */
[----:B--2---:R-:W-:-:S02]  /*78b50*/  IADD3 R22, P1, PT, R22, UR8, RZ ;  /* 0x0000000816167c10 */ /* 0x004fc4000ff3e0ff */
[----:B---3--:R-:W-:Y:S02]  /*78b60*/  IADD3.X R19, PT, PT, R19, UR4, RZ, P2, !PT ;  /* 0x0000000413137c10 */ /* 0x008fe400097fe4ff */
[----:B------:R-:W-:Y:S01]  /*78b70*/  IADD3 R24, P2, PT, R24, UR8, RZ ;  /* 0x0000000818187c10 */ /* 0x000fe2000ff5e0ff */
[----:B------:R0:W-:Y:S01]  /*78b80*/  STL [R1+0x2b34], R22 ;  /* 0x002b341601007387 */ /* 0x0001e20000100800 */
[----:B------:R-:W-:-:S03]  /*78b90*/  IADD3.X R25, PT, PT, R25, UR4, RZ, P3, !PT ;  /* 0x0000000419197c10 */ /* 0x000fc60009ffe4ff */
[----:B0-----:R-:W2:Y:S04]  /*78ba0*/  LDL.LU R22, [R1+0x2b04] ;  /* 0x002b040001167983 */ /* 0x001ea80000300800 */
[----:B------:R-:W-:Y:S04]  /*78bb0*/  STL [R1+0x2b58], R19 ;  /* 0x002b581301007387 */ /* 0x000fe80000100800 */
[----:B------:R-:W-:Y:S01]  /*78bc0*/  STL [R1+0x2b2c], R24 ;  /* 0x002b2c1801007387 */ /* 0x000fe20000100800 */
[----:B----4-:R-:W-:Y:S02]  /*78bd0*/  IADD3.X R23, PT, PT, R23, UR4, RZ, P4, !PT ;  /* 0x0000000417177c10 */ /* 0x010fe4000a7fe4ff */
[----:B------:R-:W-:-:S03]  /*78be0*/  IADD3 R26, P3, PT, R26, UR8, RZ ;  /* 0x000000081a1a7c10 */ /* 0x000fc6000ff7e0ff */
[----:B------:R0:W-:Y:S04]  /*78bf0*/  STL [R1+0x2b48], R23 ;  /* 0x002b481701007387 */ /* 0x0001e80000100800 */
[----:B------:R-:W-:Y:S01]  /*78c00*/  STL [R1+0x2b50], R25 ;  /* 0x002b501901007387 */ /* 0x000fe20000100800 */
[----:B------:R-:W-:-:S03]  /*78c10*/  IADD3 R3, P4, PT, R3, UR8, RZ ;  /* 0x0000000803037c10 */ /* 0x000fc6000ff9e0ff */
[----:B0-----:R-:W3:Y:S01]  /*78c20*/  LDL.LU R23, [R1+0x2b28] ;  /* 0x002b280001177983 */ /* 0x001ee20000300800 */
[----:B------:R-:W-:-:S03]  /*78c30*/  IADD3.X R27, PT, PT, R27, UR4, RZ, P5, !PT ;  /* 0x000000041b1b7c10 */ /* 0x000fc6000affe4ff */
[----:B------:R-:W-:Y:S04]  /*78c40*/  STL [R1+0x2b24], R26 ;  /* 0x002b241a01007387 */ /* 0x000fe80000100800 */
[----:B------:R0:W-:Y:S01]  /*78c50*/  STL [R1+0x2b1c], R3 ;  /* 0x002b1c0301007387 */ /* 0x0001e20000100800 */
[----:B------:R-:W-:Y:S02]  /*78c60*/  IADD3 R21, P5, PT, R21, UR8, RZ ;  /* 0x0000000815157c10 */ /* 0x000fe4000ffbe0ff */
[----:B------:R-:W-:Y:S01]  /*78c70*/  IADD3.X R28, PT, PT, R28, UR4, RZ, P6, !PT ;  /* 0x000000041c1c7c10 */ /* 0x000fe2000b7fe4ff */
[----:B0-----:R-:W4:Y:S04]  /*78c80*/  LDL.LU R3, [R1+0x2afc] ;  /* 0x002afc0001037983 */ /* 0x001f280000300800 */
        /* <DEDUP_REMOVED lines=19> */
[----:B------:R-:W-:-:S05]  /*78dc0*/  IADD3 R2, P6, PT, R2, UR8, RZ ;  /* 0x0000000802027c10 */ /* 0x000fca000ffde0ff */
[----:B------:R0:W-:Y:S04]  /*78dd0*/  STL [R1+0x2b0c], R2 ;  /* 0x002b0c0201007387 */ /* 0x0001e80000100800 */
[----:B0-----:R-:W4:Y:S01]  /*78de0*/  LDL.LU R2, [R1+0x2ae0] ;  /* 0x002ae00001027983 */ /* 0x001f220000300800 */
[----:B------:R-:W-:-:S03]  /*78df0*/  IADD3.X R20, PT, PT, R20, UR4, RZ, P1, !PT ;  /* 0x0000000414147c10 */ /* 0x000fc60008ffe4ff */
[----:B------:R-:W4:Y:S04]  /*78e00*/  LDL.LU R19, [R1+0x2ab4] ;  /* 0x002ab40001137983 */ /* 0x000f280000300800 */
[----:B------:R-:W4:Y:S04]  /*78e10*/  LDL.LU R24, [R1+0x2ad8] ;  /* 0x002ad80001187983 */ /* 0x000f280000300800 */
[----:B------:R-:W-:Y:S04]  /*78e20*/  STL [R1+0x2b30], R20 ;  /* 0x002b301401007387 */ /* 0x000fe80000100800 */
[----:B------:R-:W4:Y:S01]  /*78e30*/  LDL.LU R25, [R1+0x2aac] ;  /* 0x002aac0001197983 */ /* 0x000f220000300800 */
[----:B--2---:R-:W-:-:S05]  /*78e40*/  IADD3 R22, P1, PT, R22, UR8, RZ ;  /* 0x0000000816167c10 */ /* 0x004fca000ff3e0ff */
[----:B------:R0:W-:Y:S04]  /*78e50*/  STL [R1+0x2b04], R22 ;  /* 0x002b041601007387 */ /* 0x0001e80000100800 */
[----:B------:R-:W2:Y:S04]  /*78e60*/  LDL.LU R26, [R1+0x2ad0] ;  /* 0x002ad000011a7983 */ /* 0x000ea80000300800 */
[----:B0-----:R-:W2:Y:S01]  /*78e70*/  LDL.LU R22, [R1+0x2aa4] ;  /* 0x002aa40001167983 */ /* 0x001ea20000300800 */
[----:B---3--:R-:W-:-:S05]  /*78e80*/  IADD3.X R23, PT, PT, R23, UR4, RZ, P2, !PT ;  /* 0x0000000417177c10 */ /* 0x008fca00097fe4ff */
[----:B------:R0:W-:Y:S01]  /*78e90*/  STL [R1+0x2b28], R23 ;  /* 0x002b281701007387 */ /* 0x0001e20000100800 */
[----:B----4-:R-:W-:-:S03]  /*78ea0*/  IADD3 R3, P2, PT, R3, UR8, RZ ;  /* 0x0000000803037c10 */ /* 0x010fc6000ff5e0ff */
[----:B0-----:R-:W3:Y:S04]  /*78eb0*/  LDL.LU R23, [R1+0x2ac8] ;  /* 0x002ac80001177983 */ /* 0x001ee80000300800 */
[----:B------:R-:W4:Y:S04]  /*78ec0*/  LDL.LU R27, [R1+0x2a9c] ;  /* 0x002a9c00011b7983 */ /* 0x000f280000300800 */
[----:B------:R-:W4:Y:S04]  /*78ed0*/  LDL.LU R20, [R1+0x2ac0] ;  /* 0x002ac00001147983 */ /* 0x000f280000300800 */
[----:B------:R0:W-:Y:S01]  /*78ee0*/  STL [R1+0x2afc], R3 ;  /* 0x002afc0301007387 */ /* 0x0001e20000100800 */
[----:B------:R-:W-:-:S02]  /*78ef0*/  IADD3.X R29, PT, PT, R29, UR4, RZ, P3, !PT ;  /* 0x000000041d1d7c10 */ /* 0x000fc40009ffe4ff */
[----:B------:R-:W-:Y:S02]  /*78f00*/  IADD3 R4, P3, PT, R4, UR8, RZ ;  /* 0x0000000804047c10 */ /* 0x000fe4000ff7e0ff */
[----:B------:R-:W-:Y:S02]  /*78f10*/  IADD3.X R5, PT, PT, R5, UR4, RZ, P4, !PT ;  /* 0x0000000405057c10 */ /* 0x000fe4000a7fe4ff */
[----:B------:R-:W-:Y:S02]  /*78f20*/  IADD3 R6, P4, PT, R6, UR8, RZ ;  /* 0x0000000806067c10 */ /* 0x000fe4000ff9e0ff */
[----:B------:R-:W-:Y:S01]  /*78f30*/  IADD3.X R7, PT, PT, R7, UR4, RZ, P5, !PT ;  /* 0x0000000407077c10 */ /* 0x000fe2000affe4ff */
[----:B0-----:R-:W4:Y:S04]  /*78f40*/  LDL.LU R3, [R1+0x2a94] ;  /* 0x002a940001037983 */ /* 0x001f280000300800 */
[----:B------:R-:W-:Y:S01]  /*78f50*/  STL [R1+0x2b20], R29 ;  /* 0x002b201d01007387 */ /* 0x000fe20000100800 */
[----:B------:R-:W-:-:S03]  /*78f60*/  IADD3 R10, P5, PT, R10, UR8, RZ ;  /* 0x000000080a0a7c10 */ /* 0x000fc6000ffbe0ff */
        /* <DEDUP_REMOVED lines=11> */
[----:B------:R-:W-:-:S03]  /*79020*/  IADD3.X R15, PT, PT, R15, UR4, RZ, P2, !PT ;  /* 0x000000040f0f7c10 */ /* 0x000fc600097fe4ff */
[----:B------:R-:W-:Y:S04]  /*79030*/  STL [R1+0x2adc], R13 ;  /* 0x002adc0d01007387 */ /* 0x000fe80000100800 */
[----:B------:R-:W-:Y:S04]  /*79040*/  STL [R1+0x2b00], R12 ;  /* 0x002b000c01007387 */ /* 0x000fe80000100800 */
[----:B------:R-:W-:Y:S04]  /*79050*/  STL [R1+0x2ad4], R16 ;  /* 0x002ad41001007387 */ /* 0x000fe80000100800 */
[----:B------:R0:W-:Y:S04]  /*79060*/  STL [R1+0x2af0], R28 ;  /* 0x002af01c01007387 */ /* 0x0001e80000100800 */
[----:B------:R-:W-:Y:S04]  /*79070*/  STL [R1+0x2af8], R15 ;  /* 0x002af80f01007387 */ /* 0x000fe80000100800 */
[----:B0-----:R-:W4:Y:S01]  /*79080*/  LDL.LU R28, [R1+0x2ab8] ;  /* 0x002ab800011c7983 */ /* 0x001f220000300800 */
[----:B------:R-:W-:-:S02]  /*79090*/  IADD3 R14, P2, PT, R14, UR8, RZ ;  /* 0x000000080e0e7c10 */ /* 0x000fc4000ff5e0ff */
[----:B------:R-:W-:Y:S02]  /*790a0*/  IADD3 R17, P3, PT, R17, UR8, RZ ;  /* 0x0000000811117c10 */ /* 0x000fe4000ff7e0ff */
[----:B------:R-:W-:Y:S02]  /*790b0*/  IADD3.X R18, PT, PT, R18, UR4, RZ, P4, !PT ;  /* 0x0000000412127c10 */ /* 0x000fe4000a7fe4ff */
[----:B------:R-:W-:Y:S02]  /*790c0*/  IADD3 R21, P4, PT, R21, UR8, RZ ;  /* 0x0000000815157c10 */ /* 0x000fe4000ff9e0ff */
[----:B------:R-:W-:Y:S01]  /*790d0*/  IADD3.X R2, PT, PT, R2, UR4, RZ, P5, !PT ;  /* 0x0000000402027c10 */ /* 0x000fe2000affe4ff */
[----:B------:R-:W-:Y:S04]  /*790e0*/  STL [R1+0x2acc], R14 ;  /* 0x002acc0e01007387 */ /* 0x000fe80000100800 */
[----:B------:R-:W-:Y:S04]  /*790f0*/  STL [R1+0x2ac4], R17 ;  /* 0x002ac41101007387 */ /* 0x000fe80000100800 */
[----:B------:R0:W-:Y:S04]  /*79100*/  STL [R1+0x2abc], R21 ;  /* 0x002abc1501007387 */ /* 0x0001e80000100800 */
[----:B------:R-:W-:Y:S04]  /*79110*/  STL [R1+0x2ae8], R18 ;  /* 0x002ae81201007387 */ /* 0x000fe80000100800 */
[----:B0-----:R-:W4:Y:S04]  /*79120*/  LDL.LU R21, [R1+0x2a8c] ;  /* 0x002a8c0001157983 */ /* 0x001f280000300800 */
[----:B------:R0:W-:Y:S04]  /*79130*/  STL [R1+0x2ae0], R2 ;  /* 0x002ae00201007387 */ /* 0x0001e80000100800 */
[----:B0-----:R-:W4:Y:S01]  /*79140*/  LDL.LU R2, [R1+0x2ab0] ;  /* 0x002ab00001027983 */ /* 0x001f220000300800 */
[----:B------:R-:W-:-:S02]  /*79150*/  IADD3 R19, P5, PT, R19, UR8, RZ ;  /* 0x0000000813137c10 */ /* 0x000fc4000ffbe0ff */
[----:B------:R-:W-:Y:S02]  /*79160*/  IADD3.X R24, PT, PT, R24, UR4, RZ, P6, !PT ;  /* 0x0000000418187c10 */ /* 0x000fe4000b7fe4ff */
[----:B------:R-:W-:Y:S01]  /*79170*/  IADD3 R25, P6, PT, R25, UR8, RZ ;  /* 0x0000000819197c10 */ /* 0x000fe2000ffde0ff */
[----:B------:R-:W-:Y:S04]  /*79180*/  STL [R1+0x2ab4], R19 ;  /* 0x002ab41301007387 */ /* 0x000fe80000100800 */
[----:B------:R-:W-:Y:S01]  /*79190*/  STL [R1+0x2ad8], R24 ;  /* 0x002ad81801007387 */ /* 0x000fe20000100800 */
[----:B--2---:R-:W-:Y:S02]  /*791a0*/  IADD3.X R26, PT, PT, R26, UR4, RZ, P1, !PT ;  /* 0x000000041a1a7c10 */ /* 0x004fe40008ffe4ff */
[----:B------:R-:W-:-:S05]  /*791b0*/  IADD3 R22, P1, PT, R22, UR8, RZ ;  /* 0x0000000816167c10 */ /* 0x000fca000ff3e0ff */
[----:B------:R0:W-:Y:S04]  /*791c0*/  STL [R1+0x2aa4], R22 ;  /* 0x002aa41601007387 */ /* 0x0001e80000100800 */
[----:B------:R-:W-:Y:S04]  /*791d0*/  STL [R1+0x2aac], R25 ;  /* 0x002aac1901007387 */ /* 0x000fe80000100800 */
[----:B0-----:R-:W2:Y:S04]  /*791e0*/  LDL.LU R22, [R1+0x2a84] ;  /* 0x002a840001167983 */ /* 0x001ea80000300800 */
[----:B------:R-:W-:Y:S01]  /*791f0*/  STL [R1+0x2ad0], R26 ;  /* 0x002ad01a01007387 */ /* 0x000fe20000100800 */
[----:B---3--:R-:W-:-:S02]  /*79200*/  IADD3.X R23, PT, PT, R23, UR4, RZ, P2, !PT ;  /* 0x0000000417177c10 */ /* 0x008fc400097fe4ff */
[----:B----4-:R-:W-:Y:S02]  /*79210*/  IADD3 R27, P2, PT, R27, UR8, RZ ;  /* 0x000000081b1b7c10 */ /* 0x010fe4000ff5e0ff */
[----:B------:R-:W-:Y:S01]  /*79220*/  IADD3.X R20, PT, PT, R20, UR4, RZ, P3, !PT ;  /* 0x0000000414147c10 */ /* 0x000fe20009ffe4ff */
[----:B------:R0:W-:Y:S01]  /*79230*/  STL [R1+0x2ac8], R23 ;  /* 0x002ac81701007387 */ /* 0x0001e20000100800 */
[----:B------:R-:W-:-:S03]  /*79240*/  IADD3 R3, P3, PT, R3, UR8, RZ ;  /* 0x0000000803037c10 */ /* 0x000fc6000ff7e0ff */
[----:B0-----:R-:W3:Y:S04]  /*79250*/  LDL.LU R23, [R1+0x2aa8] ;  /* 0x002aa80001177983 */ /* 0x001ee80000300800 */
        /* <DEDUP_REMOVED lines=19> */
[----:B------:R-:W-:-:S05]  /*79390*/  IADD3.X R28, PT, PT, R28, UR4, RZ, P4, !PT ;  /* 0x000000041c1c7c10 */ /* 0x000fca000a7fe4ff */
[----:B------:R0:W-:Y:S04]  /*793a0*/  STL [R1+0x2ab8], R28 ;  /* 0x002ab81c01007387 */ /* 0x0001e80000100800 */
[----:B0-----:R-:W4:Y:S04]  /*793b0*/  LDL.LU R28, [R1+0x2a3c] ;  /* 0x002a3c00011c7983 */ /* 0x001f280000300800 */
[----:B------:R-:W4:Y:S04]  /*793c0*/  LDL.LU R19, [R1+0x2a60] ;  /* 0x002a600001137983 */ /* 0x000f280000300800 */
[----:B------:R-:W4:Y:S01]  /*793d0*/  LDL.LU R24, [R1+0x2a34] ;  /* 0x002a340001187983 */ /* 0x000f220000300800 */
[----:B------:R-:W-:-:S05]  /*793e0*/  IADD3 R21, P4, PT, R21, UR8, RZ ;  /* 0x0000000815157c10 */ /* 0x000fca000ff9e0ff */
[----:B------:R-:W-:Y:S04]  /*793f0*/  STL [R1+0x2a8c], R21 ;  /* 0x002a8c1501007387 */ /* 0x000fe80000100800 */
[----:B------:R-:W4:Y:S01]  /*79400*/  LDL.LU R25, [R1+0x2a58] ;  /* 0x002a580001197983 */ /* 0x000f220000300800 */
[----:B------:R-:W-:-:S05]  /*79410*/  IADD3.X R2, PT, PT, R2, UR4, RZ, P5, !PT ;  /* 0x0000000402027c10 */ /* 0x000fca000affe4ff */
[----:B------:R0:W-:Y:S04]  /*79420*/  STL [R1+0x2ab0], R2 ;  /* 0x002ab00201007387 */ /* 0x0001e80000100800 */
[----:B------:R-:W4:Y:S04]  /*79430*/  LDL.LU R26, [R1+0x2a2c] ;  /* 0x002a2c00011a7983 */ /* 0x000f280000300800 */
[----:B0-----:R-:W4:Y:S01]  /*79440*/  LDL.LU R2, [R1+0x2a50] ;  /* 0x002a500001027983 */ /* 0x001f220000300800 */
[----:B--2---:R-:W-:-:S05]  /*79450*/  IADD3 R22, P5, PT, R22, UR8, RZ ;  /* 0x0000000816167c10 */ /* 0x004fca000ffbe0ff */
[----:B------:R0:W-:Y:S04]  /*79460*/  STL [R1+0x2a84], R22 ;  /* 0x002a841601007387 */ /* 0x0001e80000100800 */
[----:B0-----:R-:W2:Y:S04]  /*79470*/  LDL.LU R22, [R1+0x2a24] ;  /* 0x002a240001167983 */ /* 0x001ea80000300800 */
[----:B------:R-:W2:Y:S04]  /*79480*/  LDL.LU R27, [R1+0x2a48] ;  /* 0x002a4800011b7983 */ /* 0x000ea80000300800 */
[----:B------:R-:W2:Y:S01]  /*79490*/  LDL.LU R21, [R1+0x2a1c] ;  /* 0x002a1c0001157983 */ /* 0x000ea20000300800 */
[----:B---3--:R-:W-:-:S02]  /*794a0*/  IADD3.X R23, PT, PT, R23, UR4, RZ, P6, !PT ;  /* 0x0000000417177c10 */ /* 0x008fc4000b7fe4ff */
[----:B----4-:R-:W-:Y:S02]  /*794b0*/  IADD3 R29, P6, PT, R29, UR8, RZ ;  /* 0x000000081d1d7c10 */ /* 0x010fe4000ffde0ff */
[----:B------:R-:W-:Y:S01]  /*794c0*/  IADD3.X R4, PT, PT, R4, UR4, RZ, P1, !PT ;  /* 0x0000000404047c10 */ /* 0x000fe20008ffe4ff */
[----:B------:R0:W-:Y:S01]  /*794d0*/  STL [R1+0x2aa8], R23 ;  /* 0x002aa81701007387 */ /* 0x0001e20000100800 */
[----:B------:R-:W-:Y:S02]  /*794e0*/  IADD3 R5, P1, PT, R5, UR8, RZ ;  /* 0x0000000805057c10 */ /* 0x000fe4000ff3e0ff */
[----:B------:R-:W-:Y:S02]  /*794f0*/  IADD3.X R6, PT, PT, R6, UR4, RZ, P2, !PT ;  /* 0x0000000406067c10 */ /* 0x000fe400097fe4ff */
[----:B------:R-:W-:Y:S02]  /*79500*/  IADD3 R7, P2, PT, R7, UR8, RZ ;  /* 0x0000000807077c10 */ /* 0x000fe4000ff5e0ff */
[----:B------:R-:W-:Y:S01]  /*79510*/  IADD3.X R10, PT, PT, R10, UR4, RZ, P3, !PT ;  /* 0x000000040a0a7c10 */ /* 0x000fe20009ffe4ff */
[----:B0-----:R-:W3:Y:S04]  /*79520*/  LDL.LU R23, [R1+0x2a40] ;  /* 0x002a400001177983 */ /* 0x001ee80000300800 */
[----:B------:R-:W-:Y:S04]  /*79530*/  STL [R1+0x2a7c], R29 ;  /* 0x002a7c1d01007387 */ /* 0x000fe80000100800 */
        /* <DEDUP_REMOVED lines=15> */
[----:B------:R-:W-:Y:S01]  /*79630*/  STL [R1+0x2a80], R16 ;  /* 0x002a801001007387 */ /* 0x000fe20000100800 */
[----:B------:R-:W-:-:S03]  /*79640*/  IADD3.X R17, PT, PT, R17, UR4, RZ, P1, !PT ;  /* 0x0000000411117c10 */ /* 0x000fc60008ffe4ff */
[----:B------:R0:W-:Y:S01]  /*79650*/  STL [R1+0x2a4c], R3 ;  /* 0x002a4c0301007387 */ /* 0x0001e20000100800 */
[----:B------:R-:W-:-:S03]  /*79660*/  IADD3.X R20, PT, PT, R20, UR4, RZ, P2, !PT ;  /* 0x0000000414147c10 */ /* 0x000fc600097fe4ff */
[----:B------:R-:W-:Y:S01]  /*79670*/  STL [R1+0x2a54], R15 ;  /* 0x002a540f01007387 */ /* 0x000fe20000100800 */
[----:B------:R-:W-:Y:S02]  /*79680*/  IADD3 R18, P1, PT, R18, UR8, RZ ;  /* 0x0000000812127c10 */ /* 0x000fe4000ff3e0ff */
[----:B------:R-:W-:Y:S01]  /*79690*/  IADD3 R28, P2, PT, R28, UR8, RZ ;  /* 0x000000081c1c7c10 */ /* 0x000fe2000ff5e0ff */
[----:B0-----:R-:W4:Y:S04]  /*796a0*/  LDL.LU R3, [R1+0x2a14] ;  /* 0x002a140001037983 */ /* 0x001f280000300800 */
[----:B------:R-:W-:Y:S04]  /*796b0*/  STL [R1+0x2a78], R14 ;  /* 0x002a780e01007387 */ /* 0x000fe80000100800 */
[----:B------:R-:W-:Y:S04]  /*796c0*/  STL [R1+0x2a70], R17 ;  /* 0x002a701101007387 */ /* 0x000fe80000100800 */
[----:B------:R0:W-:Y:S04]  /*796d0*/  STL [R1+0x2a68], R20 ;  /* 0x002a681401007387 */ /* 0x0001e80000100800 */
[----:B------:R-:W-:Y:S04]  /*796e0*/  STL [R1+0x2a44], R18 ;  /* 0x002a441201007387 */ /* 0x000fe80000100800 */
[----:B0-----:R-:W4:Y:S04]  /*796f0*/  LDL.LU R20, [R1+0x2a38] ;  /* 0x002a380001147983 */ /* 0x001f280000300800 */
[----:B------:R0:W-:Y:S04]  /*79700*/  STL [R1+0x2a3c], R28 ;  /* 0x002a3c1c01007387 */ /* 0x0001e80000100800 */
[----:B0-----:R-:W4:Y:S01]  /*79710*/  LDL.LU R28, [R1+0x2a0c] ;  /* 0x002a0c00011c7983 */ /* 0x001f220000300800 */
[----:B------:R-:W-:-:S02]  /*79720*/  IADD3.X R19, PT, PT, R19, UR4, RZ, P3, !PT ;  /* 0x0000000413137c10 */ /* 0x000fc40009ffe4ff */
[----:B------:R-:W-:Y:S02]  /*79730*/  IADD3 R24, P3, PT, R24, UR8, RZ ;  /* 0x0000000818187c10 */ /* 0x000fe4000ff7e0ff */
[----:B------:R-:W-:Y:S02]  /*79740*/  IADD3.X R2, PT, PT, R2, UR4, RZ, P5, !PT ;  /* 0x0000000402027c10 */ /* 0x000fe4000affe4ff */
[----:B------:R-:W-:Y:S01]  /*79750*/  IADD3.X R25, PT, PT, R25, UR4, RZ, P4, !PT ;  /* 0x0000000419197c10 */ /* 0x000fe2000a7fe4ff */
[----:B------:R-:W-:Y:S04]  /*79760*/  STL [R1+0x2a60], R19 ;  /* 0x002a601301007387 */ /* 0x000fe80000100800 */
[----:B------:R-:W-:Y:S04]  /*79770*/  STL [R1+0x2a34], R24 ;  /* 0x002a341801007387 */ /* 0x000fe80000100800 */
[----:B------:R0:W-:Y:S04]  /*79780*/  STL [R1+0x2a50], R2 ;  /* 0x002a500201007387 */ /* 0x0001e80000100800 */
[----:B------:R-:W-:Y:S04]  /*79790*/  STL [R1+0x2a58], R25 ;  /* 0x002a581901007387 */ /* 0x000fe80000100800 */
[----:B0-----:R-:W4:Y:S01]  /*797a0*/  LDL.LU R2, [R1+0x2a30] ;  /* 0x002a300001027983 */ /* 0x001f220000300800 */
[----:B------:R-:W-:-:S05]  /*797b0*/  IADD3 R26, P4, PT, R26, UR8, RZ ;  /* 0x000000081a1a7c10 */ /* 0x000fca000ff9e0ff */
[----:B------:R-:W-:Y:S01]  /*797c0*/  STL [R1+0x2a2c], R26 ;  /* 0x002a2c1a01007387 */ /* 0x000fe20000100800 */
[----:B--2---:R-:W-:Y:S02]  /*797d0*/  IADD3 R22, P5, PT, R22, UR8, RZ ;  /* 0x0000000816167c10 */ /* 0x004fe4000ffbe0ff */
[----:B------:R-:W-:Y:S02]  /*797e0*/  IADD3.X R27, PT, PT, R27, UR4, RZ, P6, !PT ;  /* 0x000000041b1b7c10 */ /* 0x000fe4000b7fe4ff */
[----:B------:R-:W-:Y:S01]  /*797f0*/  IADD3 R21, P6, PT, R21, UR8, RZ ;  /* 0x0000000815157c10 */ /* 0x000fe2000ffde0ff */
[----:B------:R0:W-:Y:S04]  /*79800*/  STL [R1+0x2a24], R22 ;  /* 0x002a241601007387 */ /* 0x0001e80000100800 */
[----:B0-----:R-:W2:Y:S04]  /*79810*/  LDL.LU R22, [R1+0x2a04] ;  /* 0x002a040001167983 */ /* 0x001ea80000300800 */
[----:B------:R-:W2:Y:S04]  /*79820*/  LDL.LU R29, [R1+0x2a28] ;  /* 0x002a2800011d7983 */ /* 0x000ea80000300800 */
[----:B------:R-:W-:Y:S04]  /*79830*/  STL [R1+0x2a48], R27 ;  /* 0x002a481b01007387 */ /* 0x000fe80000100800 */
[----:B------:R-:W2:Y:S04]  /*79840*/  LDL.LU R4, [R1+0x29fc] ;  /* 0x0029fc0001047983 */ /* 0x000ea80000300800 */
[----:B------:R-:W-:Y:S04]  /*79850*/  STL [R1+0x2a1c], R21 ;  /* 0x002a1c1501007387 */ /* 0x000fe80000100800 */
[----:B------:R-:W2:Y:S01]  /*79860*/  LDL.LU R5, [R1+0x2a20] ;  /* 0x002a200001057983 */ /* 0x000ea20000300800 */
[----:B---3--:R-:W-:-:S05]  /*79870*/  IADD3.X R23, PT, PT, R23, UR4, RZ, P1, !PT ;  /* 0x0000000417177c10 */ /* 0x008fca0008ffe4ff */
        /* <DEDUP_REMOVED lines=14> */
[----:B----4-:R-:W-:-:S05]  /*79960*/  IADD3 R3, P1, PT, R3, UR8, RZ ;  /* 0x0000000803037c10 */ /* 0x010fca000ff3e0ff */
[----:B------:R0:W-:Y:S01]  /*79970*/  STL [R1+0x2a14], R3 ;  /* 0x002a140301007387 */ /* 0x0001e20000100800 */
[----:B------:R-:W-:-:S03]  /*79980*/  IADD3.X R20, PT, PT, R20, UR4, RZ, P2, !PT ;  /* 0x0000000414147c10 */ /* 0x000fc600097fe4ff */
[----:B0-----:R-:W4:Y:S04]  /*79990*/  LDL.LU R3, [R1+0x29e8] ;  /* 0x0029e80001037983 */ /* 0x001f280000300800 */
[----:B------:R-:W4:Y:S04]  /*799a0*/  LDL.LU R19, [R1+0x29bc] ;  /* 0x0029bc0001137983 */ /* 0x000f280000300800 */
[----:B------:R-:W4:Y:S04]  /*799b0*/  LDL.LU R24, [R1+0x29e0] ;  /* 0x0029e00001187983 */ /* 0x000f280000300800 */
[----:B------:R-:W-:Y:S04]  /*799c0*/  STL [R1+0x2a38], R20 ;  /* 0x002a381401007387 */ /* 0x000fe80000100800 */
[----:B------:R-:W4:Y:S01]  /*799d0*/  LDL.LU R25, [R1+0x29b4] ;  /* 0x0029b40001197983 */ /* 0x000f220000300800 */
[----:B------:R-:W-:-:S05]  /*799e0*/  IADD3 R28, P2, PT, R28, UR8, RZ ;  /* 0x000000081c1c7c10 */ /* 0x000fca000ff5e0ff */
[----:B------:R0:W-:Y:S04]  /*799f0*/  STL [R1+0x2a0c], R28 ;  /* 0x002a0c1c01007387 */ /* 0x0001e80000100800 */
[----:B------:R-:W4:Y:S04]  /*79a00*/  LDL.LU R26, [R1+0x29d8] ;  /* 0x0029d800011a7983 */ /* 0x000f280000300800 */
[----:B0-----:R-:W4:Y:S01]  /*79a10*/  LDL.LU R28, [R1+0x29ac] ;  /* 0x0029ac00011c7983 */ /* 0x001f220000300800 */
[----:B------:R-:W-:-:S05]  /*79a20*/  IADD3.X R2, PT, PT, R2, UR4, RZ, P3, !PT ;  /* 0x0000000402027c10 */ /* 0x000fca0009ffe4ff */
[----:B------:R0:W-:Y:S04]  /*79a30*/  STL [R1+0x2a30], R2 ;  /* 0x002a300201007387 */ /* 0x0001e80000100800 */
[----:B0-----:R-:W4:Y:S04]  /*79a40*/  LDL.LU R2, [R1+0x29d0] ;  /* 0x0029d00001027983 */ /* 0x001f280000300800 */
[----:B------:R-:W4:Y:S04]  /*79a50*/  LDL.LU R27, [R1+0x29a4] ;  /* 0x0029a400011b7983 */ /* 0x000f280000300800 */
[----:B------:R-:W4:Y:S01]  /*79a60*/  LDL.LU R20, [R1+0x29c8] ;  /* 0x0029c80001147983 */ /* 0x000f220000300800 */
[----:B--2---:R-:W-:-:S02]  /*79a70*/  IADD3 R22, P3, PT, R22, UR8, RZ ;  /* 0x0000000816167c10 */ /* 0x004fc4000ff7e0ff */
[----:B------:R-:W-:Y:S02]  /*79a80*/  IADD3.X R29, PT, PT, R29, UR4, RZ, P4, !PT ;  /* 0x000000041d1d7c10 */ /* 0x000fe4000a7fe4ff */
[----:B------:R-:W-:Y:S01]  /*79a90*/  IADD3 R4, P4, PT, R4, UR8, RZ ;  /* 0x0000000804047c10 */ /* 0x000fe2000ff9e0ff */
[----:B------:R0:W-:Y:S01]  /*79aa0*/  STL [R1+0x2a04], R22 ;  /* 0x002a041601007387 */ /* 0x0001e20000100800 */
[----:B------:R-:W-:-:S03]  /*79ab0*/  IADD3.X R5, PT, PT, R5, UR4, RZ, P5, !PT ;  /* 0x0000000405057c10 */ /* 0x000fc6000affe4ff */
[----:B0-----:R-:W2:Y:S01]  /*79ac0*/  LDL.LU R22, [R1+0x299c] ;  /* 0x00299c0001167983 */ /* 0x001ea20000300800 */
[----:B---3--:R-:W-:Y:S02]  /*79ad0*/  IADD3 R6, P5, PT, R6, UR8, RZ ;  /* 0x0000000806067c10 */ /* 0x008fe4000ffbe0ff */
[----:B------:R-:W-:Y:S01]  /*79ae0*/  IADD3.X R7, PT, PT, R7, UR4, RZ, P6, !PT ;  /* 0x0000000407077c10 */ /* 0x000fe2000b7fe4ff */
        /* <DEDUP_REMOVED lines=14> */
[----:B------:R-:W-:Y:S01]  /*79bd0*/  STL [R1+0x29e4], R13 ;  /* 0x0029e40d01007387 */ /* 0x000fe20000100800 */
[----:B------:R-:W-:-:S03]  /*79be0*/  IADD3 R14, P3, PT, R14, UR8, RZ ;  /* 0x000000080e0e7c10 */ /* 0x000fc6000ff7e0ff */
[----:B------:R-:W-:Y:S04]  /*79bf0*/  STL [R1+0x2a08], R12 ;  /* 0x002a080c01007387 */ /* 0x000fe80000100800 */
[----:B------:R-:W-:Y:S01]  /*79c00*/  STL [R1+0x29dc], R16 ;  /* 0x0029dc1001007387 */ /* 0x000fe20000100800 */
[----:B------:R-:W-:Y:S02]  /*79c10*/  IADD3 R17, P4, PT, R17, UR8, RZ ;  /* 0x0000000811117c10 */ /* 0x000fe4000ff9e0ff */
[----:B------:R-:W-:Y:S01]  /*79c20*/  IADD3.X R18, PT, PT, R18, UR4, RZ, P5, !PT ;  /* 0x0000000412127c10 */ /* 0x000fe2000affe4ff */
[----:B------:R0:W-:Y:S01]  /*79c30*/  STL [R1+0x29f8], R23 ;  /* 0x0029f81701007387 */ /* 0x0001e20000100800 */
[----:B------:R-:W-:-:S03]  /*79c40*/  IADD3 R21, P5, PT, R21, UR8, RZ ;  /* 0x0000000815157c10 */ /* 0x000fc6000ffbe0ff */
[----:B------:R-:W-:Y:S04]  /*79c50*/  STL [R1+0x2a00], R15 ;  /* 0x002a000f01007387 */ /* 0x000fe80000100800 */
[----:B0-----:R-:W3:Y:S04]  /*79c60*/  LDL.LU R23, [R1+0x29c0] ;  /* 0x0029c00001177983 */ /* 0x001ee80000300800 */
[----:B------:R-:W-:Y:S04]  /*79c70*/  STL [R1+0x29d4], R14 ;  /* 0x0029d40e01007387 */ /* 0x000fe80000100800 */
[----:B------:R-:W-:Y:S04]  /*79c80*/  STL [R1+0x29cc], R17 ;  /* 0x0029cc1101007387 */ /* 0x000fe80000100800 */
[----:B------:R0:W-:Y:S01]  /*79c90*/  STL [R1+0x29c4], R21 ;  /* 0x0029c41501007387 */ /* 0x0001e20000100800 */
[----:B----4-:R-:W-:-:S03]  /*79ca0*/  IADD3.X R3, PT, PT, R3, UR4, RZ, P6, !PT ;  /* 0x0000000403037c10 */ /* 0x010fc6000b7fe4ff */
[----:B------:R-:W-:Y:S01]  /*79cb0*/  STL [R1+0x29f0], R18 ;  /* 0x0029f01201007387 */ /* 0x000fe20000100800 */
[----:B------:R-:W-:Y:S02]  /*79cc0*/  IADD3 R19, P6, PT, R19, UR8, RZ ;  /* 0x0000000813137c10 */ /* 0x000fe4000ffde0ff */
[----:B------:R-:W-:Y:S01]  /*79cd0*/  IADD3.X R24, PT, PT, R24, UR4, RZ, P1, !PT ;  /* 0x0000000418187c10 */ /* 0x000fe20008ffe4ff */
[----:B0-----:R-:W4:Y:S04]  /*79ce0*/  LDL.LU R21, [R1+0x2994] ;  /* 0x0029940001157983 */ /* 0x001f280000300800 */
[----:B------:R0:W-:Y:S01]  /*79cf0*/  STL [R1+0x29e8], R3 ;  /* 0x0029e80301007387 */ /* 0x0001e20000100800 */
[----:B------:R-:W-:Y:S02]  /*79d00*/  IADD3 R25, P1, PT, R25, UR8, RZ ;  /* 0x0000000819197c10 */ /* 0x000fe4000ff3e0ff */
[----:B------:R-:W-:Y:S01]  /*79d10*/  IADD3.X R26, PT, PT, R26, UR4, RZ, P2, !PT ;  /* 0x000000041a1a7c10 */ /* 0x000fe200097fe4ff */
[----:B0-----:R-:W4:Y:S04]  /*79d20*/  LDL.LU R3, [R1+0x29b8] ;  /* 0x0029b80001037983 */ /* 0x001f280000300800 */
[----:B------:R-:W-:Y:S01]  /*79d30*/  STL [R1+0x29bc], R19 ;  /* 0x0029bc1301007387 */ /* 0x000fe20000100800 */
[----:B------:R-:W-:-:S03]  /*79d40*/  IADD3 R28, P2, PT, R28, UR8, RZ ;  /* 0x000000081c1c7c10 */ /* 0x000fc6000ff5e0ff */
[----:B------:R-:W-:Y:S04]  /*79d50*/  STL [R1+0x29e0], R24 ;  /* 0x0029e01801007387 */ /* 0x000fe80000100800 */
[----:B------:R0:W-:Y:S04]  /*79d60*/  STL [R1+0x29ac], R28 ;  /* 0x0029ac1c01007387 */ /* 0x0001e80000100800 */
[----:B------:R-:W-:Y:S04]  /*79d70*/  STL [R1+0x29b4], R25 ;  /* 0x0029b41901007387 */ /* 0x000fe80000100800 */
[----:B0-----:R-:W4:Y:S01]  /*79d80*/  LDL.LU R28, [R1+0x298c] ;  /* 0x00298c00011c7983 */ /* 0x001f220000300800 */
[----:B------:R-:W-:-:S03]  /*79d90*/  IADD3.X R2, PT, PT, R2, UR4, RZ, P3, !PT ;  /* 0x0000000402027c10 */ /* 0x000fc60009ffe4ff */
[----:B------:R-:W-:Y:S04]  /*79da0*/  STL [R1+0x29d8], R26 ;  /* 0x0029d81a01007387 */ /* 0x000fe80000100800 */
[----:B------:R0:W-:Y:S04]  /*79db0*/  STL [R1+0x29d0], R2 ;  /* 0x0029d00201007387 */ /* 0x0001e80000100800 */
[----:B0-----:R-:W4:Y:S01]  /*79dc0*/  LDL.LU R2, [R1+0x29b0] ;  /* 0x0029b00001027983 */ /* 0x001f220000300800 */
[----:B------:R-:W-:Y:S02]  /*79dd0*/  IADD3 R27, P3, PT, R27, UR8, RZ ;  /* 0x000000081b1b7c10 */ /* 0x000fe4000ff7e0ff */
[----:B------:R-:W-:Y:S01]  /*79de0*/  IADD3.X R20, PT, PT, R20, UR4, RZ, P4, !PT ;  /* 0x0000000414147c10 */ /* 0x000fe2000a7fe4ff */
[----:B------:R-:W4:Y:S04]  /*79df0*/  LDL.LU R29, [R1+0x2984] ;  /* 0x00298400011d7983 */ /* 0x000f280000300800 */
[----:B------:R-:W-:Y:S04]  /*79e00*/  STL [R1+0x29a4], R27 ;  /* 0x0029a41b01007387 */ /* 0x000fe80000100800 */
[----:B------:R-:W4:Y:S04]  /*79e10*/  LDL.LU R4, [R1+0x29a8] ;  /* 0x0029a80001047983 */ /* 0x000f280000300800 */
[----:B------:R-:W-:Y:S04]  /*79e20*/  STL [R1+0x29c8], R20 ;  /* 0x0029c81401007387 */ /* 0x000fe80000100800 */
[----:B------:R-:W4:Y:S01]  /*79e30*/  LDL.LU R5, [R1+0x297c] ;  /* 0x00297c0001057983 */ /* 0x000f220000300800 */
[----:B--2---:R-:W-:-:S05]  /*79e40*/  IADD3 R22, P4, PT, R22, UR8, RZ ;  /* 0x0000000816167c10 */ /* 0x004fca000ff9e0ff */
        /* <DEDUP_REMOVED lines=14> */
[----:B---3--:R-:W-:-:S05]  /*79f30*/  IADD3.X R23, PT, PT, R23, UR4, RZ, P5, !PT ;  /* 0x0000000417177c10 */ /* 0x008fca000affe4ff */
[----:B------:R0:W-:Y:S01]  /*79f40*/  STL [R1+0x29c0], R23 ;  /* 0x0029c01701007387 */ /* 0x0001e20000100800 */
[----:B----4-:R-:W-:-:S03]  /*79f50*/  IADD3 R21, P5, PT, R21, UR8, RZ ;  /* 0x0000000815157c10 */ /* 0x010fc6000ffbe0ff */
[----:B0-----:R-:W3:Y:S04]  /*79f60*/  LDL.LU R23, [R1+0x2944] ;  /* 0x0029440001177983 */ /* 0x001ee80000300800 */
[----:B------:R-:W4:Y:S04]  /*79f70*/  LDL.LU R19, [R1+0x2968] ;  /* 0x0029680001137983 */ /* 0x000f280000300800 */
[----:B------:R-:W4:Y:S04]  /*79f80*/  LDL.LU R24, [R1+0x293c] ;  /* 0x00293c0001187983 */ /* 0x000f280000300800 */
[----:B------:R-:W-:Y:S04]  /*79f90*/  STL [R1+0x2994], R21 ;  /* 0x0029941501007387 */ /* 0x000fe80000100800 */
[----:B------:R-:W4:Y:S01]  /*79fa0*/  LDL.LU R25, [R1+0x2960] ;  /* 0x0029600001197983 */ /* 0x000f220000300800 */
[----:B------:R-:W-:-:S05]  /*79fb0*/  IADD3.X R3, PT, PT, R3, UR4, RZ, P6, !PT ;  /* 0x0000000403037c10 */ /* 0x000fca000b7fe4ff */
[----:B------:R0:W-:Y:S04]  /*79fc0*/  STL [R1+0x29b8], R3 ;  /* 0x0029b80301007387 */ /* 0x0001e80000100800 */
[----:B------:R-:W4:Y:S04]  /*79fd0*/  LDL.LU R26, [R1+0x2934] ;  /* 0x00293400011a7983 */ /* 0x000f280000300800 */
[----:B0-----:R-:W4:Y:S01]  /*79fe0*/  LDL.LU R3, [R1+0x2958] ;  /* 0x0029580001037983 */ /* 0x001f220000300800 */
[----:B------:R-:W-:-:S05]  /*79ff0*/  IADD3 R28, P6, PT, R28, UR8, RZ ;  /* 0x000000081c1c7c10 */ /* 0x000fca000ffde0ff */
[----:B------:R0:W-:Y:S04]  /*7a000*/  STL [R1+0x298c], R28 ;  /* 0x00298c1c01007387 */ /* 0x0001e80000100800 */
[----:B0-----:R-:W4:Y:S04]  /*7a010*/  LDL.LU R28, [R1+0x292c] ;  /* 0x00292c00011c7983 */ /* 0x001f280000300800 */
[----:B------:R-:W4:Y:S04]  /*7a020*/  LDL.LU R27, [R1+0x2950] ;  /* 0x00295000011b7983 */ /* 0x000f280000300800 */
[----:B------:R-:W4:Y:S01]  /*7a030*/  LDL.LU R21, [R1+0x2924] ;  /* 0x0029240001157983 */ /* 0x000f220000300800 */
[----:B------:R-:W-:-:S05]  /*7a040*/  IADD3.X R2, PT, PT, R2, UR4, RZ, P1, !PT ;  /* 0x0000000402027c10 */ /* 0x000fca0008ffe4ff */
[----:B------:R0:W-:Y:S04]  /*7a050*/  STL [R1+0x29b0], R2 ;  /* 0x0029b00201007387 */ /* 0x0001e80000100800 */
[----:B0-----:R-:W4:Y:S01]  /*7a060*/  LDL.LU R2, [R1+0x2948] ;  /* 0x0029480001027983 */ /* 0x001f220000300800 */
[----:B------:R-:W-:Y:S02]  /*7a070*/  IADD3 R29, P1, PT, R29, UR8, RZ ;  /* 0x000000081d1d7c10 */ /* 0x000fe4000ff3e0ff */
[----:B------:R-:W-:Y:S02]  /*7a080*/  IADD3.X R4, PT, PT, R4, UR4, RZ, P2, !PT ;  /* 0x0000000404047c10 */ /* 0x000fe400097fe4ff */
[----:B------:R-:W-:Y:S01]  /*7a090*/  IADD3 R5, P2, PT, R5, UR8, RZ ;  /* 0x0000000805057c10 */ /* 0x000fe2000ff5e0ff */
[----:B------:R-:W-:Y:S04]  /*7a0a0*/  STL [R1+0x2984], R29 ;  /* 0x0029841d01007387 */ /* 0x000fe80000100800 */
[----:B------:R-:W-:Y:S04]  /*7a0b0*/  STL [R1+0x29a8], R4 ;  /* 0x0029a80401007387 */ /* 0x000fe80000100800 */
[----:B------:R-:W-:Y:S01]  /*7a0c0*/  STL [R1+0x297c], R5 ;  /* 0x00297c0501007387 */ /* 0x000fe20000100800 */
[----:B--2---:R-:W-:-:S02]  /*7a0d0*/  IADD3.X R6, PT, PT, R6, UR4, RZ, P3, !PT ;  /* 0x0000000406067c10 */ /* 0x004fc40009ffe4ff */
[----:B------:R-:W-:Y:S02]  /*7a0e0*/  IADD3 R7, P3, PT, R7, UR8, RZ ;  /* 0x0000000807077c10 */ /* 0x000fe4000ff7e0ff */
[----:B------:R-:W-:Y:S02]  /*7a0f0*/  IADD3.X R10, PT, PT, R10, UR4, RZ, P4, !PT ;  /* 0x000000040a0a7c10 */ /* 0x000fe4000a7fe4ff */
[----:B------:R-:W-:Y:S02]  /*7a100*/  IADD3 R11, P4, PT, R11, UR8, RZ ;  /* 0x000000080b0b7c10 */ /* 0x000fe4000ff9e0ff */
[----:B------:R-:W-:Y:S01]  /*7a110*/  IADD3.X R13, PT, PT, R13, UR4, RZ, P5, !PT ;  /* 0x000000040d0d7c10 */ /* 0x000fe2000affe4ff */
        /* <DEDUP_REMOVED lines=16> */
[----:B------:R-:W-:-:S03]  /*7a220*/  IADD3 R18, P2, PT, R18, UR8, RZ ;  /* 0x0000000812127c10 */ /* 0x000fc6000ff5e0ff */
[----:B0-----:R-:W2:Y:S04]  /*7a230*/  LDL.LU R22, [R1+0x291c] ;  /* 0x00291c0001167983 */ /* 0x001ea80000300800 */
[----:B------:R-:W-:Y:S04]  /*7a240*/  STL [R1+0x2980], R14 ;  /* 0x0029800e01007387 */ /* 0x000fe80000100800 */
[----:B------:R-:W-:Y:S04]  /*7a250*/  STL [R1+0x2978], R17 ;  /* 0x0029781101007387 */ /* 0x000fe80000100800 */
[----:B------:R0:W-:Y:S04]  /*7a260*/  STL [R1+0x2970], R20 ;  /* 0x0029701401007387 */ /* 0x0001e80000100800 */
[----:B------:R-:W-:Y:S04]  /*7a270*/  STL [R1+0x294c], R18 ;  /* 0x00294c1201007387 */ /* 0x000fe80000100800 */
[----:B0-----:R-:W2:Y:S01]  /*7a280*/  LDL.LU R20, [R1+0x2940] ;  /* 0x0029400001147983 */ /* 0x001ea20000300800 */
[----:B---3--:R-:W-:-:S02]  /*7a290*/  IADD3 R23, P3, PT, R23, UR8, RZ ;  /* 0x0000000817177c10 */ /* 0x008fc4000ff7e0ff */
[----:B----4-:R-:W-:Y:S02]  /*7a2a0*/  IADD3.X R19, PT, PT, R19, UR4, RZ, P4, !PT ;  /* 0x0000000413137c10 */ /* 0x010fe4000a7fe4ff */
[----:B------:R-:W-:Y:S01]  /*7a2b0*/  IADD3 R24, P4, PT, R24, UR8, RZ ;  /* 0x0000000818187c10 */ /* 0x000fe2000ff9e0ff */
[----:B------:R0:W-:Y:S01]  /*7a2c0*/  STL [R1+0x2944], R23 ;  /* 0x0029441701007387 */ /* 0x0001e20000100800 */
[----:B------:R-:W-:-:S03]  /*7a2d0*/  IADD3.X R25, PT, PT, R25, UR4, RZ, P5, !PT ;  /* 0x0000000419197c10 */ /* 0x000fc6000affe4ff */
[----:B0-----:R-:W3:Y:S04]  /*7a2e0*/  LDL.LU R23, [R1+0x2914] ;  /* 0x0029140001177983 */ /* 0x001ee80000300800 */
[----:B------:R-:W-:Y:S04]  /*7a2f0*/  STL [R1+0x2968], R19 ;  /* 0x0029681301007387 */ /* 0x000fe80000100800 */
[----:B------:R-:W-:Y:S01]  /*7a300*/  STL [R1+0x293c], R24 ;  /* 0x00293c1801007387 */ /* 0x000fe20000100800 */
[----:B------:R-:W-:Y:S02]  /*7a310*/  IADD3.X R3, PT, PT, R3, UR4, RZ, P6, !PT ;  /* 0x0000000403037c10 */ /* 0x000fe4000b7fe4ff */
[----:B------:R-:W-:-:S03]  /*7a320*/  IADD3 R26, P5, PT, R26, UR8, RZ ;  /* 0x000000081a1a7c10 */ /* 0x000fc6000ffbe0ff */
[----:B------:R0:W-:Y:S04]  /*7a330*/  STL [R1+0x2958], R3 ;  /* 0x0029580301007387 */ /* 0x0001e80000100800 */
[----:B------:R-:W-:Y:S04]  /*7a340*/  STL [R1+0x2960], R25 ;  /* 0x0029601901007387 */ /* 0x000fe80000100800 */
[----:B0-----:R-:W4:Y:S04]  /*7a350*/  LDL.LU R3, [R1+0x2938] ;  /* 0x0029380001037983 */ /* 0x001f280000300800 */
[----:B------:R-:W-:Y:S01]  /*7a360*/  STL [R1+0x2934], R26 ;  /* 0x0029341a01007387 */ /* 0x000fe20000100800 */
[----:B------:R-:W-:-:S05]  /*7a370*/  IADD3 R28, P6, PT, R28, UR8, RZ ;  /* 0x000000081c1c7c10 */ /* 0x000fca000ffde0ff */
[----:B------:R0:W-:Y:S04]  /*7a380*/  STL [R1+0x292c], R28 ;  /* 0x00292c1c01007387 */ /* 0x0001e80000100800 */
[----:B0-----:R-:W4:Y:S01]  /*7a390*/  LDL.LU R28, [R1+0x290c] ;  /* 0x00290c00011c7983 */ /* 0x001f220000300800 */
[----:B------:R-:W-:Y:S02]  /*7a3a0*/  IADD3.X R27, PT, PT, R27, UR4, RZ, P1, !PT ;  /* 0x000000041b1b7c10 */ /* 0x000fe40008ffe4ff */
[----:B------:R-:W-:Y:S02]  /*7a3b0*/  IADD3 R21, P1, PT, R21, UR8, RZ ;  /* 0x0000000815157c10 */ /* 0x000fe4000ff3e0ff */
[----:B------:R-:W-:Y:S01]  /*7a3c0*/  IADD3.X R2, PT, PT, R2, UR4, RZ, P2, !PT ;  /* 0x0000000402027c10 */ /* 0x000fe200097fe4ff */
        /* <DEDUP_REMOVED lines=19> */
[----:B--2---:R-:W-:-:S05]  /*7a500*/  IADD3 R22, P2, PT, R22, UR8, RZ ;  /* 0x0000000816167c10 */ /* 0x004fca000ff5e0ff */
[----:B------:R0:W-:Y:S01]  /*7a510*/  STL [R1+0x291c], R22 ;  /* 0x00291c1601007387 */ /* 0x0001e20000100800 */
[----:B------:R-:W-:-:S03]  /*7a520*/  IADD3.X R20, PT, PT, R20, UR4, RZ, P3, !PT ;  /* 0x0000000414147c10 */ /* 0x000fc60009ffe4ff */
[----:B0-----:R-:W2:Y:S04]  /*7a530*/  LDL.LU R22, [R1+0x28f0] ;  /* 0x0028f00001167983 */ /* 0x001ea80000300800 */
[----:B------:R-:W2:Y:S04]  /*7a540*/  LDL.LU R19, [R1+0x28c4] ;  /* 0x0028c40001137983 */ /* 0x000ea80000300800 */
[----:B------:R-:W2:Y:S04]  /*7a550*/  LDL.LU R24, [R1+0x28e8] ;  /* 0x0028e80001187983 */ /* 0x000ea80000300800 */
[----:B------:R-:W-:Y:S04]  /*7a560*/  STL [R1+0x2940], R20 ;  /* 0x0029401401007387 */ /* 0x000fe80000100800 */
[----:B------:R-:W2:Y:S01]  /*7a570*/  LDL.LU R25, [R1+0x28bc] ;  /* 0x0028bc0001197983 */ /* 0x000ea20000300800 */
[----:B---3--:R-:W-:-:S05]  /*7a580*/  IADD3 R23, P3, PT, R23, UR8, RZ ;  /* 0x0000000817177c10 */ /* 0x008fca000ff7e0ff */
[----:B------:R0:W-:Y:S04]  /*7a590*/  STL [R1+0x2914], R23 ;  /* 0x0029141701007387 */ /* 0x0001e80000100800 */
[----:B------:R-:W3:Y:S04]  /*7a5a0*/  LDL.LU R26, [R1+0x28e0] ;  /* 0x0028e000011a7983 */ /* 0x000ee80000300800 */
[----:B0-----:R-:W3:Y:S01]  /*7a5b0*/  LDL.LU R23, [R1+0x28b4] ;  /* 0x0028b40001177983 */ /* 0x001ee20000300800 */
[----:B----4-:R-:W-:-:S05]  /*7a5c0*/  IADD3.X R3, PT, PT, R3, UR4, RZ, P4, !PT ;  /* 0x0000000403037c10 */ /* 0x010fca000a7fe4ff */
[----:B------:R0:W-:Y:S04]  /*7a5d0*/  STL [R1+0x2938], R3 ;  /* 0x0029380301007387 */ /* 0x0001e80000100800 */
[----:B0-----:R-:W4:Y:S04]  /*7a5e0*/  LDL.LU R3, [R1+0x28d8] ;  /* 0x0028d80001037983 */ /* 0x001f280000300800 */
[----:B------:R-:W4:Y:S04]  /*7a5f0*/  LDL.LU R27, [R1+0x28ac] ;  /* 0x0028ac00011b7983 */ /* 0x000f280000300800 */
[----:B------:R-:W4:Y:S01]  /*7a600*/  LDL.LU R20, [R1+0x28d0] ;  /* 0x0028d00001147983 */ /* 0x000f220000300800 */
[----:B------:R-:W-:-:S05]  /*7a610*/  IADD3 R28, P4, PT, R28, UR8, RZ ;  /* 0x000000081c1c7c10 */ /* 0x000fca000ff9e0ff */
[----:B------:R0:W-:Y:S04]  /*7a620*/  STL [R1+0x290c], R28 ;  /* 0x00290c1c01007387 */ /* 0x0001e80000100800 */
[----:B0-----:R-:W4:Y:S01]  /*7a630*/  LDL.LU R28, [R1+0x28a4] ;  /* 0x0028a400011c7983 */ /* 0x001f220000300800 */
[----:B------:R-:W-:Y:S02]  /*7a640*/  IADD3.X R29, PT, PT, R29, UR4, RZ, P5, !PT ;  /* 0x000000041d1d7c10 */ /* 0x000fe4000affe4ff */
[----:B------:R-:W-:Y:S02]  /*7a650*/  IADD3 R4, P5, PT, R4, UR8, RZ ;  /* 0x0000000804047c10 */ /* 0x000fe4000ffbe0ff */
[----:B------:R-:W-:Y:S02]  /*7a660*/  IADD3.X R5, PT, PT, R5, UR4, RZ, P6, !PT ;  /* 0x0000000405057c10 */ /* 0x000fe4000b7fe4ff */
[----:B------:R-:W-:-:S02]  /*7a670*/  IADD3 R6, P6, PT, R6, UR8, RZ ;  /* 0x0000000806067c10 */ /* 0x000fc4000ffde0ff */
        /* <DEDUP_REMOVED lines=24> */
[----:B------:R-:W-:Y:S01]  /*7a800*/  IADD3 R21, P6, PT, R21, UR8, RZ ;  /* 0x0000000815157c10 */ /* 0x000fe2000ffde0ff */
[----:B------:R-:W-:Y:S04]  /*7a810*/  STL [R1+0x28dc], R14 ;  /* 0x0028dc0e01007387 */ /* 0x000fe80000100800 */
[----:B------:R-:W-:Y:S04]  /*7a820*/  STL [R1+0x28d4], R17 ;  /* 0x0028d41101007387 */ /* 0x000fe80000100800 */
[----:B------:R0:W-:Y:S04]  /*7a830*/  STL [R1+0x28cc], R21 ;  /* 0x0028cc1501007387 */ /* 0x0001e80000100800 */
[----:B------:R-:W-:Y:S04]  /*7a840*/  STL [R1+0x28f8], R18 ;  /* 0x0028f81201007387 */ /* 0x000fe80000100800 */
[----:B0-----:R-:W4:Y:S01]  /*7a850*/  LDL.LU R21, [R1+0x289c] ;  /* 0x00289c0001157983 */ /* 0x001f220000300800 */
[----:B--2---:R-:W-:-:S02]  /*7a860*/  IADD3.X R22, PT, PT, R22, UR4, RZ, P1, !PT ;  /* 0x0000000416167c10 */ /* 0x004fc40008ffe4ff */
[----:B------:R-:W-:Y:S02]  /*7a870*/  IADD3 R19, P1, PT, R19, UR8, RZ ;  /* 0x0000000813137c10 */ /* 0x000fe4000ff3e0ff */
[----:B------:R-:W-:Y:S02]  /*7a880*/  IADD3.X R24, PT, PT, R24, UR4, RZ, P2, !PT ;  /* 0x0000000418187c10 */ /* 0x000fe400097fe4ff */
[----:B------:R-:W-:Y:S01]  /*7a890*/  IADD3 R25, P2, PT, R25, UR8, RZ ;  /* 0x0000000819197c10 */ /* 0x000fe2000ff5e0ff */
[----:B------:R0:W-:Y:S04]  /*7a8a0*/  STL [R1+0x28f0], R22 ;  /* 0x0028f01601007387 */ /* 0x0001e80000100800 */
[----:B0-----:R-:W2:Y:S04]  /*7a8b0*/  LDL.LU R22, [R1+0x28c0] ;  /* 0x0028c00001167983 */ /* 0x001ea80000300800 */
[----:B------:R-:W-:Y:S01]  /*7a8c0*/  STL [R1+0x28c4], R19 ;  /* 0x0028c41301007387 */ /* 0x000fe20000100800 */
[----:B---3--:R-:W-:-:S03]  /*7a8d0*/  IADD3.X R26, PT, PT, R26, UR4, RZ, P3, !PT ;  /* 0x000000041a1a7c10 */ /* 0x008fc60009ffe4ff */
[----:B------:R-:W-:Y:S01]  /*7a8e0*/  STL [R1+0x28e8], R24 ;  /* 0x0028e81801007387 */ /* 0x000fe20000100800 */
[----:B------:R-:W-:-:S05]  /*7a8f0*/  IADD3 R23, P3, PT, R23, UR8, RZ ;  /* 0x0000000817177c10 */ /* 0x000fca000ff7e0ff */
[----:B------:R0:W-:Y:S04]  /*7a900*/  STL [R1+0x28b4], R23 ;  /* 0x0028b41701007387 */ /* 0x0001e80000100800 */
[----:B------:R-:W-:Y:S04]  /*7a910*/  STL [R1+0x28bc], R25 ;  /* 0x0028bc1901007387 */ /* 0x000fe80000100800 */
[----:B0-----:R-:W3:Y:S04]  /*7a920*/  LDL.LU R23, [R1+0x2894] ;  /* 0x0028940001177983 */ /* 0x001ee80000300800 */
[----:B------:R-:W-:Y:S01]  /*7a930*/  STL [R1+0x28e0], R26 ;  /* 0x0028e01a01007387 */ /* 0x000fe20000100800 */
[----:B----4-:R-:W-:-:S02]  /*7a940*/  IADD3.X R3, PT, PT, R3, UR4, RZ, P4, !PT ;  /* 0x0000000403037c10 */ /* 0x010fc4000a7fe4ff */
[----:B------:R-:W-:Y:S02]  /*7a950*/  IADD3 R27, P4, PT, R27, UR8, RZ ;  /* 0x000000081b1b7c10 */ /* 0x000fe4000ff9e0ff */
[----:B------:R-:W-:Y:S01]  /*7a960*/  IADD3.X R20, PT, PT, R20, UR4, RZ, P5, !PT ;  /* 0x0000000414147c10 */ /* 0x000fe2000affe4ff */
[----:B------:R0:W-:Y:S04]  /*7a970*/  STL [R1+0x28d8], R3 ;  /* 0x0028d80301007387 */ /* 0x0001e80000100800 */
[----:B0-----:R-:W4:Y:S04]  /*7a980*/  LDL.LU R3, [R1+0x28b8] ;  /* 0x0028b80001037983 */ /* 0x001f280000300800 */
[----:B------:R-:W4:Y:S04]  /*7a990*/  LDL.LU R29, [R1+0x288c] ;  /* 0x00288c00011d7983 */ /* 0x000f280000300800 */
[----:B------:R-:W-:Y:S04]  /*7a9a0*/  STL [R1+0x28ac], R27 ;  /* 0x0028ac1b01007387 */ /* 0x000fe80000100800 */
[----:B------:R-:W4:Y:S01]  /*7a9b0*/  LDL.LU R4, [R1+0x28b0] ;  /* 0x0028b00001047983 */ /* 0x000f220000300800 */
[----:B------:R-:W-:-:S03]  /*7a9c0*/  IADD3 R28, P5, PT, R28, UR8, RZ ;  /* 0x000000081c1c7c10 */ /* 0x000fc6000ffbe0ff */
        /* <DEDUP_REMOVED lines=24> */
[----:B--2---:R-:W-:-:S05]  /*7ab50*/  IADD3.X R22, PT, PT, R22, UR4, RZ, P1, !PT ;  /* 0x0000000416167c10 */ /* 0x004fca0008ffe4ff */
[----:B------:R0:W-:Y:S04]  /*7ab60*/  STL [R1+0x28c0], R22 ;  /* 0x0028c01601007387 */ /* 0x0001e80000100800 */
[----:B------:R-:W2:Y:S04]  /*7ab70*/  LDL.LU R26, [R1+0x283c] ;  /* 0x00283c00011a7983 */ /* 0x000ea80000300800 */
[----:B0-----:R-:W2:Y:S01]  /*7ab80*/  LDL.LU R22, [R1+0x2860] ;  /* 0x0028600001167983 */ /* 0x001ea20000300800 */
[----:B---3--:R-:W-:-:S05]  /*7ab90*/  IADD3 R23, P1, PT, R23, UR8, RZ ;  /* 0x0000000817177c10 */ /* 0x008fca000ff3e0ff */
[----:B------:R0:W-:Y:S04]  /*7aba0*/  STL [R1+0x2894], R23 ;  /* 0x0028941701007387 */ /* 0x0001e80000100800 */
[----:B0-----:R-:W3:Y:S04]  /*7abb0*/  LDL.LU R23, [R1+0x2834] ;  /* 0x0028340001177983 */ /* 0x001ee80000300800 */
[----:B------:R-:W3:Y:S04]  /*7abc0*/  LDL.LU R27, [R1+0x2858] ;  /* 0x00285800011b7983 */ /* 0x000ee80000300800 */
[----:B------:R-:W3:Y:S01]  /*7abd0*/  LDL.LU R21, [R1+0x282c] ;  /* 0x00282c0001157983 */ /* 0x000ee20000300800 */
[----:B----4-:R-:W-:-:S02]  /*7abe0*/  IADD3.X R3, PT, PT, R3, UR4, RZ, P2, !PT ;  /* 0x0000000403037c10 */ /* 0x010fc400097fe4ff */
[----:B------:R-:W-:Y:S02]  /*7abf0*/  IADD3 R29, P2, PT, R29, UR8, RZ ;  /* 0x000000081d1d7c10 */ /* 0x000fe4000ff5e0ff */
[----:B------:R-:W-:Y:S01]  /*7ac00*/  IADD3.X R4, PT, PT, R4, UR4, RZ, P3, !PT ;  /* 0x0000000404047c10 */ /* 0x000fe20009ffe4ff */
[----:B------:R0:W-:Y:S01]  /*7ac10*/  STL [R1+0x28b8], R3 ;  /* 0x0028b80301007387 */ /* 0x0001e20000100800 */
[----:B------:R-:W-:Y:S02]  /*7ac20*/  IADD3 R5, P3, PT, R5, UR8, RZ ;  /* 0x0000000805057c10 */ /* 0x000fe4000ff7e0ff */
[----:B------:R-:W-:Y:S01]  /*7ac30*/  IADD3.X R6, PT, PT, R6, UR4, RZ, P4, !PT ;  /* 0x0000000406067c10 */ /* 0x000fe2000a7fe4ff */
[----:B0-----:R-:W4:Y:S01]  /*7ac40*/  LDL.LU R3, [R1+0x2850] ;  /* 0x0028500001037983 */ /* 0x001f220000300800 */
        /* <DEDUP_REMOVED lines=27> */
[----:B------:R0:W-:Y:S01]  /*7ae00*/  STL [R1+0x2878], R20 ;  /* 0x0028781401007387 */ /* 0x0001e20000100800 */
[----:B------:R-:W-:-:S03]  /*7ae10*/  IADD3 R2, P4, PT, R2, UR8, RZ ;  /* 0x0000000802027c10 */ /* 0x000fc6000ff9e0ff */
[----:B------:R-:W-:Y:S04]  /*7ae20*/  STL [R1+0x2854], R18 ;  /* 0x0028541201007387 */ /* 0x000fe80000100800 */
[----:B0-----:R-:W4:Y:S04]  /*7ae30*/  LDL.LU R20, [R1+0x2848] ;  /* 0x0028480001147983 */ /* 0x001f280000300800 */
[----:B------:R0:W-:Y:S04]  /*7ae40*/  STL [R1+0x284c], R2 ;  /* 0x00284c0201007387 */ /* 0x0001e80000100800 */
[----:B0-----:R-:W4:Y:S01]  /*7ae50*/  LDL.LU R2, [R1+0x281c] ;  /* 0x00281c0001027983 */ /* 0x001f220000300800 */
[----:B------:R-:W-:-:S02]  /*7ae60*/  IADD3.X R19, PT, PT, R19, UR4, RZ, P5, !PT ;  /* 0x0000000413137c10 */ /* 0x000fc4000affe4ff */
[----:B------:R-:W-:Y:S02]  /*7ae70*/  IADD3 R24, P5, PT, R24, UR8, RZ ;  /* 0x0000000818187c10 */ /* 0x000fe4000ffbe0ff */
[----:B------:R-:W-:Y:S01]  /*7ae80*/  IADD3.X R25, PT, PT, R25, UR4, RZ, P6, !PT ;  /* 0x0000000419197c10 */ /* 0x000fe2000b7fe4ff */
[----:B------:R-:W-:Y:S04]  /*7ae90*/  STL [R1+0x2870], R19 ;  /* 0x0028701301007387 */ /* 0x000fe80000100800 */
[----:B------:R-:W-:Y:S01]  /*7aea0*/  STL [R1+0x2844], R24 ;  /* 0x0028441801007387 */ /* 0x000fe20000100800 */
[----:B--2---:R-:W-:Y:S02]  /*7aeb0*/  IADD3 R26, P6, PT, R26, UR8, RZ ;  /* 0x000000081a1a7c10 */ /* 0x004fe4000ffde0ff */
[----:B------:R-:W-:-:S05]  /*7aec0*/  IADD3.X R22, PT, PT, R22, UR4, RZ, P1, !PT ;  /* 0x0000000416167c10 */ /* 0x000fca0008ffe4ff */
[----:B------:R0:W-:Y:S04]  /*7aed0*/  STL [R1+0x2860], R22 ;  /* 0x0028601601007387 */ /* 0x0001e80000100800 */
[----:B------:R-:W-:Y:S04]  /*7aee0*/  STL [R1+0x2868], R25 ;  /* 0x0028681901007387 */ /* 0x000fe80000100800 */
[----:B0-----:R-:W2:Y:S04]  /*7aef0*/  LDL.LU R22, [R1+0x2840] ;  /* 0x0028400001167983 */ /* 0x001ea80000300800 */
[----:B------:R-:W-:Y:S01]  /*7af00*/  STL [R1+0x283c], R26 ;  /* 0x00283c1a01007387 */ /* 0x000fe20000100800 */
[----:B---3--:R-:W-:-:S02]  /*7af10*/  IADD3 R23, P1, PT, R23, UR8, RZ ;  /* 0x0000000817177c10 */ /* 0x008fc4000ff3e0ff */
[----:B------:R-:W-:Y:S02]  /*7af20*/  IADD3.X R27, PT, PT, R27, UR4, RZ, P2, !PT ;  /* 0x000000041b1b7c10 */ /* 0x000fe400097fe4ff */
[----:B------:R-:W-:Y:S01]  /*7af30*/  IADD3 R21, P2, PT, R21, UR8, RZ ;  /* 0x0000000815157c10 */ /* 0x000fe2000ff5e0ff */
[----:B------:R0:W-:Y:S04]  /*7af40*/  STL [R1+0x2834], R23 ;  /* 0x0028341701007387 */ /* 0x0001e80000100800 */
[----:B0-----:R-:W3:Y:S04]  /*7af50*/  LDL.LU R23, [R1+0x2814] ;  /* 0x0028140001177983 */ /* 0x001ee80000300800 */
[----:B------:R-:W3:Y:S04]  /*7af60*/  LDL.LU R29, [R1+0x2838] ;  /* 0x00283800011d7983 */ /* 0x000ee80000300800 */
[----:B------:R-:W-:Y:S04]  /*7af70*/  STL [R1+0x2858], R27 ;  /* 0x0028581b01007387 */ /* 0x000fe80000100800 */
[----:B------:R-:W3:Y:S04]  /*7af80*/  LDL.LU R4, [R1+0x280c] ;  /* 0x00280c0001047983 */ /* 0x000ee80000300800 */
[----:B------:R-:W-:Y:S04]  /*7af90*/  STL [R1+0x282c], R21 ;  /* 0x00282c1501007387 */ /* 0x000fe80000100800 */
[----:B------:R-:W3:Y:S01]  /*7afa0*/  LDL.LU R5, [R1+0x2830] ;  /* 0x0028300001057983 */ /* 0x000ee20000300800 */
[----:B----4-:R-:W-:-:S05]  /*7afb0*/  IADD3.X R3, PT, PT, R3, UR4, RZ, P3, !PT ;  /* 0x0000000403037c10 */ /* 0x010fca0009ffe4ff */
        /* <DEDUP_REMOVED lines=26> */
[----:B--2---:R-:W-:-:S05]  /*7b160*/  IADD3.X R22, PT, PT, R22, UR4, RZ, P5, !PT ;  /* 0x0000000416167c10 */ /* 0x004fca000affe4ff */
[----:B------:R0:W-:Y:S04]  /*7b170*/  STL [R1+0x2840], R22 ;  /* 0x0028401601007387 */ /* 0x0001e80000100800 */
[----:B0-----:R-:W2:Y:S04]  /*7b180*/  LDL.LU R22, [R1+0x27e0] ;  /* 0x0027e00001167983 */ /* 0x001ea80000300800 */
[----:B------:R-:W2:Y:S04]  /*7b190*/  LDL.LU R27, [R1+0x27b4] ;  /* 0x0027b400011b7983 */ /* 0x000ea80000300800 */
[----:B------:R-:W2:Y:S01]  /*7b1a0*/  LDL.LU R20, [R1+0x27d8] ;  /* 0x0027d80001147983 */ /* 0x000ea20000300800 */
[----:B---3--:R-:W-:-:S02]  /*7b1b0*/  IADD3 R23, P5, PT, R23, UR8, RZ ;  /* 0x0000000817177c10 */ /* 0x008fc4000ffbe0ff */
[----:B------:R-:W-:Y:S02]  /*7b1c0*/  IADD3.X R29, PT, PT, R29, UR4, RZ, P6, !PT ;  /* 0x000000041d1d7c10 */ /* 0x000fe4000b7fe4ff */
[----:B------:R-:W-:Y:S01]  /*7b1d0*/  IADD3 R4, P6, PT, R4, UR8, RZ ;  /* 0x0000000804047c10 */ /* 0x000fe2000ffde0ff */
[----:B------:R0:W-:Y:S01]  /*7b1e0*/  STL [R1+0x2814], R23 ;  /* 0x0028141701007387 */ /* 0x0001e20000100800 */
[----:B------:R-:W-:-:S03]  /*7b1f0*/  IADD3.X R5, PT, PT, R5, UR4, RZ, P1, !PT ;  /* 0x0000000405057c10 */ /* 0x000fc60008ffe4ff */
[----:B0-----:R-:W3:Y:S01]  /*7b200*/  LDL.LU R23, [R1+0x27ac] ;  /* 0x0027ac0001177983 */ /* 0x001ee20000300800 */
[----:B----4-:R-:W-:Y:S02]  /*7b210*/  IADD3 R6, P1, PT, R6, UR8, RZ ;  /* 0x0000000806067c10 */ /* 0x010fe4000ff3e0ff */
        /* <DEDUP_REMOVED lines=24> */
[----:B0-----:R-:W4:Y:S04]  /*7b3a0*/  LDL.LU R3, [R1+0x27d0] ;  /* 0x0027d00001037983 */ /* 0x001f280000300800 */
[----:B------:R-:W-:Y:S04]  /*7b3b0*/  STL [R1+0x27e4], R14 ;  /* 0x0027e40e01007387 */ /* 0x000fe80000100800 */
[----:B------:R-:W-:Y:S04]  /*7b3c0*/  STL [R1+0x27dc], R17 ;  /* 0x0027dc1101007387 */ /* 0x000fe80000100800 */
[----:B------:R0:W-:Y:S01]  /*7b3d0*/  STL [R1+0x27d4], R21 ;  /* 0x0027d41501007387 */ /* 0x0001e20000100800 */
[----:B------:R-:W-:-:S03]  /*7b3e0*/  IADD3.X R28, PT, PT, R28, UR4, RZ, P2, !PT ;  /* 0x000000041c1c7c10 */ /* 0x000fc600097fe4ff */
[----:B------:R-:W-:Y:S04]  /*7b3f0*/  STL [R1+0x2800], R18 ;  /* 0x0028001201007387 */ /* 0x000fe80000100800 */
[----:B0-----:R-:W4:Y:S04]  /*7b400*/  LDL.LU R21, [R1+0x27a4] ;  /* 0x0027a40001157983 */ /* 0x001f280000300800 */
[----:B------:R0:W-:Y:S04]  /*7b410*/  STL [R1+0x27f8], R28 ;  /* 0x0027f81c01007387 */ /* 0x0001e80000100800 */
[----:B0-----:R-:W4:Y:S01]  /*7b420*/  LDL.LU R28, [R1+0x27c8] ;  /* 0x0027c800011c7983 */ /* 0x001f220000300800 */
[----:B------:R-:W-:-:S02]  /*7b430*/  IADD3 R19, P2, PT, R19, UR8, RZ ;  /* 0x0000000813137c10 */ /* 0x000fc4000ff5e0ff */
[----:B------:R-:W-:Y:S02]  /*7b440*/  IADD3.X R24, PT, PT, R24, UR4, RZ, P3, !PT ;  /* 0x0000000418187c10 */ /* 0x000fe40009ffe4ff */
[----:B------:R-:W-:Y:S02]  /*7b450*/  IADD3.X R26, PT, PT, R26, UR4, RZ, P4, !PT ;  /* 0x000000041a1a7c10 */ /* 0x000fe4000a7fe4ff */
[----:B------:R-:W-:Y:S01]  /*7b460*/  IADD3 R25, P3, PT, R25, UR8, RZ ;  /* 0x0000000819197c10 */ /* 0x000fe2000ff7e0ff */
[----:B------:R-:W-:Y:S01]  /*7b470*/  STL [R1+0x27cc], R19 ;  /* 0x0027cc1301007387 */ /* 0x000fe20000100800 */
[----:B------:R-:W-:-:S03]  /*7b480*/  IADD3 R2, P4, PT, R2, UR8, RZ ;  /* 0x0000000802027c10 */ /* 0x000fc6000ff9e0ff */
[----:B------:R-:W-:Y:S04]  /*7b490*/  STL [R1+0x27f0], R24 ;  /* 0x0027f01801007387 */ /* 0x000fe80000100800 */
[----:B------:R0:W-:Y:S04]  /*7b4a0*/  STL [R1+0x27bc], R2 ;  /* 0x0027bc0201007387 */ /* 0x0001e80000100800 */
[----:B------:R-:W-:Y:S04]  /*7b4b0*/  STL [R1+0x27c4], R25 ;  /* 0x0027c41901007387 */ /* 0x000fe80000100800 */
[----:B0-----:R-:W4:Y:S04]  /*7b4c0*/  LDL.LU R2, [R1+0x279c] ;  /* 0x00279c0001027983 */ /* 0x001f280000300800 */
[----:B------:R-:W-:Y:S01]  /*7b4d0*/  STL [R1+0x27e8], R26 ;  /* 0x0027e81a01007387 */ /* 0x000fe20000100800 */
[----:B--2---:R-:W-:-:S02]  /*7b4e0*/  IADD3.X R22, PT, PT, R22, UR4, RZ, P5, !PT ;  /* 0x0000000416167c10 */ /* 0x004fc4000affe4ff */
[----:B------:R-:W-:Y:S02]  /*7b4f0*/  IADD3 R27, P5, PT, R27, UR8, RZ ;  /* 0x000000081b1b7c10 */ /* 0x000fe4000ffbe0ff */
[----:B------:R-:W-:Y:S01]  /*7b500*/  IADD3.X R20, PT, PT, R20, UR4, RZ, P6, !PT ;  /* 0x0000000414147c10 */ /* 0x000fe2000b7fe4ff */
[----:B------:R0:W-:Y:S04]  /*7b510*/  STL [R1+0x27e0], R22 ;  /* 0x0027e01601007387 */ /* 0x0001e80000100800 */
[----:B0-----:R-:W2:Y:S04]  /*7b520*/  LDL.LU R22, [R1+0x27c0] ;  /* 0x0027c00001167983 */ /* 0x001ea80000300800 */
[----:B------:R-:W2:Y:S04]  /*7b530*/  LDL.LU R29, [R1+0x2794] ;  /* 0x00279400011d7983 */ /* 0x000ea80000300800 */
[----:B------:R-:W-:Y:S04]  /*7b540*/  STL [R1+0x27b4], R27 ;  /* 0x0027b41b01007387 */ /* 0x000fe80000100800 */
[----:B------:R-:W2:Y:S04]  /*7b550*/  LDL.LU R4, [R1+0x27b8] ;  /* 0x0027b80001047983 */ /* 0x000ea80000300800 */
[----:B------:R-:W-:Y:S04]  /*7b560*/  STL [R1+0x27d8], R20 ;  /* 0x0027d81401007387 */ /* 0x000fe80000100800 */
[----:B------:R-:W2:Y:S01]  /*7b570*/  LDL.LU R5, [R1+0x278c] ;  /* 0x00278c0001057983 */ /* 0x000ea20000300800 */
[----:B---3--:R-:W-:-:S05]  /*7b580*/  IADD3 R23, P6, PT, R23, UR8, RZ ;  /* 0x0000000817177c10 */ /* 0x008fca000ffde0ff */
        /* <DEDUP_REMOVED lines=14> */
[----:B----4-:R-:W-:-:S05]  /*7b670*/  IADD3.X R3, PT, PT, R3, UR4, RZ, P1, !PT ;  /* 0x0000000403037c10 */ /* 0x010fca0008ffe4ff */
[----:B------:R0:W-:Y:S01]  /*7b680*/  STL [R1+0x27d0], R3 ;  /* 0x0027d00301007387 */ /* 0x0001e20000100800 */
[----:B------:R-:W-:-:S03]  /*7b690*/  IADD3 R21, P1, PT, R21, UR8, RZ ;  /* 0x0000000815157c10 */ /* 0x000fc6000ff3e0ff */
[----:B0-----:R-:W4:Y:S04]  /*7b6a0*/  LDL.LU R3, [R1+0x2754] ;  /* 0x0027540001037983 */ /* 0x001f280000300800 */
        /* <DEDUP_REMOVED lines=13> */
[----:B--2---:R-:W-:-:S02]  /*7b780*/  IADD3.X R22, PT, PT, R22, UR4, RZ, P3, !PT ;  /* 0x0000000416167c10 */ /* 0x004fc40009ffe4ff */
[----:B------:R-:W-:Y:S02]  /*7b790*/  IADD3 R29, P3, PT, R29, UR8, RZ ;  /* 0x000000081d1d7c10 */ /* 0x000fe4000ff7e0ff */
[----:B------:R-:W-:Y:S02]  /*7b7a0*/  IADD3.X R4, PT, PT, R4, UR4, RZ, P4, !PT ;  /* 0x0000000404047c10 */ /* 0x000fe4000a7fe4ff */
[----:B------:R-:W-:Y:S01]  /*7b7b0*/  IADD3 R5, P4, PT, R5, UR8, RZ ;  /* 0x0000000805057c10 */ /* 0x000fe2000ff9e0ff */
[----:B------:R0:W-:Y:S04]  /*7b7c0*/  STL [R1+0x27c0], R22 ;  /* 0x0027c01601007387 */ /* 0x0001e80000100800 */
[----:B0-----:R-:W2:Y:S04]  /*7b7d0*/  LDL.LU R22, [R1+0x2758] ;  /* 0x0027580001167983 */ /* 0x001ea80000300800 */
[----:B------:R-:W-:Y:S01]  /*7b7e0*/  STL [R1+0x2794], R29 ;  /* 0x0027941d01007387 */ /* 0x000fe20000100800 */
[----:B---3--:R-:W-:-:S02]  /*7b7f0*/  IADD3.X R6, PT, PT, R6, UR4, RZ, P5, !PT ;  /* 0x0000000406067c10 */ /* 0x008fc4000affe4ff */
[----:B------:R-:W-:Y:S02]  /*7b800*/  IADD3 R7, P5, PT, R7, UR8, RZ ;  /* 0x0000000807077c10 */ /* 0x000fe4000ffbe0ff */
        /* <DEDUP_REMOVED lines=22> */
[----:B0-----:R-:W3:Y:S04]  /*7b970*/  LDL.LU R23, [R1+0x272c] ;  /* 0x00272c0001177983 */ /* 0x001ee80000300800 */
[----:B------:R-:W-:Y:S04]  /*7b980*/  STL [R1+0x2790], R14 ;  /* 0x0027900e01007387 */ /* 0x000fe80000100800 */
[----:B------:R-:W-:Y:S04]  /*7b990*/  STL [R1+0x2788], R17 ;  /* 0x0027881101007387 */ /* 0x000fe80000100800 */
[----:B------:R0:W-:Y:S04]  /*7b9a0*/  STL [R1+0x2780], R20 ;  /* 0x0027801401007387 */ /* 0x0001e80000100800 */
[----:B------:R-:W-:Y:S01]  /*7b9b0*/  STL [R1+0x275c], R18 ;  /* 0x00275c1201007387 */ /* 0x000fe20000100800 */
[----:B----4-:R-:W-:-:S02]  /*7b9c0*/  IADD3 R3, P5, PT, R3, UR8, RZ ;  /* 0x0000000803037c10 */ /* 0x010fc4000ffbe0ff */
[----:B------:R-:W-:Y:S01]  /*7b9d0*/  IADD3.X R19, PT, PT, R19, UR4, RZ, P6, !PT ;  /* 0x0000000413137c10 */ /* 0x000fe2000b7fe4ff */
[----:B0-----:R-:W4:Y:S01]  /*7b9e0*/  LDL.LU R20, [R1+0x2750] ;  /* 0x0027500001147983 */ /* 0x001f220000300800 */
[----:B------:R-:W-:-:S03]  /*7b9f0*/  IADD3 R24, P6, PT, R24, UR8, RZ ;  /* 0x0000000818187c10 */ /* 0x000fc6000ffde0ff */
[----:B------:R0:W-:Y:S01]  /*7ba00*/  STL [R1+0x2754], R3 ;  /* 0x0027540301007387 */ /* 0x0001e20000100800 */
[----:B------:R-:W-:-:S03]  /*7ba10*/  IADD3.X R25, PT, PT, R25, UR4, RZ, P1, !PT ;  /* 0x0000000419197c10 */ /* 0x000fc60008ffe4ff */
[----:B0-----:R-:W4:Y:S04]  /*7ba20*/  LDL.LU R3, [R1+0x2724] ;  /* 0x0027240001037983 */ /* 0x001f280000300800 */
[----:B------:R-:W-:Y:S04]  /*7ba30*/  STL [R1+0x2778], R19 ;  /* 0x0027781301007387 */ /* 0x000fe80000100800 */
[----:B------:R-:W-:Y:S01]  /*7ba40*/  STL [R1+0x274c], R24 ;  /* 0x00274c1801007387 */ /* 0x000fe20000100800 */
[----:B------:R-:W-:-:S05]  /*7ba50*/  IADD3.X R28, PT, PT, R28, UR4, RZ, P2, !PT ;  /* 0x000000041c1c7c10 */ /* 0x000fca00097fe4ff */
[----:B------:R0:W-:Y:S04]  /*7ba60*/  STL [R1+0x2768], R28 ;  /* 0x0027681c01007387 */ /* 0x0001e80000100800 */
[----:B------:R-:W-:Y:S04]  /*7ba70*/  STL [R1+0x2770], R25 ;  /* 0x0027701901007387 */ /* 0x000fe80000100800 */
[----:B0-----:R-:W4:Y:S01]  /*7ba80*/  LDL.LU R28, [R1+0x2748] ;  /* 0x00274800011c7983 */ /* 0x001f220000300800 */
[----:B------:R-:W-:Y:S02]  /*7ba90*/  IADD3 R26, P1, PT, R26, UR8, RZ ;  /* 0x000000081a1a7c10 */ /* 0x000fe4000ff3e0ff */
[----:B------:R-:W-:-:S03]  /*7baa0*/  IADD3 R2, P2, PT, R2, UR8, RZ ;  /* 0x0000000802027c10 */ /* 0x000fc6000ff5e0ff */
[----:B------:R-:W-:Y:S04]  /*7bab0*/  STL [R1+0x2744], R26 ;  /* 0x0027441a01007387 */ /* 0x000fe80000100800 */
[----:B------:R0:W-:Y:S04]  /*7bac0*/  STL [R1+0x273c], R2 ;  /* 0x00273c0201007387 */ /* 0x0001e80000100800 */
[----:B0-----:R-:W4:Y:S01]  /*7bad0*/  LDL.LU R2, [R1+0x271c] ;  /* 0x00271c0001027983 */ /* 0x001f220000300800 */
[----:B------:R-:W-:Y:S02]  /*7bae0*/  IADD3.X R27, PT, PT, R27, UR4, RZ, P3, !PT ;  /* 0x000000041b1b7c10 */ /* 0x000fe40009ffe4ff */
[----:B------:R-:W-:Y:S01]  /*7baf0*/  IADD3 R21, P3, PT, R21, UR8, RZ ;  /* 0x0000000815157c10 */ /* 0x000fe2000ff7e0ff */
[----:B------:R-:W4:Y:S04]  /*7bb00*/  LDL.LU R29, [R1+0x2740] ;  /* 0x00274000011d7983 */ /* 0x000f280000300800 */
[----:B------:R-:W-:Y:S04]  /*7bb10*/  STL [R1+0x2760], R27 ;  /* 0x0027601b01007387 */ /* 0x000fe80000100800 */
[----:B------:R-:W4:Y:S04]  /*7bb20*/  LDL.LU R4, [R1+0x2714] ;  /* 0x0027140001047983 */ /* 0x000f280000300800 */
[----:B------:R0:W-:Y:S04]  /*7bb30*/  STL [R1+0x2734], R21 ;  /* 0x0027341501007387 */ /* 0x0001e80000100800 */
[----:B------:R-:W4:Y:S01]  /*7bb40*/  LDL.LU R5, [R1+0x2738] ;  /* 0x0027380001057983 */ /* 0x000f220000300800 */
[----:B--2---:R-:W-:-:S05]  /*7bb50*/  IADD3.X R22, PT, PT, R22, UR4, RZ, P4, !PT ;  /* 0x0000000416167c10 */ /* 0x004fca000a7fe4ff */
        /* <DEDUP_REMOVED lines=13> */
[----:B-1----:R-:W2:Y:S01]  /*7bc30*/  LDL.LU R22, [R1+0x26dc] ;  /* 0x0026dc0001167983 */ /* 0x002ea20000300800 */
[----:B---3--:R-:W-:-:S05]  /*7bc40*/  IADD3 R23, P4, PT, R23, UR8, RZ ;  /* 0x0000000817177c10 */ /* 0x008fca000ff9e0ff */
[----:B------:R0:W-:Y:S01]  /*7bc50*/  STL [R1+0x272c], R23 ;  /* 0x00272c1701007387 */ /* 0x0001e20000100800 */
[----:B----4-:R-:W-:-:S03]  /*7bc60*/  IADD3.X R20, PT, PT, R20, UR4, RZ, P5, !PT ;  /* 0x0000000414147c10 */ /* 0x010fc6000affe4ff */
[----:B0-----:R-:W3:Y:S04]  /*7bc70*/  LDL.LU R23, [R1+0x2700] ;  /* 0x0027000001177983 */ /* 0x001ee80000300800 */
        /* <DEDUP_REMOVED lines=18> */
[----:B------:R-:W-:Y:S01]  /*7bda0*/  IADD3.X R5, PT, PT, R5, UR4, RZ, P2, !PT ;  /* 0x0000000405057c10 */ /* 0x000fe200097fe4ff */
[----:B------:R-:W-:Y:S04]  /*7bdb0*/  STL [R1+0x2740], R29 ;  /* 0x0027401d01007387 */ /* 0x000fe80000100800 */
[----:B------:R-:W-:Y:S04]  /*7bdc0*/  STL [R1+0x2714], R4 ;  /* 0x0027140401007387 */ /* 0x000fe80000100800 */
[----:B------:R-:W-:Y:S01]  /*7bdd0*/  STL [R1+0x2738], R5 ;  /* 0x0027380501007387 */ /* 0x000fe20000100800 */
[----:B--2---:R-:W-:-:S02]  /*7bde0*/  IADD3 R6, P2, PT, R6, UR8, RZ ;  /* 0x0000000806067c10 */ /* 0x004fc4000ff5e0ff */
        /* <DEDUP_REMOVED lines=21> */
[----:B0-----:R-:W2:Y:S04]  /*7bf40*/  LDL.LU R21, [R1+0x26d8] ;  /* 0x0026d80001157983 */ /* 0x001ea80000300800 */
[----:B------:R-:W-:Y:S04]  /*7bf50*/  STL [R1+0x26ec], R14 ;  /* 0x0026ec0e01007387 */ /* 0x000fe80000100800 */
[----:B------:R-:W-:Y:S04]  /*7bf60*/  STL [R1+0x26e4], R17 ;  /* 0x0026e41101007387 */ /* 0x000fe80000100800 */
[----:B------:R0:W-:Y:S04]  /*7bf70*/  STL [R1+0x26dc], R22 ;  /* 0x0026dc1601007387 */ /* 0x0001e80000100800 */
[----:B------:R-:W-:Y:S04]  /*7bf80*/  STL [R1+0x2708], R18 ;  /* 0x0027081201007387 */ /* 0x000fe80000100800 */
[----:B0-----:R-:W2:Y:S01]  /*7bf90*/  LDL.LU R22, [R1+0x26ac] ;  /* 0x0026ac0001167983 */ /* 0x001ea20000300800 */
[----:B---3--:R-:W-:-:S02]  /*7bfa0*/  IADD3.X R23, PT, PT, R23, UR4, RZ, P3, !PT ;  /* 0x0000000417177c10 */ /* 0x008fc40009ffe4ff */
[----:B----4-:R-:W-:Y:S02]  /*7bfb0*/  IADD3 R19, P3, PT, R19, UR8, RZ ;  /* 0x0000000813137c10 */ /* 0x010fe4000ff7e0ff */
[----:B------:R-:W-:Y:S01]  /*7bfc0*/  IADD3.X R24, PT, PT, R24, UR4, RZ, P4, !PT ;  /* 0x0000000418187c10 */ /* 0x000fe2000a7fe4ff */
[----:B------:R0:W-:Y:S01]  /*7bfd0*/  STL [R1+0x2700], R23 ;  /* 0x0027001701007387 */ /* 0x0001e20000100800 */
[----:B------:R-:W-:-:S03]  /*7bfe0*/  IADD3 R25, P4, PT, R25, UR8, RZ ;  /* 0x0000000819197c10 */ /* 0x000fc6000ff9e0ff */
[----:B0-----:R-:W3:Y:S01]  /*7bff0*/  LDL.LU R23, [R1+0x26d0] ;  /* 0x0026d00001177983 */ /* 0x001ee20000300800 */
[----:B------:R-:W-:-:S03]  /*7c000*/  IADD3.X R26, PT, PT, R26, UR4, RZ, P5, !PT ;  /* 0x000000041a1a7c10 */ /* 0x000fc6000affe4ff */
[----:B------:R-:W-:Y:S04]  /*7c010*/  STL [R1+0x26d4], R19 ;  /* 0x0026d41301007387 */ /* 0x000fe80000100800 */
[----:B------:R-:W-:Y:S01]  /*7c020*/  STL [R1+0x26f8], R24 ;  /* 0x0026f81801007387 */ /* 0x000fe20000100800 */
[----:B------:R-:W-:-:S05]  /*7c030*/  IADD3 R3, P5, PT, R3, UR8, RZ ;  /* 0x0000000803037c10 */ /* 0x000fca000ffbe0ff */
[----:B------:R0:W-:Y:S04]  /*7c040*/  STL [R1+0x26c4], R3 ;  /* 0x0026c40301007387 */ /* 0x0001e80000100800 */
[----:B------:R-:W-:Y:S04]  /*7c050*/  STL [R1+0x26cc], R25 ;  /* 0x0026cc1901007387 */ /* 0x000fe80000100800 */
[----:B0-----:R-:W4:Y:S04]  /*7c060*/  LDL.LU R3, [R1+0x26a4] ;  /* 0x0026a40001037983 */ /* 0x001f280000300800 */
[----:B------:R-:W-:Y:S01]  /*7c070*/  STL [R1+0x26f0], R26 ;  /* 0x0026f01a01007387 */ /* 0x000fe20000100800 */
[----:B------:R-:W-:-:S02]  /*7c080*/  IADD3.X R28, PT, PT, R28, UR4, RZ, P6, !PT ;  /* 0x000000041c1c7c10 */ /* 0x000fc4000b7fe4ff */
[----:B------:R-:W-:-:S03]  /*7c090*/  IADD3 R27, P6, PT, R27, UR8, RZ ;  /* 0x000000081b1b7c10 */ /* 0x000fc6000ffde0ff */
[----:B------:R0:W-:Y:S04]  /*7c0a0*/  STL [R1+0x26e8], R28 ;  /* 0x0026e81c01007387 */ /* 0x0001e80000100800 */
[----:B0-----:R-:W4:Y:S04]  /*7c0b0*/  LDL.LU R28, [R1+0x26c8] ;  /* 0x0026c800011c7983 */ /* 0x001f280000300800 */
[----:B------:R-:W4:Y:S04]  /*7c0c0*/  LDL.LU R14, [R1+0x269c] ;  /* 0x00269c00010e7983 */ /* 0x000f280000300800 */
[----:B------:R-:W-:Y:S04]  /*7c0d0*/  STL [R1+0x26bc], R27 ;  /* 0x0026bc1b01007387 */ /* 0x000fe80000100800 */
[----:B------:R-:W4:Y:S01]  /*7c0e0*/  LDL.LU R17, [R1+0x26c0] ;  /* 0x0026c00001117983 */ /* 0x000f220000300800 */
[----:B------:R-:W-:-:S02]  /*7c0f0*/  IADD3.X R20, PT, PT, R20, UR4, RZ, P1, !PT ;  /* 0x0000000414147c10 */ /* 0x000fc40008ffe4ff */
        /* <DEDUP_REMOVED lines=18> */
[----:B------:R-:W-:Y:S04]  /*7c220*/  STL [R1+0x26d8], R21 ;  /* 0x0026d81501007387 */ /* 0x000fe80000100800 */
[----:B------:R-:W2:Y:S04]  /*7c230*/  LDL.LU R24, [R1+0x265c] ;  /* 0x00265c0001187983 */ /* 0x000ea80000300800 */
[----:B------:R-:W2:Y:S04]  /*7c240*/  LDL.LU R25, [R1+0x2680] ;  /* 0x0026800001197983 */ /* 0x000ea80000300800 */
[----:B------:R-:W2:Y:S01]  /*7c250*/  LDL.LU R26, [R1+0x2654] ;  /* 0x00265400011a7983 */ /* 0x000ea20000300800 */
[----:B------:R-:W-:-:S05]  /*7c260*/  IADD3 R22, P2, PT, R22, UR8, RZ ;  /* 0x0000000816167c10 */ /* 0x000fca000ff5e0ff */
[----:B------:R-:W-:Y:S04]  /*7c270*/  STL [R1+0x26ac], R22 ;  /* 0x0026ac1601007387 */ /* 0x000fe80000100800 */
[----:B------:R-:W2:Y:S01]  /*7c280*/  LDL.LU R27, [R1+0x2678] ;  /* 0x00267800011b7983 */ /* 0x000ea20000300800 */
[----:B---3--:R-:W-:-:S05]  /*7c290*/  IADD3.X R23, PT, PT, R23, UR4, RZ, P3, !PT ;  /* 0x0000000417177c10 */ /* 0x008fca0009ffe4ff */
[----:B------:R0:W-:Y:S04]  /*7c2a0*/  STL [R1+0x26d0], R23 ;  /* 0x0026d01701007387 */ /* 0x0001e80000100800 */
[----:B------:R-:W3:Y:S04]  /*7c2b0*/  LDL.LU R20, [R1+0x264c] ;  /* 0x00264c0001147983 */ /* 0x000ee80000300800 */
[----:B0-----:R-:W3:Y:S01]  /*7c2c0*/  LDL.LU R23, [R1+0x2670] ;  /* 0x0026700001177983 */ /* 0x001ee20000300800 */
[----:B----4-:R-:W-:-:S05]  /*7c2d0*/  IADD3 R3, P3, PT, R3, UR8, RZ ;  /* 0x0000000803037c10 */ /* 0x010fca000ff7e0ff */
[----:B------:R0:W-:Y:S04]  /*7c2e0*/  STL [R1+0x26a4], R3 ;  /* 0x0026a40301007387 */ /* 0x0001e80000100800 */
[----:B0-----:R-:W4:Y:S04]  /*7c2f0*/  LDL.LU R3, [R1+0x2644] ;  /* 0x0026440001037983 */ /* 0x001f280000300800 */
[----:B------:R-:W4:Y:S04]  /*7c300*/  LDL.LU R21, [R1+0x2668] ;  /* 0x0026680001157983 */ /* 0x000f280000300800 */
[----:B------:R-:W4:Y:S01]  /*7c310*/  LDL.LU R22, [R1+0x263c] ;  /* 0x00263c0001167983 */ /* 0x000f220000300800 */
[----:B------:R-:W-:-:S02]  /*7c320*/  IADD3.X R28, PT, PT, R28, UR4, RZ, P4, !PT ;  /* 0x000000041c1c7c10 */ /* 0x000fc4000a7fe4ff */
[----:B------:R-:W-:Y:S02]  /*7c330*/  IADD3 R14, P4, PT, R14, UR8, RZ ;  /* 0x000000080e0e7c10 */ /* 0x000fe4000ff9e0ff */
[----:B------:R-:W-:Y:S01]  /*7c340*/  IADD3.X R17, PT, PT, R17, UR4, RZ, P5, !PT ;  /* 0x0000000411117c10 */ /* 0x000fe2000affe4ff */
[----:B------:R0:W-:Y:S04]  /*7c350*/  STL [R1+0x26c8], R28 ;  /* 0x0026c81c01007387 */ /* 0x0001e80000100800 */
[----:B0-----:R-:W4:Y:S04]  /*7c360*/  LDL.LU R28, [R1+0x2660] ;  /* 0x00266000011c7983 */ /* 0x001f280000300800 */
[----:B------:R0:W-:Y:S04]  /*7c370*/  STL [R1+0x269c], R14 ;  /* 0x00269c0e01007387 */ /* 0x0001e80000100800 */
[----:B0-----:R-:W4:Y:S04]  /*7c380*/  LDL.LU R14, [R1+0x2ddc] ;  /* 0x002ddc00010e7983 */ /* 0x001f280000300800 */
        /* <DEDUP_REMOVED lines=25> */
[----:B------:R-:W-:Y:S02]  /*7c520*/  IADD3 R18, P5, PT, R18, UR8, RZ ;  /* 0x0000000812127c10 */ /* 0x000fe4000ffbe0ff */
[----:B------:R-:W-:Y:S01]  /*7c530*/  IADD3.X R19, PT, PT, R19, UR4, RZ, P6, !PT ;  /* 0x0000000413137c10 */ /* 0x000fe2000b7fe4ff */
[----:B------:R-:W-:Y:S01]  /*7c540*/  STL [R1+0x2698], R16 ;  /* 0x0026981001007387 */ /* 0x000fe20000100800 */
[----:B------:R-:W-:-:S03]  /*7c550*/  IMAD.MOV.U32 R7, RZ, RZ, R8 ;  /* 0x000000ffff077224 */ /* 0x000fc600078e0008 */
[----:B------:R-:W-:Y:S01]  /*7c560*/  STL [R1+0x2690], R15 ;  /* 0x0026900f01007387 */ /* 0x000fe20000100800 */
[----:B------:R-:W-:-:S03]  /*7c570*/  IMAD.MOV.U32 R5, RZ, RZ, R9 ;  /* 0x000000ffff057224 */ /* 0x000fc600078e0009 */
[----:B------:R-:W-:Y:S04]  /*7c580*/  STL [R1+0x2664], R18 ;  /* 0x0026641201007387 */ /* 0x000fe80000100800 */
[----:B------:R-:W-:Y:S01]  /*7c590*/  STL [R1+0x2688], R19 ;  /* 0x0026881301007387 */ /* 0x000fe20000100800 */
[----:B--2---:R-:W-:Y:S02]  /*7c5a0*/  IADD3 R24, P6, PT, R24, UR8, RZ ;  /* 0x0000000818187c10 */ /* 0x004fe4000ffde0ff */
[----:B------:R-:W-:Y:S02]  /*7c5b0*/  IADD3.X R25, PT, PT, R25, UR4, RZ, P1, !PT ;  /* 0x0000000419197c10 */ /* 0x000fe40008ffe4ff */
[----:B------:R-:W-:Y:S01]  /*7c5c0*/  IADD3 R26, P1, PT, R26, UR8, RZ ;  /* 0x000000081a1a7c10 */ /* 0x000fe2000ff3e0ff */
[----:B------:R-:W-:Y:S01]  /*7c5d0*/  STL [R1+0x265c], R24 ;  /* 0x00265c1801007387 */ /* 0x000fe20000100800 */
[----:B------:R-:W-:-:S02]  /*7c5e0*/  IADD3.X R27, PT, PT, R27, UR4, RZ, P2, !PT ;  /* 0x000000041b1b7c10 */ /* 0x000fc400097fe4ff */
[----:B---3--:R-:W-:Y:S02]  /*7c5f0*/  IADD3 R20, P2, PT, R20, UR8, RZ ;  /* 0x0000000814147c10 */ /* 0x008fe4000ff5e0ff */
[----:B------:R-:W-:Y:S02]  /*7c600*/  IADD3.X R23, PT, PT, R23, UR4, RZ, P3, !PT ;  /* 0x0000000417177c10 */ /* 0x000fe40009ffe4ff */
[----:B----4-:R-:W-:Y:S02]  /*7c610*/  IADD3 R3, P3, PT, R3, UR8, RZ ;  /* 0x0000000803037c10 */ /* 0x010fe4000ff7e0ff */
[----:B------:R-:W-:Y:S02]  /*7c620*/  IADD3.X R21, PT, PT, R21, UR4, RZ, P4, !PT ;  /* 0x0000000415157c10 */ /* 0x000fe4000a7fe4ff */
[----:B------:R-:W-:Y:S01]  /*7c630*/  IADD3 R22, P4, PT, R22, UR8, RZ ;  /* 0x0000000816167c10 */ /* 0x000fe2000ff9e0ff */
[----:B------:R-:W-:Y:S02]  /*7c640*/  IMAD.MOV.U32 R4, RZ, RZ, R14 ;  /* 0x000000ffff047224 */ /* 0x000fe400078e000e */
[----:B------:R-:W-:-:S05]  /*7c650*/  IMAD.MOV.U32 R6, RZ, RZ, R17 ;  /* 0x000000ffff067224 */ /* 0x000fca00078e0011 */
[----:B------:R-:W-:Y:S04]  /*7c660*/  STL.64 [R1+0x1d78], R6 ;  /* 0x001d780601007387 */ /* 0x000fe80000100a00 */
[----:B------:R-:W-:Y:S04]  /*7c670*/  STL.64 [R1+0x1d70], R4 ;  /* 0x001d700401007387 */ /* 0x000fe80000100a00 */
[----:B------:R-:W-:Y:S04]  /*7c680*/  STL [R1+0x2680], R25 ;  /* 0x0026801901007387 */ /* 0x000fe80000100800 */
[----:B------:R-:W-:Y:S04]  /*7c690*/  STL [R1+0x2654], R26 ;  /* 0x0026541a01007387 */ /* 0x000fe80000100800 */
[----:B------:R0:W-:Y:S04]  /*7c6a0*/  STL [R1+0x2670], R23 ;  /* 0x0026701701007387 */ /* 0x0001e80000100800 */
[----:B------:R-:W-:Y:S01]  /*7c6b0*/  STL [R1+0x2678], R27 ;  /* 0x0026781b01007387 */ /* 0x000fe20000100800 */
[----:B------:R-:W-:-:S03]  /*7c6c0*/  IADD3.X R28, PT, PT, R28, UR4, RZ, P5, !PT ;  /* 0x000000041c1c7c10 */ /* 0x000fc6000affe4ff */
[----:B0-----:R-:W2:Y:S04]  /*7c6d0*/  LDL.LU R23, [R1+0x2658] ;  /* 0x0026580001177983 */ /* 0x001ea80000300800 */
[----:B------:R-:W-:Y:S04]  /*7c6e0*/  STL [R1+0x264c], R20 ;  /* 0x00264c1401007387 */ /* 0x000fe80000100800 */
[----:B------:R0:W-:Y:S04]  /*7c6f0*/  STL [R1+0x2644], R3 ;  /* 0x0026440301007387 */ /* 0x0001e80000100800 */
        /* <DEDUP_REMOVED lines=16> */
[----:B------:R-:W-:-:S03]  /*7c800*/  IADD3 R2, P5, PT, R2, UR8, RZ ;  /* 0x0000000802027c10 */ /* 0x000fc6000ffbe0ff */
[----:B0-----:R-:W4:Y:S04]  /*7c810*/  LDL.LU R28, [R1+0x2620] ;  /* 0x00262000011c7983 */ /* 0x001f280000300800 */
[----:B------:R-:W4:Y:S04]  /*7c820*/  LDL.LU R12, [R1+0x25f4] ;  /* 0x0025f400010c7983 */ /* 0x000f280000300800 */
[----:B------:R-:W4:Y:S04]  /*7c830*/  LDL.LU R16, [R1+0x2618] ;  /* 0x0026180001107983 */ /* 0x000f280000300800 */
        /* <DEDUP_REMOVED lines=9> */
[----:B0-----:R-:W4:Y:S01]  /*7c8d0*/  LDL.LU R2, [R1+0x25cc] ;  /* 0x0025cc0001027983 */ /* 0x001f220000300800 */
[----:B--2---:R-:W-:-:S05]  /*7c8e0*/  IADD3.X R23, PT, PT, R23, UR4, RZ, P6, !PT ;  /* 0x0000000417177c10 */ /* 0x004fca000b7fe4ff */
[----:B------:R0:W-:Y:S01]  /*7c8f0*/  STL [R1+0x2658], R23 ;  /* 0x0026581701007387 */ /* 0x0001e20000100800 */
[----:B---3--:R-:W-:-:S03]  /*7c900*/  IADD3 R3, P6, PT, R3, UR8, RZ ;  /* 0x0000000803037c10 */ /* 0x008fc6000ffde0ff */
[----:B0-----:R-:W2:Y:S04]  /*7c910*/  LDL.LU R23, [R1+0x25f0] ;  /* 0x0025f00001177983 */ /* 0x001ea80000300800 */
[----:B------:R-:W3:Y:S01]  /*7c920*/  LDL.LU R21, [R1+0x25c4] ;  /* 0x0025c40001157983 */ /* 0x000ee20000300800 */
[----:B----4-:R-:W-:-:S03]  /*7c930*/  IADD3.X R14, PT, PT, R14, UR4, RZ, P1, !PT ;  /* 0x000000040e0e7c10 */ /* 0x010fc60008ffe4ff */
[----:B------:R-:W4:Y:S01]  /*7c940*/  LDL.LU R22, [R1+0x25e8] ;  /* 0x0025e80001167983 */ /* 0x000f220000300800 */
[----:B------:R-:W-:-:S03]  /*7c950*/  IADD3 R9, P1, PT, R9, UR8, RZ ;  /* 0x0000000809097c10 */ /* 0x000fc6000ff3e0ff */
[----:B------:R0:W-:Y:S01]  /*7c960*/  STL [R1+0x262c], R3 ;  /* 0x00262c0301007387 */ /* 0x0001e20000100800 */
[----:B------:R-:W-:Y:S02]  /*7c970*/  IADD3.X R17, PT, PT, R17, UR4, RZ, P2, !PT ;  /* 0x0000000411117c10 */ /* 0x000fe400097fe4ff */
[----:B------:R-:W-:Y:S02]  /*7c980*/  IADD3 R8, P2, PT, R8, UR8, RZ ;  /* 0x0000000808087c10 */ /* 0x000fe4000ff5e0ff */
[----:B------:R-:W-:Y:S02]  /*7c990*/  IADD3.X R29, PT, PT, R29, UR4, RZ, P3, !PT ;  /* 0x000000041d1d7c10 */ /* 0x000fe40009ffe4ff */
[----:B------:R-:W-:Y:S02]  /*7c9a0*/  IADD3 R4, P3, PT, R4, UR8, RZ ;  /* 0x0000000804047c10 */ /* 0x000fe4000ff7e0ff */
[----:B------:R-:W-:Y:S02]  /*7c9b0*/  IADD3.X R5, PT, PT, R5, UR4, RZ, P4, !PT ;  /* 0x0000000405057c10 */ /* 0x000fe4000a7fe4ff */
[----:B------:R-:W-:Y:S01]  /*7c9c0*/  IADD3 R6, P4, PT, R6, UR8, RZ ;  /* 0x0000000806067c10 */ /* 0x000fe2000ff9e0ff */
[----:B0-----:R-:W4:Y:S04]  /*7c9d0*/  LDL.LU R3, [R1+0x25bc] ;  /* 0x0025bc0001037983 */ /* 0x001f280000300800 */
[----:B------:R-:W-:Y:S04]  /*7c9e0*/  STL [R1+0x2650], R14 ;  /* 0x0026500e01007387 */ /* 0x000fe80000100800 */
[----:B------:R-:W-:Y:S04]  /*7c9f0*/  STL [R1+0x2624], R9 ;  /* 0x0026240901007387 */ /* 0x000fe80000100800 */
[----:B------:R-:W-:Y:S04]  /*7ca00*/  STL [R1+0x2648], R17 ;  /* 0x0026481101007387 */ /* 0x000fe80000100800 */
        /* <DEDUP_REMOVED lines=12> */
[----:B------:R-:W-:-:S03]  /*7cad0*/  IADD3 R12, P1, PT, R12, UR8, RZ ;  /* 0x000000080c0c7c10 */ /* 0x000fc6000ff3e0ff */
[----:B------:R0:W-:Y:S01]  /*7cae0*/  STL [R1+0x2620], R28 ;  /* 0x0026201c01007387 */ /* 0x0001e20000100800 */
[----:B------:R-:W-:-:S03]  /*7caf0*/  IADD3.X R16, PT, PT, R16, UR4, RZ, P2, !PT ;  /* 0x0000000410107c10 */ /* 0x000fc600097fe4ff */
[----:B------:R-:W-:Y:S01]  /*7cb00*/  STL [R1+0x2628], R11 ;  /* 0x0026280b01007387 */ /* 0x000fe20000100800 */
        /* <DEDUP_REMOVED lines=10> */
[----:B------:R-:W-:-:S02]  /*7cbb0*/  IADD3.X R26, PT, PT, R26, UR4, RZ, P5, !PT ;  /* 0x000000041a1a7c10 */ /* 0x000fc4000affe4ff */
        /* <DEDUP_REMOVED lines=10> */
[----:B0-----:R-:W4:Y:S04]  /*7cc60*/  LDL.LU R2, [R1+0x25b4] ;  /* 0x0025b40001027983 */ /* 0x001f280000300800 */
[----:B------:R-:W-:Y:S01]  /*7cc70*/  STL [R1+0x25f8], R20 ;  /* 0x0025f81401007387 */ /* 0x000fe20000100800 */
[----:B--2---:R-:W-:-:S02]  /*7cc80*/  IADD3.X R23, PT, PT, R23, UR4, RZ, P1, !PT ;  /* 0x0000000417177c10 */ /* 0x004fc40008ffe4ff */
[----:B---3--:R-:W-:Y:S02]  /*7cc90*/  IADD3 R21, P1, PT, R21, UR8, RZ ;  /* 0x0000000815157c10 */ /* 0x008fe4000ff3e0ff */
[----:B----4-:R-:W-:Y:S01]  /*7cca0*/  IADD3.X R22, PT, PT, R22, UR4, RZ, P2, !PT ;  /* 0x0000000416167c10 */ /* 0x010fe200097fe4ff */
[----:B------:R0:W-:Y:S04]  /*7ccb0*/  STL [R1+0x25f0], R23 ;  /* 0x0025f01701007387 */ /* 0x0001e80000100800 */
[----:B0-----:R-:W2:Y:S01]  /*7ccc0*/  LDL.LU R23, [R1+0x25d8] ;  /* 0x0025d80001177983 */ /* 0x001ea20000300800 */
[----:B------:R-:W-:-:S03]  /*7ccd0*/  IADD3 R3, P2, PT, R3, UR8, RZ ;  /* 0x0000000803037c10 */ /* 0x000fc6000ff5e0ff */
[----:B------:R-:W3:Y:S04]  /*7cce0*/  LDL.LU R14, [R1+0x25ac] ;  /* 0x0025ac00010e7983 */ /* 0x000ee80000300800 */
        /* <DEDUP_REMOVED lines=34> */
[----:B---3--:R-:W-:Y:S02]  /*7cf10*/  IADD3 R14, P4, PT, R14, UR8, RZ ;  /* 0x000000080e0e7c10 */ /* 0x008fe4000ff9e0ff */
[----:B----4-:R-:W-:Y:S01]  /*7cf20*/  IADD3.X R9, PT, PT, R9, UR4, RZ, P5, !PT ;  /* 0x0000000409097c10 */ /* 0x010fe2000affe4ff */
[----:B------:R0:W-:Y:S01]  /*7cf30*/  STL [R1+0x25d8], R23 ;  /* 0x0025d81701007387 */ /* 0x0001e20000100800 */
[----:B------:R-:W-:Y:S02]  /*7cf40*/  IADD3 R17, P5, PT, R17, UR8, RZ ;  /* 0x0000000811117c10 */ /* 0x000fe4000ffbe0ff */
[----:B------:R-:W-:Y:S02]  /*7cf50*/  IADD3.X R8, PT, PT, R8, UR4, RZ, P6, !PT ;  /* 0x0000000408087c10 */ /* 0x000fe4000b7fe4ff */
[----:B------:R-:W-:Y:S02]  /*7cf60*/  IADD3 R29, P6, PT, R29, UR8, RZ ;  /* 0x000000081d1d7c10 */ /* 0x000fe4000ffde0ff */
[----:B------:R-:W-:-:S02]  /*7cf70*/  IADD3.X R4, PT, PT, R4, UR4, RZ, P1, !PT ;  /* 0x0000000404047c10 */ /* 0x000fc40008ffe4ff */
[----:B------:R-:W-:Y:S02]  /*7cf80*/  IADD3 R5, P1, PT, R5, UR8, RZ ;  /* 0x0000000805057c10 */ /* 0x000fe4000ff3e0ff */
[----:B------:R-:W-:Y:S01]  /*7cf90*/  IADD3.X R6, PT, PT, R6, UR4, RZ, P2, !PT ;  /* 0x0000000406067c10 */ /* 0x000fe200097fe4ff */
[----:B0-----:R-:W2:Y:S04]  /*7cfa0*/  LDL.LU R23, [R1+0x2bbc] ;  /* 0x002bbc0001177983 */ /* 0x001ea80000300800 */
[----:B------:R-:W-:Y:S04]  /*7cfb0*/  STL [R1+0x25ac], R14 ;  /* 0x0025ac0e01007387 */ /* 0x000fe80000100800 */
[----:B------:R-:W-:Y:S04]  /*7cfc0*/  STL [R1+0x25d0], R9 ;  /* 0x0025d00901007387 */ /* 0x000fe80000100800 */
[----:B------:R-:W-:Y:S04]  /*7cfd0*/  STL [R1+0x25a4], R17 ;  /* 0x0025a41101007387 */ /* 0x000fe80000100800 */
        /* <DEDUP_REMOVED lines=14> */
[----:B------:R-:W-:-:S03]  /*7d0c0*/  IADD3 R16, P5, PT, R16, UR8, RZ ;  /* 0x0000000810107c10 */ /* 0x000fc6000ffbe0ff */
[----:B------:R-:W-:Y:S01]  /*7d0d0*/  STL [R1+0x2bc8], R11 ;  /* 0x002bc80b01007387 */ /* 0x000fe20000100800 */
[----:B------:R-:W-:Y:S02]  /*7d0e0*/  IADD3.X R15, PT, PT, R15, UR4, RZ, P6, !PT ;  /* 0x000000040f0f7c10 */ /* 0x000fe4000b7fe4ff */
[----:B------:R-:W-:Y:S02]  /*7d0f0*/  IADD3 R18, P6, PT, R18, UR8, RZ ;  /* 0x0000000812127c10 */ /* 0x000fe4000ffde0ff */
[----:B------:R-:W-:Y:S02]  /*7d100*/  IADD3.X R19, PT, PT, R19, UR4, RZ, P1, !PT ;  /* 0x0000000413137c10 */ /* 0x000fe40008ffe4ff */
[----:B------:R-:W-:Y:S02]  /*7d110*/  IADD3 R24, P1, PT, R24, UR8, RZ ;  /* 0x0000000818187c10 */ /* 0x000fe4000ff3e0ff */
[----:B------:R-:W-:Y:S01]  /*7d120*/  IADD3.X R25, PT, PT, R25, UR4, RZ, P2, !PT ;  /* 0x0000000419197c10 */ /* 0x000fe200097fe4ff */
[----:B0-----:R-:W3:Y:S04]  /*7d130*/  LDL.LU R3, [R1+0x2c10] ;  /* 0x002c100001037983 */ /* 0x001ee80000300800 */
[----:B------:R-:W-:Y:S04]  /*7d140*/  STL [R1+0x25a8], R13 ;  /* 0x0025a80d01007387 */ /* 0x000fe80000100800 */
[----:B------:R-:W-:Y:S04]  /*7d150*/  STL [R1+0x25a0], R12 ;  /* 0x0025a00c01007387 */ /* 0x000fe80000100800 */
[----:B------:R-:W-:Y:S04]  /*7d160*/  STL [R1+0x2bd8], R16 ;  /* 0x002bd81001007387 */ /* 0x000fe80000100800 */
[----:B------:R-:W-:Y:S01]  /*7d170*/  STL [R1+0x259c], R15 ;  /* 0x00259c0f01007387 */ /* 0x000fe20000100800 */
[----:B------:R-:W-:-:S03]  /*7d180*/  IADD3 R26, P2, PT, R26, UR8, RZ ;  /* 0x000000081a1a7c10 */ /* 0x000fc6000ff5e0ff */
[----:B------:R-:W-:Y:S01]  /*7d190*/  STL [R1+0x2be0], R18 ;  /* 0x002be01201007387 */ /* 0x000fe20000100800 */
[----:B------:R-:W-:-:S03]  /*7d1a0*/  IADD3.X R28, PT, PT, R28, UR4, RZ, P4, !PT ;  /* 0x000000041c1c7c10 */ /* 0x000fc6000a7fe4ff */
[----:B------:R-:W-:Y:S01]  /*7d1b0*/  STL [R1+0x2598], R19 ;  /* 0x0025981301007387 */ /* 0x000fe20000100800 */
[----:B------:R-:W-:-:S03]  /*7d1c0*/  IADD3.X R27, PT, PT, R27, UR4, RZ, P3, !PT ;  /* 0x000000041b1b7c10 */ /* 0x000fc60009ffe4ff */
[----:B------:R-:W-:Y:S04]  /*7d1d0*/  STL [R1+0x2be8], R24 ;  /* 0x002be81801007387 */ /* 0x000fe80000100800 */
[----:B------:R-:W-:Y:S01]  /*7d1e0*/  STL [R1+0x2594], R25 ;  /* 0x0025941901007387 */ /* 0x000fe20000100800 */
[----:B------:R-:W-:-:S03]  /*7d1f0*/  IADD3 R20, P3, PT, R20, UR8, RZ ;  /* 0x0000000814147c10 */ /* 0x000fc6000ff7e0ff */
[----:B------:R-:W-:Y:S04]  /*7d200*/  STL [R1+0x2bf0], R26 ;  /* 0x002bf01a01007387 */ /* 0x000fe80000100800 */
[----:B------:R0:W-:Y:S04]  /*7d210*/  STL [R1+0x2bac], R28 ;  /* 0x002bac1c01007387 */ /* 0x0001e80000100800 */
[----:B------:R-:W-:Y:S01]  /*7d220*/  STL [R1+0x2590], R27 ;  /* 0x0025901b01007387 */ /* 0x000fe20000100800 */
[----:B------:R-:W-:-:S03]  /*7d230*/  IADD3 R2, P4, PT, R2, UR8, RZ ;  /* 0x0000000802027c10 */ /* 0x000fc6000ff9e0ff */
[----:B0-----:R-:W4:Y:S04]  /*7d240*/  LDL.LU R28, [R1+0x2bc4] ;  /* 0x002bc400011c7983 */ /* 0x001f280000300800 */
[----:B------:R-:W-:Y:S04]  /*7d250*/  STL [R1+0x2bf8], R20 ;  /* 0x002bf81401007387 */ /* 0x000fe80000100800 */
[----:B------:R0:W-:Y:S04]  /*7d260*/  STL [R1+0x2c00], R2 ;  /* 0x002c000201007387 */ /* 0x0001e80000100800 */
[----:B0-----:R-:W4:Y:S01]  /*7d270*/  LDL.LU R2, [R1+0x2c18] ;  /* 0x002c180001027983 */ /* 0x001f220000300800 */
[----:B------:R-:W-:-:S02]  /*7d280*/  IADD3.X R21, PT, PT, R21, UR4, RZ, P5, !PT ;  /* 0x0000000415157c10 */ /* 0x000fc4000affe4ff */
[----:B------:R-:W-:Y:S01]  /*7d290*/  IADD3 R22, P5, PT, R22, UR8, RZ ;  /* 0x0000000816167c10 */ /* 0x000fe2000ffbe0ff */
[----:B------:R-:W4:Y:S04]  /*7d2a0*/  LDL.LU R14, [R1+0x2bcc] ;  /* 0x002bcc00010e7983 */ /* 0x000f280000300800 */
[----:B------:R-:W-:Y:S04]  /*7d2b0*/  STL [R1+0x2bb4], R21 ;  /* 0x002bb41501007387 */ /* 0x000fe80000100800 */
[----:B------:R-:W4:Y:S04]  /*7d2c0*/  LDL.LU R9, [R1+0x2c20] ;  /* 0x002c200001097983 */ /* 0x000f280000300800 */
[----:B------:R-:W-:Y:S04]  /*7d2d0*/  STL [R1+0x2c08], R22 ;  /* 0x002c081601007387 */ /* 0x000fe80000100800 */
        /* <DEDUP_REMOVED lines=25> */
[----:B0-----:R-:W3:Y:S01]  /*7d470*/  LDL.LU R3, [R1+0x2c78] ;  /* 0x002c780001037983 */ /* 0x001ee20000300800 */
[----:B----4-:R-:W-:-:S05]  /*7d480*/  IADD3.X R28, PT, PT, R28, UR4, RZ, P1, !PT ;  /* 0x000000041c1c7c10 */ /* 0x010fca0008ffe4ff */
[----:B------:R0:W-:Y:S01]  /*7d490*/  STL [R1+0x2bc4], R28 ;  /* 0x002bc41c01007387 */ /* 0x0001e20000100800 */
[----:B------:R-:W-:-:S03]  /*7d4a0*/  IADD3 R2, P1, PT, R2, UR8, RZ ;  /* 0x0000000802027c10 */ /* 0x000fc6000ff3e0ff */
[----:B0-----:R-:W4:Y:S04]  /*7d4b0*/  LDL.LU R28, [R1+0x2c2c] ;  /* 0x002c2c00011c7983 */ /* 0x001f280000300800 */
[----:B------:R-:W4:Y:S04]  /*7d4c0*/  LDL.LU R21, [R1+0x2c80] ;  /* 0x002c800001157983 */ /* 0x000f280000300800 */
[----:B------:R-:W4:Y:S04]  /*7d4d0*/  LDL.LU R22, [R1+0x2c34] ;  /* 0x002c340001167983 */ /* 0x000f280000300800 */
[----:B------:R0:W-:Y:S04]  /*7d4e0*/  STL [R1+0x2c18], R2 ;  /* 0x002c180201007387 */ /* 0x0001e80000100800 */
[----:B0-----:R-:W4:Y:S01]  /*7d4f0*/  LDL.LU R2, [R1+0x2c88] ;  /* 0x002c880001027983 */ /* 0x001f220000300800 */
[----:B------:R-:W-:-:S02]  /*7d500*/  IADD3.X R14, PT, PT, R14, UR4, RZ, P2, !PT ;  /* 0x000000040e0e7c10 */ /* 0x000fc400097fe4ff */
        /* <DEDUP_REMOVED lines=22> */
[----:B------:R0:W-:Y:S01]  /*7d670*/  STL [R1+0x2bfc], R23 ;  /* 0x002bfc1701007387 */ /* 0x0001e20000100800 */
[----:B------:R-:W-:-:S03]  /*7d680*/  IADD3 R12, P2, PT, R12, UR8, RZ ;  /* 0x000000080c0c7c10 */ /* 0x000fc6000ff5e0ff */
[----:B------:R-:W-:Y:S01]  /*7d690*/  STL [R1+0x2bf4], R11 ;  /* 0x002bf40b01007387 */ /* 0x000fe20000100800 */
[----:B------:R-:W-:Y:S02]  /*7d6a0*/  IADD3.X R16, PT, PT, R16, UR4, RZ, P3, !PT ;  /* 0x0000000410107c10 */ /* 0x000fe40009ffe4ff */
[----:B------:R-:W-:Y:S01]  /*7d6b0*/  IADD3 R15, P3, PT, R15, UR8, RZ ;  /* 0x000000080f0f7c10 */ /* 0x000fe2000ff7e0ff */
[----:B0-----:R-:W2:Y:S01]  /*7d6c0*/  LDL.LU R23, [R1+0x2c3c] ;  /* 0x002c3c0001177983 */ /* 0x001ea20000300800 */
[----:B---3--:R-:W-:-:S03]  /*7d6d0*/  IADD3.X R18, PT, PT, R18, UR4, RZ, P4, !PT ;  /* 0x0000000412127c10 */ /* 0x008fc6000a7fe4ff */
        /* <DEDUP_REMOVED lines=18> */
[----:B0-----:R-:W3:Y:S04]  /*7d800*/  LDL.LU R3, [R1+0x2c90] ;  /* 0x002c900001037983 */ /* 0x001ee80000300800 */
[----:B------:R-:W-:Y:S01]  /*7d810*/  STL [R1+0x2c24], R20 ;  /* 0x002c241401007387 */ /* 0x000fe20000100800 */
[----:B----4-:R-:W-:-:S02]  /*7d820*/  IADD3.X R28, PT, PT, R28, UR4, RZ, P2, !PT ;  /* 0x000000041c1c7c10 */ /* 0x010fc400097fe4ff */
[----:B------:R-:W-:Y:S02]  /*7d830*/  IADD3.X R22, PT, PT, R22, UR4, RZ, P3, !PT ;  /* 0x0000000416167c10 */ /* 0x000fe40009ffe4ff */
[----:B------:R-:W-:Y:S01]  /*7d840*/  IADD3 R21, P2, PT, R21, UR8, RZ ;  /* 0x0000000815157c10 */ /* 0x000fe2000ff5e0ff */
[----:B------:R0:W-:Y:S01]  /*7d850*/  STL [R1+0x2c2c], R28 ;  /* 0x002c2c1c01007387 */ /* 0x0001e20000100800 */
[----:B------:R-:W-:-:S03]  /*7d860*/  IADD3 R2, P3, PT, R2, UR8, RZ ;  /* 0x0000000802027c10 */ /* 0x000fc6000ff7e0ff */
[----:B0-----:R-:W4:Y:S04]  /*7d870*/  LDL.LU R28, [R1+0x2c44] ;  /* 0x002c4400011c7983 */ /* 0x001f280000300800 */
[----:B------:R0:W-:Y:S04]  /*7d880*/  STL [R1+0x2c88], R2 ;  /* 0x002c880201007387 */ /* 0x0001e80000100800 */
[----:B------:R1:W-:Y:S04]  /*7d890*/  STL [R1+0x2c80], R21 ;  /* 0x002c801501007387 */ /* 0x0003e80000100800 */
[----:B0-----:R-:W4:Y:S04]  /*7d8a0*/  LDL.LU R2, [R1+0x2c98] ;  /* 0x002c980001027983 */ /* 0x001f280000300800 */
        /* <DEDUP_REMOVED lines=12> */
[----:B-1----:R-:W4:Y:S04]  /*7d970*/  LDL.LU R21, [R1+0x2cc8] ;  /* 0x002cc80001157983 */ /* 0x002f280000300800 */
[----:B------:R-:W4:Y:S04]  /*7d980*/  LDL.LU R13, [R1+0x2c7c] ;  /* 0x002c7c00010d7983 */ /* 0x000f280000300800 */
[----:B------:R-:W4:Y:S04]  /*7d990*/  LDL.LU R12, [R1+0x2cd0] ;  /* 0x002cd000010c7983 */ /* 0x000f280000300800 */
        /* <DEDUP_REMOVED lines=11> */
[----:B-1----:R-:W2:Y:S04]  /*7da50*/  LDL.LU R23, [R1+0x2cf8] ;  /* 0x002cf80001177983 */ /* 0x002ea80000300800 */
[----:B------:R-:W2:Y:S01]  /*7da60*/  LDL.LU R20, [R1+0x2cac] ;  /* 0x002cac0001147983 */ /* 0x000ea20000300800 */
[----:B---3--:R-:W-:-:S05]  /*7da70*/  IADD3 R3, P4, PT, R3, UR8, RZ ;  /* 0x0000000803037c10 */ /* 0x008fca000ff9e0ff */
[----:B------:R0:W-:Y:S04]  /*7da80*/  STL [R1+0x2c90], R3 ;  /* 0x002c900301007387 */ /* 0x0001e80000100800 */
[----:B0-----:R-:W3:Y:S01]  /*7da90*/  LDL.LU R3, [R1+0x2d00] ;  /* 0x002d000001037983 */ /* 0x001ee20000300800 */
[----:B----4-:R-:W-:-:S05]  /*7daa0*/  IADD3.X R28, PT, PT, R28, UR4, RZ, P5, !PT ;  /* 0x000000041c1c7c10 */ /* 0x010fca000affe4ff */
[----:B------:R0:W-:Y:S01]  /*7dab0*/  STL [R1+0x2c44], R28 ;  /* 0x002c441c01007387 */ /* 0x0001e20000100800 */
[----:B------:R-:W-:-:S03]  /*7dac0*/  IADD3 R2, P5, PT, R2, UR8, RZ ;  /* 0x0000000802027c10 */ /* 0x000fc6000ffbe0ff */
[----:B0-----:R-:W4:Y:S04]  /*7dad0*/  LDL.LU R28, [R1+0x2cb4] ;  /* 0x002cb400011c7983 */ /* 0x001f280000300800 */
[----:B------:R0:W-:Y:S04]  /*7dae0*/  STL [R1+0x2c98], R2 ;  /* 0x002c980201007387 */ /* 0x0001e80000100800 */
[----:B0-----:R-:W4:Y:S01]  /*7daf0*/  LDL.LU R2, [R1+0x2dd4] ;  /* 0x002dd40001027983 */ /* 0x001f220000300800 */
[----:B------:R-:W-:Y:S02]  /*7db00*/  IADD3.X R14, PT, PT, R14, UR4, RZ, P6, !PT ;  /* 0x000000040e0e7c10 */ /* 0x000fe4000b7fe4ff */
[----:B------:R-:W-:-:S02]  /*7db10*/  IADD3 R9, P6, PT, R9, UR8, RZ ;  /* 0x0000000809097c10 */ /* 0x000fc4000ffde0ff */
[----:B------:R-:W-:Y:S02]  /*7db20*/  IADD3.X R17, PT, PT, R17, UR4, RZ, P1, !PT ;  /* 0x0000000411117c10 */ /* 0x000fe40008ffe4ff */
        /* <DEDUP_REMOVED lines=22> */
[----:B------:R-:W-:-:S03]  /*7dc90*/  IADD3.X R16, PT, PT, R16, UR4, RZ, P1, !PT ;  /* 0x0000000410107c10 */ /* 0x000fc60008ffe4ff */
[----:B0-----:R-:W4:Y:S04]  /*7dca0*/  LDL.LU R21, [R1+0x2cbc] ;  /* 0x002cbc0001157983 */ /* 0x001f280000300800 */
[----:B------:R-:W-:Y:S04]  /*7dcb0*/  STL [R1+0x2c74], R11 ;  /* 0x002c740b01007387 */ /* 0x000fe80000100800 */
        /* <DEDUP_REMOVED lines=8> */
[----:B------:R-:W-:Y:S04]  /*7dd40*/  STL [R1+0x2cd8], R15 ;  /* 0x002cd80f01007387 */ /* 0x000fe80000100800 */
[----:B------:R-:W-:Y:S01]  /*7dd50*/  STL [R1+0x2c8c], R18 ;  /* 0x002c8c1201007387 */ /* 0x000fe20000100800 */
[----:B------:R-:W-:-:S02]  /*7dd60*/  IADD3.X R22, PT, PT, R22, UR4, RZ, P5, !PT ;  /* 0x0000000416167c10 */ /* 0x000fc4000affe4ff */
[----:B------:R-:W-:Y:S01]  /*7dd70*/  IADD3.X R26, PT, PT, R26, UR4, RZ, P4, !PT ;  /* 0x000000041a1a7c10 */ /* 0x000fe2000a7fe4ff */
[----:B------:R-:W-:Y:S01]  /*7dd80*/  STL [R1+0x2ce0], R19 ;  /* 0x002ce01301007387 */ /* 0x000fe20000100800 */
[----:B------:R-:W-:-:S03]  /*7dd90*/  IADD3 R27, P4, PT, R27, UR8, RZ ;  /* 0x000000081b1b7c10 */ /* 0x000fc6000ff9e0ff */
[----:B------:R-:W-:Y:S04]  /*7dda0*/  STL [R1+0x2c94], R24 ;  /* 0x002c941801007387 */ /* 0x000fe80000100800 */
[----:B------:R-:W-:Y:S01]  /*7ddb0*/  STL [R1+0x2ce8], R25 ;  /* 0x002ce81901007387 */ /* 0x000fe20000100800 */
[----:B------:R-:W-:-:S03]  /*7ddc0*/  IADD3 R23, P5, PT, R23, UR8, RZ ;  /* 0x0000000817177c10 */ /* 0x000fc6000ffbe0ff */
[----:B------:R0:W-:Y:S04]  /*7ddd0*/  STL [R1+0x2ca4], R22 ;  /* 0x002ca41601007387 */ /* 0x0001e80000100800 */
[----:B------:R-:W-:Y:S01]  /*7dde0*/  STL [R1+0x2c9c], R26 ;  /* 0x002c9c1a01007387 */ /* 0x000fe20000100800 */
[----:B------:R-:W-:-:S03]  /*7ddf0*/  IADD3.X R20, PT, PT, R20, UR4, RZ, P6, !PT ;  /* 0x0000000414147c10 */ /* 0x000fc6000b7fe4ff */
[----:B0-----:R-:W2:Y:S04]  /*7de00*/  LDL.LU R22, [R1+0x2d10] ;  /* 0x002d100001167983 */ /* 0x001ea80000300800 */
[----:B------:R-:W-:Y:S04]  /*7de10*/  STL [R1+0x2cf0], R27 ;  /* 0x002cf01b01007387 */ /* 0x000fe80000100800 */
[----:B------:R0:W-:Y:S04]  /*7de20*/  STL [R1+0x2cf8], R23 ;  /* 0x002cf81701007387 */ /* 0x0001e80000100800 */
[----:B0-----:R-:W2:Y:S01]  /*7de30*/  LDL.LU R23, [R1+0x2cc4] ;  /* 0x002cc40001177983 */ /* 0x001ea20000300800 */
[----:B---3--:R-:W-:-:S03]  /*7de40*/  IADD3 R3, P6, PT, R3, UR8, RZ ;  /* 0x0000000803037c10 */ /* 0x008fc6000ffde0ff */
[----:B------:R-:W-:Y:S04]  /*7de50*/  STL [R1+0x2cac], R20 ;  /* 0x002cac1401007387 */ /* 0x000fe80000100800 */
[----:B------:R-:W3:Y:S04]  /*7de60*/  LDL.LU R13, [R1+0x2d18] ;  /* 0x002d1800010d7983 */ /* 0x000ee80000300800 */
[----:B------:R0:W-:Y:S04]  /*7de70*/  STL [R1+0x2d00], R3 ;  /* 0x002d000301007387 */ /* 0x0001e80000100800 */
[----:B------:R-:W3:Y:S01]  /*7de80*/  LDL.LU R12, [R1+0x2ccc] ;  /* 0x002ccc00010c7983 */ /* 0x000ee20000300800 */
[----:B----4-:R-:W-:-:S05]  /*7de90*/  IADD3.X R28, PT, PT, R28, UR4, RZ, P1, !PT ;  /* 0x000000041c1c7c10 */ /* 0x010fca0008ffe4ff */
[----:B------:R1:W-:Y:S04]  /*7dea0*/  STL [R1+0x2cb4], R28 ;  /* 0x002cb41c01007387 */ /* 0x0003e80000100800 */
[----:B------:R-:W4:Y:S01]  /*7deb0*/  LDL.LU R16, [R1+0x2d20] ;  /* 0x002d200001107983 */ /* 0x000f220000300800 */
[----:B------:R-:W-:-:S05]  /*7dec0*/  IADD3 R2, P1, PT, R2, UR8, RZ ;  /* 0x0000000802027c10 */ /* 0x000fca000ff3e0ff */
[----:B------:R1:W-:Y:S04]  /*7ded0*/  STL [R1+0x2d08], R2 ;  /* 0x002d080201007387 */ /* 0x0003e80000100800 */
[----:B------:R-:W4:Y:S04]  /*7dee0*/  LDL.LU R15, [R1+0x2cd4] ;  /* 0x002cd400010f7983 */ /* 0x000f280000300800 */
[----:B0-----:R-:W4:Y:S04]  /*7def0*/  LDL.LU R3, [R1+0x2d28] ;  /* 0x002d280001037983 */ /* 0x001f280000300800 */
[----:B-1----:R-:W4:Y:S04]  /*7df00*/  LDL.LU R28, [R1+0x2cdc] ;  /* 0x002cdc00011c7983 */ /* 0x002f280000300800 */
        /* <DEDUP_REMOVED lines=21> */
[----:B--2---:R-:W-:-:S05]  /*7e060*/  IADD3 R22, P2, PT, R22, UR8, RZ ;  /* 0x0000000816167c10 */ /* 0x004fca000ff5e0ff */
[----:B------:R1:W-:Y:S04]  /*7e070*/  STL [R1+0x2d10], R22 ;  /* 0x002d101601007387 */ /* 0x0003e80000100800 */
[----:B0-----:R-:W2:Y:S01]  /*7e080*/  LDL.LU R21, [R1+0x2d74] ;  /* 0x002d740001157983 */ /* 0x001ea20000300800 */
[----:B------:R-:W-:Y:S02]  /*7e090*/  IADD3.X R23, PT, PT, R23, UR4, RZ, P3, !PT ;  /* 0x0000000417177c10 */ /* 0x000fe40009ffe4ff */
[----:B---3--:R-:W-:Y:S01]  /*7e0a0*/  IADD3 R13, P3, PT, R13, UR8, RZ ;  /* 0x000000080d0d7c10 */ /* 0x008fe2000ff7e0ff */
[----:B-1----:R-:W3:Y:S04]  /*7e0b0*/  LDL.LU R22, [R1+0x2d3c] ;  /* 0x002d3c0001167983 */ /* 0x002ee80000300800 */
[----:B------:R0:W-:Y:S01]  /*7e0c0*/  STL [R1+0x2cc4], R23 ;  /* 0x002cc41701007387 */ /* 0x0001e20000100800 */
[----:B------:R-:W-:-:S03]  /*7e0d0*/  IADD3.X R12, PT, PT, R12, UR4, RZ, P4, !PT ;  /* 0x000000040c0c7c10 */ /* 0x000fc6000a7fe4ff */
[----:B0-----:R-:W2:Y:S04]  /*7e0e0*/  LDL.LU R23, [R1+0x2d44] ;  /* 0x002d440001177983 */ /* 0x001ea80000300800 */
[----:B------:R0:W-:Y:S04]  /*7e0f0*/  STL [R1+0x2d18], R13 ;  /* 0x002d180d01007387 */ /* 0x0001e80000100800 */
[----:B0-----:R-:W2:Y:S01]  /*7e100*/  LDL.LU R13, [R1+0x2dd0] ;  /* 0x002dd000010d7983 */ /* 0x001ea20000300800 */
[----:B----4-:R-:W-:-:S03]  /*7e110*/  IADD3 R16, P4, PT, R16, UR8, RZ ;  /* 0x0000000810107c10 */ /* 0x010fc6000ff9e0ff */
[----:B------:R0:W-:Y:S04]  /*7e120*/  STL [R1+0x2ccc], R12 ;  /* 0x002ccc0c01007387 */ /* 0x0001e80000100800 */
[----:B0-----:R-:W4:Y:S01]  /*7e130*/  LDL.LU R12, [R1+0x2dcc] ;  /* 0x002dcc00010c7983 */ /* 0x001f220000300800 */
[----:B------:R-:W-:Y:S02]  /*7e140*/  IADD3.X R15, PT, PT, R15, UR4, RZ, P5, !PT ;  /* 0x000000040f0f7c10 */ /* 0x000fe4000affe4ff */
[----:B------:R-:W-:Y:S01]  /*7e150*/  IADD3 R3, P5, PT, R3, UR8, RZ ;  /* 0x0000000803037c10 */ /* 0x000fe2000ffbe0ff */
[----:B------:R0:W-:Y:S01]  /*7e160*/  STL [R1+0x2d20], R16 ;  /* 0x002d201001007387 */ /* 0x0001e20000100800 */
[----:B------:R-:W-:-:S03]  /*7e170*/  IADD3.X R28, PT, PT, R28, UR4, RZ, P6, !PT ;  /* 0x000000041c1c7c10 */ /* 0x000fc6000b7fe4ff */
[----:B0-----:R-:W2:Y:S04]  /*7e180*/  LDL.LU R16, [R1+0x2dc8] ;  /* 0x002dc80001107983 */ /* 0x001ea80000300800 */
[----:B------:R0:W-:Y:S04]  /*7e190*/  STL [R1+0x2cd4], R15 ;  /* 0x002cd40f01007387 */ /* 0x0001e80000100800 */
[----:B0-----:R-:W2:Y:S04]  /*7e1a0*/  LDL.LU R15, [R1+0x2dc4] ;  /* 0x002dc400010f7983 */ /* 0x001ea80000300800 */
[----:B------:R0:W-:Y:S04]  /*7e1b0*/  STL [R1+0x2d28], R3 ;  /* 0x002d280301007387 */ /* 0x0001e80000100800 */
[----:B0-----:R1:W5:Y:S04]  /*7e1c0*/  LDL.LU R3, [R1+0x2dc0] ;  /* 0x002dc00001037983 */ /* 0x0013680000300800 */
[----:B------:R0:W-:Y:S04]  /*7e1d0*/  STL [R1+0x2cdc], R28 ;  /* 0x002cdc1c01007387 */ /* 0x0001e80000100800 */
[----:B0-----:R-:W2:Y:S01]  /*7e1e0*/  LDL.LU R28, [R1+0x2dbc] ;  /* 0x002dbc00011c7983 */ /* 0x001ea20000300800 */
[----:B------:R-:W-:-:S02]  /*7e1f0*/  IADD3 R2, P6, PT, R2, UR8, RZ ;  /* 0x0000000802027c10 */ /* 0x000fc4000ffde0ff */
[----:B------:R-:W-:Y:S02]  /*7e200*/  IADD3.X R29, PT, PT, R29, UR4, RZ, P1, !PT ;  /* 0x000000041d1d7c10 */ /* 0x000fe40008ffe4ff */
[----:B------:R-:W-:Y:S02]  /*7e210*/  IADD3 R14, P1, PT, R14, UR8, RZ ;  /* 0x000000080e0e7c10 */ /* 0x000fe4000ff3e0ff */
[----:B------:R-:W-:Y:S02]  /*7e220*/  IADD3.X R9, PT, PT, R9, UR4, RZ, P2, !PT ;  /* 0x0000000409097c10 */ /* 0x000fe400097fe4ff */
[----:B------:R-:W-:Y:S01]  /*7e230*/  IADD3.X R8, PT, PT, R8, UR4, RZ, P3, !PT ;  /* 0x0000000408087c10 */ /* 0x000fe20009ffe4ff */
[----:B------:R0:W-:Y:S01]  /*7e240*/  STL [R1+0x2d30], R2 ;  /* 0x002d300201007387 */ /* 0x0001e20000100800 */
[----:B------:R-:W-:-:S03]  /*7e250*/  IADD3 R17, P2, PT, R17, UR8, RZ ;  /* 0x0000000811117c10 */ /* 0x000fc6000ff5e0ff */
[----:B0-----:R-:W3:Y:S04]  /*7e260*/  LDL.LU R2, [R1+0x2db8] ;  /* 0x002db80001027983 */ /* 0x001ee80000300800 */
[----:B------:R0:W-:Y:S04]  /*7e270*/  STL [R1+0x2ce4], R29 ;  /* 0x002ce41d01007387 */ /* 0x0001e80000100800 */
[----:B------:R-:W-:Y:S04]  /*7e280*/  STL [R1+0x2d38], R14 ;  /* 0x002d380e01007387 */ /* 0x000fe80000100800 */
[----:B------:R-:W-:Y:S01]  /*7e290*/  STL [R1+0x2cec], R9 ;  /* 0x002cec0901007387 */ /* 0x000fe20000100800 */
[----:B--2---:R-:W-:-:S02]  /*7e2a0*/  IADD3 R28, P3, PT, R28, UR8, RZ ;  /* 0x000000081c1c7c10 */ /* 0x004fc4000ff7e0ff */
[----:B------:R-:W-:Y:S02]  /*7e2b0*/  IADD3.X R4, PT, PT, R4, UR4, RZ, P4, !PT ;  /* 0x0000000404047c10 */ /* 0x000fe4000a7fe4ff */
[----:B------:R-:W-:Y:S02]  /*7e2c0*/  IADD3.X R6, PT, PT, R6, UR4, RZ, P5, !PT ;  /* 0x0000000406067c10 */ /* 0x000fe4000affe4ff */
[----:B------:R-:W-:Y:S02]  /*7e2d0*/  IADD3.X R10, PT, PT, R10, UR4, RZ, P6, !PT ;  /* 0x000000040a0a7c10 */ /* 0x000fe4000b7fe4ff */
[----:B------:R-:W-:Y:S01]  /*7e2e0*/  IADD3.X R18, PT, PT, R18, UR4, RZ, P1, !PT ;  /* 0x0000000412127c10 */ /* 0x000fe20008ffe4ff */
[----:B------:R2:W-:Y:S04]  /*7e2f0*/  STL [R1+0x2d48], R28 ;  /* 0x002d481c01007387 */ /* 0x0005e80000100800 */
[----:B------:R-:W-:Y:S01]  /*7e300*/  STL [R1+0x2d40], R17 ;  /* 0x002d401101007387 */ /* 0x000fe20000100800 */
[----:B------:R-:W-:Y:S01]  /*7e310*/  IADD3.X R24, PT, PT, R24, UR4, RZ, P2, !PT ;  /* 0x0000000418187c10 */ /* 0x000fe200097fe4ff */
[----:B0-----:R-:W0:Y:S02]  /*7e320*/  LDC R29, c[0x0][0x3a8] ;  /* 0x0000ea00ff1d7b82 */ /* 0x001e240000000800 */
[----:B--2---:R-:W2:Y:S01]  /*7e330*/  LDL.LU R28, [R1+0x2db4] ;  /* 0x002db400011c7983 */ /* 0x004ea20000300800 */
[----:B------:R-:W-:-:S02]  /*7e340*/  IADD3 R5, P4, PT, R5, UR8, RZ ;  /* 0x0000000805057c10 */ /* 0x000fc4000ff9e0ff */
[----:B------:R-:W-:Y:S01]  /*7e350*/  IADD3 R7, P5, PT, R7, UR8, RZ ;  /* 0x0000000807077c10 */ /* 0x000fe2000ffbe0ff */
[----:B------:R-:W-:Y:S04]  /*7e360*/  STL [R1+0x2cf4], R8 ;  /* 0x002cf40801007387 */ /* 0x000fe80000100800 */
[----:B------:R-:W-:Y:S01]  /*7e370*/  STL [R1+0x2cfc], R4 ;  /* 0x002cfc0401007387 */ /* 0x000fe20000100800 */
[----:B------:R-:W-:-:S03]  /*7e380*/  IADD3 R11, P6, PT, R11, UR8, RZ ;  /* 0x000000080b0b7c10 */ /* 0x000fc6000ffde0ff */
[----:B------:R-:W-:Y:S04]  /*7e390*/  STL [R1+0x2d50], R5 ;  /* 0x002d500501007387 */ /* 0x000fe80000100800 */
[----:B------:R-:W-:Y:S01]  /*7e3a0*/  STL [R1+0x2d04], R6 ;  /* 0x002d040601007387 */ /* 0x000fe20000100800 */
[----:B------:R-:W-:-:S03]  /*7e3b0*/  IADD3 R19, P1, PT, R19, UR8, RZ ;  /* 0x0000000813137c10 */ /* 0x000fc6000ff3e0ff */
[----:B------:R-:W-:Y:S01]  /*7e3c0*/  STL [R1+0x2d58], R7 ;  /* 0x002d580701007387 */ /* 0x000fe20000100800 */
[----:B------:R-:W-:-:S03]  /*7e3d0*/  IADD3.X R26, PT, PT, R26, UR4, RZ, P3, !PT ;  /* 0x000000041a1a7c10 */ /* 0x000fc60009ffe4ff */
[----:B------:R-:W-:Y:S04]  /*7e3e0*/  STL [R1+0x2d0c], R10 ;  /* 0x002d0c0a01007387 */ /* 0x000fe80000100800 */
[----:B------:R-:W-:Y:S01]  /*7e3f0*/  STL [R1+0x2d60], R11 ;  /* 0x002d600b01007387 */ /* 0x000fe20000100800 */
[----:B------:R-:W-:-:S03]  /*7e400*/  IADD3 R25, P2, PT, R25, UR8, RZ ;  /* 0x0000000819197c10 */ /* 0x000fc6000ff5e0ff */
[----:B------:R-:W-:Y:S04]  /*7e410*/  STL [R1+0x2d14], R18 ;  /* 0x002d141201007387 */ /* 0x000fe80000100800 */
[----:B------:R-:W-:Y:S04]  /*7e420*/  STL [R1+0x2d68], R19 ;  /* 0x002d681301007387 */ /* 0x000fe80000100800 */
[----:B------:R-:W-:Y:S01]  /*7e430*/  STL [R1+0x2d1c], R24 ;  /* 0x002d1c1801007387 */ /* 0x000fe20000100800 */
[----:B------:R-:W-:Y:S02]  /*7e440*/  IADD3.X R27, PT, PT, R27, UR4, RZ, P4, !PT ;  /* 0x000000041b1b7c10 */ /* 0x000fe4000a7fe4ff */
[----:B---3--:R-:W-:-:S02]  /*7e450*/  IADD3 R2, P4, PT, R2, UR8, RZ ;  /* 0x0000000802027c10 */ /* 0x008fc4000ff9e0ff */
[----:B--2---:R-:W-:-:S05]  /*7e460*/  IADD3 R28, P3, PT, R28, UR8, RZ ;  /* 0x000000081c1c7c10 */ /* 0x004fca000ff7e0ff */
[----:B------:R2:W-:Y:S04]  /*7e470*/  STL [R1+0x2d6c], R28 ;  /* 0x002d6c1c01007387 */ /* 0x0005e80000100800 */
[----:B------:R-:W-:Y:S04]  /*7e480*/  STL [R1+0x2d70], R25 ;  /* 0x002d701901007387 */ /* 0x000fe80000100800 */
[----:B--2---:R-:W2:Y:S04]  /*7e490*/  LDL.LU R28, [R1+0x2db0] ;  /* 0x002db000011c7983 */ /* 0x004ea80000300800 */
[----:B------:R-:W-:Y:S04]  /*7e4a0*/  STL [R1+0x2d24], R26 ;  /* 0x002d241a01007387 */ /* 0x000fe80000100800 */
[----:B------:R3:W-:Y:S04]  /*7e4b0*/  STL [R1+0x2d78], R2 ;  /* 0x002d780201007387 */ /* 0x0007e80000100800 */
[----:B---3--:R-:W3:Y:S01]  /*7e4c0*/  LDL.LU R2, [R1+0x2dac] ;  /* 0x002dac0001027983 */ /* 0x008ee20000300800 */
[----:B------:R-:W-:-:S02]  /*7e4d0*/  IADD3.X R20, PT, PT, R20, UR4, RZ, P5, !PT ;  /* 0x0000000414147c10 */ /* 0x000fc4000affe4ff */
[----:B------:R-:W-:Y:S02]  /*7e4e0*/  IADD3 R21, P5, PT, R21, UR8, RZ ;  /* 0x0000000815157c10 */ /* 0x000fe4000ffbe0ff */
[----:B------:R-:W-:Y:S01]  /*7e4f0*/  IADD3.X R22, PT, PT, R22, UR4, RZ, P6, !PT ;  /* 0x0000000416167c10 */ /* 0x000fe2000b7fe4ff */
[----:B------:R-:W-:Y:S01]  /*7e500*/  STL [R1+0x2d2c], R27 ;  /* 0x002d2c1b01007387 */ /* 0x000fe20000100800 */
[----:B------:R-:W-:-:S03]  /*7e510*/  IADD3.X R23, PT, PT, R23, UR4, RZ, P1, !PT ;  /* 0x0000000417177c10 */ /* 0x000fc60008ffe4ff */
[----:B------:R-:W-:Y:S04]  /*7e520*/  STL [R1+0x2d34], R20 ;  /* 0x002d341401007387 */ /* 0x000fe80000100800 */
[----:B------:R-:W-:Y:S01]  /*7e530*/  STL [R1+0x2d74], R21 ;  /* 0x002d741501007387 */ /* 0x000fe20000100800 */
[----:B0-----:R-:W-:-:S04]  /*7e540*/  IMAD.SHL.U32 R29, R29, 0x40, RZ ;  /* 0x000000401d1d7824 */ /* 0x001fc800078e00ff */
[----:B------:R-:W-:Y:S01]  /*7e550*/  IMAD.SHL.U32 R29, R29, 0x2, RZ ;  /* 0x000000021d1d7824 */ /* 0x000fe200078e00ff */
[----:B--2---:R-:W-:-:S05]  /*7e560*/  IADD3.X R28, PT, PT, R28, UR4, RZ, P2, !PT ;  /* 0x000000041c1c7c10 */ /* 0x004fca00097fe4ff */
[----:B------:R0:W-:Y:S04]  /*7e570*/  STL [R1+0x2d4c], R28 ;  /* 0x002d4c1c01007387 */ /* 0x0001e80000100800 */
[----:B------:R-:W-:Y:S01]  /*7e580*/  STL [R1+0x2d3c], R22 ;  /* 0x002d3c1601007387 */ /* 0x000fe20000100800 */
[----:B---3--:R-:W-:-:S03]  /*7e590*/  IADD3.X R2, PT, PT, R2, UR4, RZ, P3, !PT ;  /* 0x0000000402027c10 */ /* 0x008fc60009ffe4ff */
[----:B0-----:R1:W5:Y:S04]  /*7e5a0*/  LDL.LU R28, [R1+0x2da8] ;  /* 0x002da800011c7983 */ /* 0x0013680000300800 */
[----:B------:R-:W-:Y:S04]  /*7e5b0*/  STL [R1+0x2d44], R23 ;  /* 0x002d441701007387 */ /* 0x000fe80000100800 */
[----:B------:R0:W-:Y:S02]  /*7e5c0*/  STL [R1+0x2d54], R2 ;  /* 0x002d540201007387 */ /* 0x0001e40000100800 */
[----:B0-----:R-:W0:Y:S02]  /*7e5d0*/  S2R R2, SR_TID.X ;  /* 0x0000000000027919 */ /* 0x001e240000002100 */
[----:B0-----:R-:W-:-:S05]  /*7e5e0*/  LOP3.LUT R2, R2, 0x3f, RZ, 0xc0, !PT ;  /* 0x0000003f02027812 */ /* 0x001fca00078ec0ff */
[----:B------:R-:W-:Y:S01]  /*7e5f0*/  IMAD.SHL.U32 R2, R2, 0x2, RZ ;  /* 0x0000000202027824 */ /* 0x000fe200078e00ff */
[----:B------:R-:W2:Y:S04]  /*7e600*/  LDL.LU R22, [R1+0x2d5c] ;  /* 0x002d5c0001167983 */ /* 0x000ea80000300800 */
[----:B------:R-:W3:Y:S01]  /*7e610*/  LDL.LU R23, [R1+0x2d64] ;  /* 0x002d640001177983 */ /* 0x000ee20000300800 */
[----:B------:R-:W-:Y:S02]  /*7e620*/  IMAD.MOV.U32 R4, RZ, RZ, R16 ;  /* 0x000000ffff047224 */ /* 0x000fe400078e0010 */
[----:B------:R-:W-:Y:S02]  /*7e630*/  IMAD.MOV.U32 R5, RZ, RZ, R13 ;  /* 0x000000ffff057224 */ /* 0x000fe400078e000d */
[----:B------:R-:W-:-:S02]  /*7e640*/  IMAD.MOV.U32 R6, RZ, RZ, R15 ;  /* 0x000000ffff067224 */ /* 0x000fc400078e000f */
[----:B----4-:R-:W-:Y:S01]  /*7e650*/  IMAD.MOV.U32 R7, RZ, RZ, R12 ;  /* 0x000000ffff077224 */ /* 0x010fe200078e000c */
[----:B--2---:R-:W-:Y:S02]  /*7e660*/  IADD3.X R22, PT, PT, R22, UR4, RZ, P4, !PT ;  /* 0x0000000416167c10 */ /* 0x004fe4000a7fe4ff */
[----:B---3--:R-:W-:-:S03]  /*7e670*/  IADD3.X R23, PT, PT, R23, UR4, RZ, P5, !PT ;  /* 0x0000000417177c10 */ /* 0x008fc6000affe4ff */
[----:B------:R1:W-:Y:S04]  /*7e680*/  STL [R1+0x2d5c], R22 ;  /* 0x002d5c1601007387 */ /* 0x0003e80000100800 */
[----:B------:R1:W-:Y:S04]  /*7e690*/  STL.64 [R1+0x1d60], R4 ;  /* 0x001d600401007387 */ /* 0x0003e80000100a00 */
[----:B------:R1:W-:Y:S04]  /*7e6a0*/  STL [R1+0x2d64], R23 ;  /* 0x002d641701007387 */ /* 0x0003e80000100800 */
[----:B------:R1:W-:Y:S01]  /*7e6b0*/  STL.64 [R1+0x1d68], R6 ;  /* 0x001d680601007387 */ /* 0x0003e20000100a00 */
[----:B------:R-:W-:Y:S05]  /*7e6c0*/  @P0 BRA `(.L_x_2) ;  /* 0xfffffa5400980947 */ /* 0x000fea000383ffff */
[----:B-----5:R-:W2:Y:S04]  /*7e6d0*/  LDL.LU R3, [R1+0x338] ;  /* 0x0003380001037983 */ /* 0x020ea80000300800 */
[----:B--2---:R0:W-:Y:S04]  /*7e6e0*/  STL [R1+0x35e0], R3 ;  /* 0x0035e00301007387 */ /* 0x0041e80000100800 */
[----:B0-----:R-:W2:Y:S04]  /*7e6f0*/  LDL.LU R3, [R1+0x40] ;  /* 0x0000400001037983 */ /* 0x001ea80000300800 */
        /* <DEDUP_REMOVED lines=34> */
[----:B------:R-:W3:Y:S04]  /*7e920*/  LDL.LU R2, [R1+0x588] ;  /* 0x0005880001027983 */ /* 0x000ee80000300800 */
[----:B---3--:R0:W-:Y:S04]  /*7e930*/  STL [R1+0x35e8], R2 ;  /* 0x0035e80201007387 */ /* 0x0081e80000100800 */
[----:B0-----:R-:W3:Y:S04]  /*7e940*/  LDL.LU R2, [R1+0x48] ;  /* 0x0000480001027983 */ /* 0x001ee80000300800 */
        /* <DEDUP_REMOVED lines=31> */
[----:B0-----:R-:W2:Y:S04]  /*7eb40*/  LDL.LU R2, [R1+0x4c] ;  /* 0x00004c0001027983 */ /* 0x001ea80000300800 */
[----:B------:R-:W3:Y:S04]  /*7eb50*/  LDL.LU R0, [R1+0x330] ;  /* 0x0003300001007983 */ /* 0x000ee80000300800 */
[----:B------:R-:W3:Y:S04]  /*7eb60*/  LDL.LU R29, [R1+0x580] ;  /* 0x00058000011d7983 */ /* 0x000ee80000300800 */
[----:B------:R-:W4:Y:S04]  /*7eb70*/  LDL.LU R16, [R1+0x358] ;  /* 0x0003580001107983 */ /* 0x000f280000300800 */
[----:B------:R-:W4:Y:S04]  /*7eb80*/  LDL.LU R13, [R1+0x598] ;  /* 0x00059800010d7983 */ /* 0x000f280000300800 */
[----:B------:R-:W3:Y:S04]  /*7eb90*/  LDL.LU R15, [R1+0x350] ;  /* 0x00035000010f7983 */ /* 0x000ee80000300800 */
[----:B------:R-:W3:Y:S04]  /*7eba0*/  LDL.LU R12, [R1+0x590] ;  /* 0x00059000010c7983 */ /* 0x000ee80000300800 */
[----:B------:R-:W3:Y:S04]  /*7ebb0*/  LDL.LU R14, [R1+0x378] ;  /* 0x00037800010e7983 */ /* 0x000ee80000300800 */
[----:B------:R-:W3:Y:S04]  /*7ebc0*/  LDL.LU R9, [R1+0x5b8] ;  /* 0x0005b80001097983 */ /* 0x000ee80000300800 */
[----:B------:R-:W3:Y:S04]  /*7ebd0*/  LDL.LU R17, [R1+0x370] ;  /* 0x0003700001117983 */ /* 0x000ee80000300800 */
[----:B------:R-:W3:Y:S04]  /*7ebe0*/  LDL.LU R8, [R1+0x5b0] ;  /* 0x0005b00001087983 */ /* 0x000ee80000300800 */
[----:B-1----:R-:W3:Y:S04]  /*7ebf0*/  LDL.LU R4, [R1+0x1108] ;  /* 0x0011080001047983 */ /* 0x002ee80000300800 */
        /* <DEDUP_REMOVED lines=15> */
[----:B------:R0:W-:Y:S04]  /*7ecf0*/  STL [R1+0x2da8], R28 ;  /* 0x002da81c01007387 */ /* 0x0001e80000100800 */
[----:B0-----:R-:W3:Y:S01]  /*7ed00*/  LDL.LU R28, [R1+0x10f0] ;  /* 0x0010f000011c7983 */ /* 0x001ee20000300800 */
[----:B--2---:R-:W-:-:S03]  /*7ed10*/  F2FP.BF16.F32.PACK_AB R3, R2, R3 ;  /* 0x000000030203723e */ /* 0x004fc600000010ff */
[----:B------:R-:W2:Y:S04]  /*7ed20*/  LDL.LU R2, [R1+0x3668] ;  /* 0x0036680001027983 */ /* 0x000ea80000300800 */
[----:B------:R0:W-:Y:S04]  /*7ed30*/  STL [R1+0x86c], R3 ;  /* 0x00086c0301007387 */ /* 0x0001e80000100800 */
[----:B0-----:R-:W2:Y:S02]  /*7ed40*/  LDL.LU R3, [R1+0x3664] ;  /* 0x0036640001037983 */ /* 0x001ea40000300800 */
[----:B--2---:R-:W-:-:S02]  /*7ed50*/  F2FP.BF16.F32.PACK_AB R3, R2, R3 ;  /* 0x000000030203723e */ /* 0x004fc400000010ff */
        /* <DEDUP_REMOVED lines=62> */
[----:B0-----:R-:W3:Y:S02]  /*7f140*/  LDL.LU R3, [R1+0x35e4] ;  /* 0x0035e40001037983 */ /* 0x001ee40000300800 */
[----:B---3--:R-:W-:-:S02]  /*7f150*/  F2FP.BF16.F32.PACK_AB R28, R3, R28 ;  /* 0x0000001c031c723e */ /* 0x008fc400000010ff */
[----:B------:R-:W2:Y:S01]  /*7f160*/  LDL.LU R3, [R1+0x35e0] ;  /* 0x0035e00001037983 */ /* 0x000ea20000300800 */
[----:B------:R-:W-:-:S03]  /*7f170*/  F2FP.BF16.F32.PACK_AB R0, R0, R29 ;  /* 0x0000001d0000723e */ /* 0x000fc600000010ff */
[----:B------:R-:W-:Y:S01]  /*7f180*/  STL [R1+0x828], R28 ;  /* 0x0008281c01007387 */ /* 0x000fe20000100800 */
[----:B--2---:R-:W-:Y:S02]  /*7f190*/  F2FP.BF16.F32.PACK_AB R2, R3, R2 ;  /* 0x000000020302723e */ /* 0x004fe400000010ff */
[----:B----4-:R-:W-:-:S03]  /*7f1a0*/  F2FP.BF16.F32.PACK_AB R3, R16, R13 ;  /* 0x0000000d1003723e */ /* 0x010fc600000010ff */
[----:B------:R0:W-:Y:S04]  /*7f1b0*/  STL [R1+0x824], R2 ;  /* 0x0008240201007387 */ /* 0x0001e80000100800 */
[----:B------:R1:W-:Y:S04]  /*7f1c0*/  STL [R1+0x820], R0 ;  /* 0x0008200001007387 */ /* 0x0003e80000100800 */
[----:B------:R2:W-:Y:S01]  /*7f1d0*/  STL [R1+0x81c], R3 ;  /* 0x00081c0301007387 */ /* 0x0005e20000100800 */
[----:B0-----:R-:W-:Y:S02]  /*7f1e0*/  F2FP.BF16.F32.PACK_AB R2, R15, R12 ;  /* 0x0000000c0f02723e */ /* 0x001fe400000010ff */
[----:B-1----:R-:W-:-:S03]  /*7f1f0*/  F2FP.BF16.F32.PACK_AB R0, R14, R9 ;  /* 0x000000090e00723e */ /* 0x002fc600000010ff */
[----:B------:R0:W-:Y:S01]  /*7f200*/  STL [R1+0x818], R2 ;  /* 0x0008180201007387 */ /* 0x0001e20000100800 */
[----:B--2---:R-:W-:-:S03]  /*7f210*/  F2FP.BF16.F32.PACK_AB R3, R17, R8 ;  /* 0x000000081103723e */ /* 0x004fc600000010ff */
        /* <DEDUP_REMOVED lines=13> */
[----:B------:R-:W-:Y:S01]  /*7f2f0*/  STL [R1+0x7f8], R3 ;  /* 0x0007f80301007387 */ /* 0x000fe20000100800 */
[----:B0-----:R-:W-:-:S03]  /*7f300*/  F2FP.BF16.F32.PACK_AB R2, R20, R21 ;  /* 0x000000151402723e */ /* 0x001fc600000010ff */
[----:B------:R-:W2:Y:S01]  /*7f310*/  LDL.LU R28, [R1+0x11a0] ;  /* 0x0011a000011c7983 */ /* 0x000ea20000300800 */
[----:B-1----:R-:W-:-:S03]  /*7f320*/  F2FP.BF16.F32.PACK_AB R0, R22, R23 ;  /* 0x000000171600723e */ /* 0x002fc600000010ff */
        /* <DEDUP_REMOVED lines=169> */
[----:B------:R-:W3:Y:S01]  /*7fdc0*/  LDL.LU R3, [R1+0x3554] ;  /* 0x0035540001037983 */ /* 0x000ee20000300800 */
[----:B----4-:R-:W-:-:S03]  /*7fdd0*/  F2FP.BF16.F32.PACK_AB R0, R0, R29 ;  /* 0x0000001d0000723e */ /* 0x010fc600000010ff */
[----:B------:R-:W-:Y:S01]  /*7fde0*/  STL [R1+0x7a8], R28 ;  /* 0x0007a81c01007387 */ /* 0x000fe20000100800 */
[----:B---3--:R-:W-:Y:S02]  /*7fdf0*/  F2FP.BF16.F32.PACK_AB R2, R3, R2 ;  /* 0x000000020302723e */ /* 0x008fe400000010ff */
[----:B------:R-:W-:-:S03]  /*7fe00*/  F2FP.BF16.F32.PACK_AB R3, R16, R13 ;  /* 0x0000000d1003723e */ /* 0x000fc600000010ff */
        /* <DEDUP_REMOVED lines=20> */
[----:B------:R-:W-:Y:S04]  /*7ff50*/  STL [R1+0x778], R3 ;  /* 0x0007780301007387 */ /* 0x000fe80000100800 */
[----:B------:R-:W2:Y:S01]  /*7ff60*/  LDL.LU R28, [R1+0x11b0] ;  /* 0x0011b000011c7983 */ /* 0x000ea20000300800 */
[----:B0-----:R-:W-:Y:S02]  /*7ff70*/  F2FP.BF16.F32.PACK_AB R2, R20, R21 ;  /* 0x000000151402723e */ /* 0x001fe400000010ff */
        /* <DEDUP_REMOVED lines=773> */
[----:B-1----:R-:W-:-:S02]  /*82fd0*/  F2FP.BF16.F32.PACK_AB R0, R14, R9 ;  /* 0x000000090e00723e */ /* 0x002fc400000010ff */
[----:B--2---:R-:W-:Y:S01]  /*82fe0*/  F2FP.BF16.F32.PACK_AB R3, R17, R8 ;  /* 0x000000081103723e */ /* 0x004fe200000010ff */
[----:B------:R0:W-:Y:S04]  /*82ff0*/  STL [R1+0x538], R2 ;  /* 0x0005380201007387 */ /* 0x0001e80000100800 */
[----:B------:R1:W-:Y:S04]  /*83000*/  STL [R1+0x534], R0 ;  /* 0x0005340001007387 */ /* 0x0003e80000100800 */
[----:B------:R2:W-:Y:S01]  /*83010*/  STL [R1+0x530], R3 ;  /* 0x0005300301007387 */ /* 0x0005e20000100800 */
[----:B0-----:R-:W-:-:S02]  /*83020*/  F2FP.BF16.F32.PACK_AB R2, R4, R5 ;  /* 0x000000050402723e */ /* 0x001fc400000010ff */
[----:B-1----:R-:W-:Y:S02]  /*83030*/  F2FP.BF16.F32.PACK_AB R0, R6, R7 ;  /* 0x000000070600723e */ /* 0x002fe400000010ff */
        /* <DEDUP_REMOVED lines=9> */
[----:B------:R-:W-:Y:S04]  /*830d0*/  STL [R1+0x518], R3 ;  /* 0x0005180301007387 */ /* 0x000fe80000100800 */
[----:B------:R-:W2:Y:S01]  /*830e0*/  LDL.LU R28, [R1+0x11f0] ;  /* 0x0011f000011c7983 */ /* 0x000ea20000300800 */
[----:B0-----:R-:W-:-:S02]  /*830f0*/  F2FP.BF16.F32.PACK_AB R2, R20, R21 ;  /* 0x000000151402723e */ /* 0x001fc400000010ff */
        /* <DEDUP_REMOVED lines=1821> */
[----:B---3--:R0:W-:Y:S04]  /*8a2d0*/  STL [R1+0x2df0], R5 ;  /* 0x002df00501007387 */ /* 0x0081e80000100800 */
[----:B0-----:R-:W3:Y:S04]  /*8a2e0*/  LDL.LU R5, [R1+0x1ce4] ;  /* 0x001ce40001057983 */ /* 0x001ee80000300800 */
[----:B------:R-:W4:Y:S04]  /*8a2f0*/  LDL.LU R4, [R1+0x1d24] ;  /* 0x001d240001047983 */ /* 0x000f280000300800 */
[----:B----4-:R0:W-:Y:S04]  /*8a300*/  STL [R1+0x2dec], R4 ;  /* 0x002dec0401007387 */ /* 0x0101e80000100800 */
[----:B0-----:R-:W4:Y:S04]  /*8a310*/  LDL.LU R4, [R1+0x1d0c] ;  /* 0x001d0c0001047983 */ /* 0x001f280000300800 */
[----:B------:R-:W2:Y:S04]  /*8a320*/  LDL.LU R11, [R1+0x1d3c] ;  /* 0x001d3c00010b7983 */ /* 0x000ea80000300800 */
[----:B--2---:R0:W-:Y:S04]  /*8a330*/  STL [R1+0x2de8], R11 ;  /* 0x002de80b01007387 */ /* 0x0041e80000100800 */
[----:B0-----:R-:W2:Y:S04]  /*8a340*/  LDL.LU R11, [R1+0x1d04] ;  /* 0x001d0400010b7983 */ /* 0x001ea80000300800 */
        /* <DEDUP_REMOVED lines=42> */
[----:B------:R-:W2:Y:S01]  /*8a5f0*/  LDL.LU R28, [R1+0x1d00] ;  /* 0x001d0000011c7983 */ /* 0x000ea20000300800 */
[----:B------:R-:W-:-:S03]  /*8a600*/  F2FP.BF16.F32.PACK_AB R7, R6, R7 ;  /* 0x000000070607723e */ /* 0x000fc600000010ff */
[----:B--2---:R0:W-:Y:S04]  /*8a610*/  STL [R1+0x2dac], R28 ;  /* 0x002dac1c01007387 */ /* 0x0041e80000100800 */
        /* <DEDUP_REMOVED lines=39> */
[----:B------:R0:W-:Y:S04]  /*8a890*/  STL [R1], R7 ;  /* 0x0000000701007387 */ /* 0x0001e80000100800 */
[----:B0-----:R-:W2:Y:S02]  /*8a8a0*/  LDL.LU R7, [R1+0x2df8] ;  /* 0x002df80001077983 */ /* 0x001ea40000300800 */
[----:B--2---:R-:W-:-:S02]  /*8a8b0*/  F2FP.BF16.F32.PACK_AB R7, R6, R7 ;  /* 0x000000070607723e */ /* 0x004fc400000010ff */
[----:B------:R-:W3:Y:S02]  /*8a8c0*/  LDL.LU R6, [R1+0x2df4] ;  /* 0x002df40001067983 */ /* 0x000ee40000300800 */
[----:B---3--:R-:W-:Y:S02]  /*8a8d0*/  F2FP.BF16.F32.PACK_AB R6, R5, R6 ;  /* 0x000000060506723e */ /* 0x008fe400000010ff */
[----:B------:R-:W4:Y:S02]  /*8a8e0*/  LDL.LU R5, [R1+0x2df0] ;  /* 0x002df00001057983 */ /* 0x000f240000300800 */
[----:B----4-:R-:W-:Y:S02]  /*8a8f0*/  F2FP.BF16.F32.PACK_AB R5, R4, R5 ;  /* 0x000000050405723e */ /* 0x010fe400000010ff */
[----:B------:R-:W2:Y:S02]  /*8a900*/  LDL.LU R4, [R1+0x2dec] ;  /* 0x002dec0001047983 */ /* 0x000ea40000300800 */
[----:B--2---:R-:W-:-:S02]  /*8a910*/  F2FP.BF16.F32.PACK_AB R4, R11, R4 ;  /* 0x000000040b04723e */ /* 0x004fc400000010ff */
[----:B------:R-:W2:Y:S02]  /*8a920*/  LDL.LU R11, [R1+0x2de8] ;  /* 0x002de800010b7983 */ /* 0x000ea40000300800 */
[----:B--2---:R-:W-:Y:S02]  /*8a930*/  F2FP.BF16.F32.PACK_AB R11, R10, R11 ;  /* 0x0000000b0a0b723e */ /* 0x004fe400000010ff */
[----:B------:R-:W2:Y:S02]  /*8a940*/  LDL.LU R10, [R1+0x2de4] ;  /* 0x002de400010a7983 */ /* 0x000ea40000300800 */
[----:B--2---:R-:W-:Y:S02]  /*8a950*/  F2FP.BF16.F32.PACK_AB R10, R9, R10 ;  /* 0x0000000a090a723e */ /* 0x004fe400000010ff */
        /* <DEDUP_REMOVED lines=26> */
[----:B------:R-:W2:Y:S01]  /*8ab00*/  LDL.LU R28, [R1+0x2dac] ;  /* 0x002dac00011c7983 */ /* 0x000ea20000300800 */
[----:B------:R-:W-:Y:S02]  /*8ab10*/  F2FP.BF16.F32.PACK_AB R27, R3, R27 ;  /* 0x0000001b031b723e */ /* 0x000fe400000010ff */
[----:B------:R-:W-:Y:S02]  /*8ab20*/  F2FP.BF16.F32.PACK_AB R26, R2, R26 ;  /* 0x0000001a021a723e */ /* 0x000fe400000010ff */
[----:B------:R-:W-:Y:S02]  /*8ab30*/  F2FP.BF16.F32.PACK_AB R25, R0, R25 ;  /* 0x000000190019723e */ /* 0x000fe400000010ff */
[----:B--2---:R-:W-:Y:S02]  /*8ab40*/  F2FP.BF16.F32.PACK_AB R20, R28, R20 ;  /* 0x000000141c14723e */ /* 0x004fe400000010ff */
[----:B------:R0:W5:Y:S01]  /*8ab50*/  LDL.LU R28, [R1+0x2da8] ;  /* 0x002da800011c7983 */ /* 0x0001620000300800 */
[----:B------:R-:W-:-:S07]  /*8ab60*/  F2FP.BF16.F32.PACK_AB R24, R29, R24 ;  /* 0x000000181d18723e */ /* 0x000fce00000010ff */
.L_x_1:
[----:B------:R2:W-:Y:S01]  /*8ab70*/  STL [R1+0x30b0], R7 ;  /* 0x0030b00701007387 */ /* 0x0005e20000100800 */
[----:B------:R-:W3:Y:S01]  /*8ab80*/  LDCU.64 UR6, c[0x0][0x398] ;  /* 0x00007300ff0677ac */ /* 0x000ee20008000a00 */
[----:B------:R-:W4:Y:S02]  /*8ab90*/  S2UR UR5, SR_CgaCtaId ;  /* 0x00000000000579c3 */ /* 0x000f240000008800 */
[----:B------:R0:W-:Y:S01]  /*8aba0*/  STL [R1+0x2e44], R3 ;  /* 0x002e440301007387 */ /* 0x0001e20000100800 */
[----:B------:R-:W1:Y:S01]  /*8abb0*/  LDCU.64 UR10, c[0x0][0x398] ;  /* 0x00007300ff0a77ac */ /* 0x000e620008000a00 */
[----:B------:R-:W1:Y:S01]  /*8abc0*/  S2R R2, SR_TID.X ;  /* 0x0000000000027919 */ /* 0x000e620000002100 */
[----:B------:R-:W-:Y:S01]  /*8abd0*/  UMOV UR4, 0x400 ;  /* 0x0000040000047882 */ /* 0x000fe20000000000 */
[----:B-----5:R-:W-:Y:S01]  /*8abe0*/  VIADD R29, R28, 0x3 ;  /* 0x000000031c1d7836 */ /* 0x020fe20000000000 */
[----:B------:R-:W0:Y:S01]  /*8abf0*/  LDCU.64 UR58, c[0x0][0x398] ;  /* 0x00007300ff3a77ac */ /* 0x000e220008000a00 */
[----:B--2---:R-:W2:Y:S01]  /*8ac00*/  LDL.LU R7, [R1+0x2da4] ;  /* 0x002da40001077983 */ /* 0x004ea20000300800 */
[----:B------:R-:W1:Y:S02]  /*8ac10*/  LDCU.64 UR34, c[0x0][0x398] ;  /* 0x00007300ff2277ac */ /* 0x000e640008000a00 */
[----:B-1-3--:R-:W-:Y:S01]  /*8ac20*/  IMAD.U32 R0, RZ, RZ, UR6 ;  /* 0x00000006ff007e24 */ /* 0x00afe2000f8e00ff */
[----:B------:R-:W-:Y:S01]  /*8ac30*/  UMOV UR8, UR7 ;  /* 0x0000000700087c82 */ /* 0x000fe20008000000 */
[----:B------:R-:W1:Y:S03]  /*8ac40*/  LDCU.64 UR6, c[0x0][0x398] ;  /* 0x00007300ff0677ac */ /* 0x000e660008000a00 */
[----:B------:R1:W-:Y:S01]  /*8ac50*/  STL [R1+0x878], R0 ;  /* 0x0008780001007387 */ /* 0x0003e20000100800 */
[----:B------:R-:W3:Y:S01]  /*8ac60*/  LDCU UR56, c[0x0][0x39c] ;  /* 0x00007380ff3877ac */ /* 0x000ee20008000800 */
[----:B----4-:R-:W-:Y:S01]  /*8ac70*/  ULEA UR4, UR5, UR4, 0x18 ;  /* 0x0000000405047291 */ /* 0x010fe2000f8ec0ff */
[----:B0-----:R-:W0:Y:S01]  /*8ac80*/  S2R R3, SR_TID.X ;  /* 0x0000000000037919 */ /* 0x001e220000002100 */
[----:B------:R-:W4:Y:S01]  /*8ac90*/  LDCU UR23, c[0x0][0x3b8] ;  /* 0x00007700ff1777ac */ /* 0x000f220008000800 */
[----:B------:R-:W0:Y:S01]  /*8aca0*/  LDCU UR33, c[0x0][0x398] ;  /* 0x00007300ff2177ac */ /* 0x000e220008000800 */
[----:B-1----:R-:W-:Y:S01]  /*8acb0*/  IMAD.U32 R0, RZ, RZ, UR6 ;  /* 0x00000006ff007e24 */ /* 0x002fe2000f8e00ff */
[----:B------:R-:W1:Y:S01]  /*8acc0*/  LDCU UR32, c[0x0][0x398] ;  /* 0x00007300ff2077ac */ /* 0x000e620008000800 */
[----:B------:R-:W-:-:S03]  /*8acd0*/  IMAD.SHL.U32 R2, R2, 0x10, RZ ;  /* 0x0000001002027824 */ /* 0x000fc600078e00ff */
[----:B------:R3:W-:Y:S01]  /*8ace0*/  STL [R1+0x874], R0 ;  /* 0x0008740001007387 */ /* 0x0007e20000100800 */
[----:B------:R-:W0:Y:S01]  /*8acf0*/  LDCU UR29, c[0x0][0x398] ;  /* 0x00007300ff1d77ac */ /* 0x000e220008000800 */
[----:B------:R-:W-:Y:S01]  /*8ad00*/  LOP3.LUT R2, R2, 0x1f0, RZ, 0xc0, !PT ;  /* 0x000001f002027812 */ /* 0x000fe200078ec0ff */
[----:B------:R-:W0:Y:S01]  /*8ad10*/  LDCU.64 UR64, c[0x0][0x398] ;  /* 0x00007300ff4077ac */ /* 0x000e220008000a00 */
[----:B------:R-:W0:Y:S01]  /*8ad20*/  LDCU UR28, c[0x0][0x398] ;  /* 0x00007300ff1c77ac */ /* 0x000e220008000800 */
[----:B---3--:R-:W-:Y:S01]  /*8ad30*/  IMAD.U32 R0, RZ, RZ, UR10 ;  /* 0x0000000aff007e24 */ /* 0x008fe2000f8e00ff */
[----:B------:R-:W3:Y:S04]  /*8ad40*/  LDCU UR26, c[0x0][0x3b8] ;  /* 0x00007700ff1a77ac */ /* 0x000ee80008000800 */
[----:B------:R0:W-:Y:S01]  /*8ad50*/  STL [R1+0x870], R0 ;  /* 0x0008700001007387 */ /* 0x0001e20000100800 */
[----:B------:R-:W1:Y:S01]  /*8ad60*/  LDCU UR27, c[0x0][0x398] ;  /* 0x00007300ff1b77ac */ /* 0x000e620008000800 */
[----:B------:R-:W1:Y:S01]  /*8ad70*/  LDCU UR22, c[0x0][0x398] ;  /* 0x00007300ff1677ac */ /* 0x000e620008000800 */
[----:B0-----:R-:W-:Y:S01]  /*8ad80*/  VIADD R0, R28, 0x1 ;  /* 0x000000011c007836 */ /* 0x001fe20000000000 */
[----:B------:R-:W-:Y:S01]  /*8ad90*/  LOP3.LUT R3, R3, 0x3f, RZ, 0xc0, !PT ;  /* 0x0000003f03037812 */ /* 0x000fe200078ec0ff */
[----:B------:R-:W0:Y:S03]  /*8ada0*/  LDCU UR19, c[0x0][0x398] ;  /* 0x00007300ff1377ac */ /* 0x000e260008000800 */
[----:B------:R-:W-:Y:S01]  /*8adb0*/  ISETP.GE.AND P1, PT, R0, UR8, PT ;  /* 0x0000000800007c0c */ /* 0x000fe2000bf26270 */
[----:B------:R-:W-:Y:S01]  /*8adc0*/  VIADD R0, R28, 0x2 ;  /* 0x000000021c007836 */ /* 0x000fe20000000000 */
[----:B------:R-:W-:Y:S01]  /*8add0*/  UMOV UR6, UR11 ;  /* 0x0000000b00067c82 */ /* 0x000fe20008000000 */
[----:B------:R-:W0:Y:S03]  /*8ade0*/  LDCU UR8, c[0x0][0x3b4] ;  /* 0x00007680ff0877ac */ /* 0x000e260008000800 */
[----:B------:R-:W-:Y:S01]  /*8adf0*/  ISETP.GE.AND P0, PT, R0, UR7, PT ;  /* 0x0000000700007c0c */ /* 0x000fe2000bf06270 */
[----:B------:R-:W0:Y:S01]  /*8ae00*/  LDCU.64 UR10, c[0x0][0x390] ;  /* 0x00007200ff0a77ac */ /* 0x000e220008000a00 */
[----:B------:R-:W-:Y:S01]  /*8ae10*/  LEA R0, R3, UR4, 0x4 ;  /* 0x0000000403007c11 */ /* 0x000fe2000f8e20ff */
[----:B------:R-:W0:Y:S01]  /*8ae20*/  LDCU UR16, c[0x0][0x3b8] ;  /* 0x00007700ff1077ac */ /* 0x000e220008000800 */
        /* <DEDUP_REMOVED lines=39> */
[----:B------:R-:W0:Y:S01]  /*8b0a0*/  LDCU.64 UR74, c[0x0][0x398] ;  /* 0x00007300ff4a77ac */ /* 0x000e220008000a00 */
[----:B------:R-:W0:Y:S01]  /*8b0b0*/  LDCU.64 UR76, c[0x0][0x398] ;  /* 0x00007300ff4c77ac */ /* 0x000e220008000a00 */
[----:B------:R-:W0:Y:S01]  /*8b0c0*/  LDCU.64 UR72, c[0x0][0x398] ;  /* 0x00007300ff4877ac */ /* 0x000e220008000a00 */
[----:B--2---:R-:W-:Y:S01]  /*8b0d0*/  IADD3 R2, PT, PT, R2, UR4, R7 ;  /* 0x0000000402027c10 */ /* 0x004fe2000fffe007 */
[----:B------:R-:W-:Y:S01]  /*8b0e0*/  BAR.SYNC.DEFER_BLOCKING 0x0 ;  /* 0x0000000000007b1d */ /* 0x000fe20000010000 */
[----:B------:R-:W-:-:S05]  /*8b0f0*/  ISETP.GE.AND P4, PT, R29, UR6, PT ;  /* 0x000000061d007c0c */ /* 0x000fca000bf86270 */
[----:B------:R-:W2:Y:S01]  /*8b100*/  LDCU.64 UR6, c[0x0][0x390] ;  /* 0x00007200ff0677ac */ /* 0x000ea20008000a00 */
[----:B------:R-:W2:Y:S01]  /*8b110*/  LDL.LU R7, [R1+0x30b0] ;  /* 0x0030b00001077983 */ /* 0x000ea20000300800 */
[----:B------:R-:W0:Y:S03]  /*8b120*/  LDCU UR4, c[0x0][0x398] ;  /* 0x00007300ff0477ac */ /* 0x000e260008000800 */
[----:B------:R-:W-:Y:S04]  /*8b130*/  STSM.16.M88.4 [R2], R24 ;  /* 0x0000001802007844 */ /* 0x000fe80000000200 */
[----:B------:R-:W-:Y:S01]  /*8b140*/  STSM.16.M88.4 [R2+0x200], R20 ;  /* 0x0002001402007844 */ /* 0x000fe20000000200 */
[----:B------:R-:W-:Y:S06]  /*8b150*/  BAR.SYNC.DEFER_BLOCKING 0x0 ;  /* 0x0000000000007b1d */ /* 0x000fec0000010000 */
[----:B------:R-:W0:Y:S04]  /*8b160*/  LDS.128 R24, [R0] ;  /* 0x0000000000187984 */ /* 0x000e280000000c00 */
[----:B0-----:R-:W-:Y:S04]  /*8b170*/  STL.64 [R1+0x240], R24 ;  /* 0x0002401801007387 */ /* 0x001fe80000100a00 */
[----:B------:R-:W-:Y:S04]  /*8b180*/  STL.64 [R1+0x248], R26 ;  /* 0x0002481a01007387 */ /* 0x000fe80000100a00 */
[----:B------:R-:W0:Y:S01]  /*8b190*/  LDS.128 R24, [R0+0x400] ;  /* 0x0004000000187984 */ /* 0x000e220000000c00 */
[----:B------:R-:W-:Y:S06]  /*8b1a0*/  BAR.SYNC.DEFER_BLOCKING 0x0 ;  /* 0x0000000000007b1d */ /* 0x000fec0000010000 */
[----:B------:R0:W-:Y:S04]  /*8b1b0*/  STSM.16.M88.4 [R2], R16 ;  /* 0x0000001002007844 */ /* 0x0001e80000000200 */
[----:B------:R-:W-:Y:S01]  /*8b1c0*/  STSM.16.M88.4 [R2+0x200], R12 ;  /* 0x0002000c02007844 */ /* 0x000fe20000000200 */
[----:B------:R-:W-:Y:S01]  /*8b1d0*/  BAR.SYNC.DEFER_BLOCKING 0x0 ;  /* 0x0000000000007b1d */ /* 0x000fe20000010000 */
[----:B0-----:R-:W-:-:S05]  /*8b1e0*/  IMAD.MOV.U32 R29, RZ, RZ, R24 ;  /* 0x000000ffff1d7224 */ /* 0x001fca00078e0018 */
[----:B------:R-:W-:Y:S04]  /*8b1f0*/  STL [R1+0x384], R25 ;  /* 0x0003841901007387 */ /* 0x000fe80000100800 */
[----:B------:R-:W-:Y:S04]  /*8b200*/  STL.64 [R1+0x388], R26 ;  /* 0x0003881a01007387 */ /* 0x000fe80000100a00 */
[----:B------:R-:W0:Y:S04]  /*8b210*/  LDS.128 R24, [R0] ;  /* 0x0000000000187984 */ /* 0x000e280000000c00 */
[----:B------:R-:W1:Y:S01]  /*8b220*/  LDS.128 R12, [R0+0x400] ;  /* 0x00040000000c7984 */ /* 0x000e620000000c00 */
[----:B------:R-:W-:Y:S06]  /*8b230*/  BAR.SYNC.DEFER_BLOCKING 0x0 ;  /* 0x0000000000007b1d */ /* 0x000fec0000010000 */
[----:B------:R-:W-:Y:S04]  /*8b240*/  STL [R1+0x2e70], R29 ;  /* 0x002e701d01007387 */ /* 0x000fe80000100800 */
[----:B------:R-:W3:Y:S04]  /*8b250*/  LDL.LU R16, [R1] ;  /* 0x0000000001107983 */ /* 0x000ee80000300800 */
[----:B------:R-:W3:Y:S04]  /*8b260*/  LDL.LU R17, [R1+0x4] ;  /* 0x0000040001117983 */ /* 0x000ee80000300800 */
[----:B------:R-:W3:Y:S04]  /*8b270*/  LDL.LU R18, [R1+0x8] ;  /* 0x0000080001127983 */ /* 0x000ee80000300800 */
[----:B------:R-:W-:Y:S04]  /*8b280*/  STSM.16.M88.4 [R2], R8 ;  /* 0x0000000802007844 */ /* 0x000fe80000000200 */
[----:B------:R-:W3:Y:S01]  /*8b290*/  LDL.LU R19, [R1+0xc] ;  /* 0x00000c0001137983 */ /* 0x000ee20000300800 */
[----:B0-----:R-:W-:-:S03]  /*8b2a0*/  IMAD.MOV.U32 R23, RZ, RZ, R24 ;  /* 0x000000ffff177224 */ /* 0x001fc600078e0018 */
[----:B------:R-:W-:Y:S04]  /*8b2b0*/  STL [R1+0x234], R25 ;  /* 0x0002341901007387 */ /* 0x000fe80000100800 */
[----:B------:R-:W-:Y:S04]  /*8b2c0*/  STL.64 [R1+0x238], R26 ;  /* 0x0002381a01007387 */ /* 0x000fe80000100a00 */
[----:B------:R-:W-:Y:S04]  /*8b2d0*/  STL [R1+0x2e8c], R23 ;  /* 0x002e8c1701007387 */ /* 0x000fe80000100800 */
[----:B------:R-:W-:Y:S04]  /*8b2e0*/  STL [R1+0x2e88], R21 ;  /* 0x002e881501007387 */ /* 0x000fe80000100800 */
[----:B-1----:R-:W-:Y:S04]  /*8b2f0*/  STL.64 [R1+0x340], R12 ;  /* 0x0003400c01007387 */ /* 0x002fe80000100a00 */
[----:B------:R-:W-:Y:S04]  /*8b300*/  STL.64 [R1+0x348], R14 ;  /* 0x0003480e01007387 */ /* 0x000fe80000100a00 */
[----:B------:R-:W-:Y:S04]  /*8b310*/  STL [R1+0x2e34], R8 ;  /* 0x002e340801007387 */ /* 0x000fe80000100800 */
[----:B--2---:R-:W-:Y:S01]  /*8b320*/  STSM.16.M88.4 [R2+0x200], R4 ;  /* 0x0002000402007844 */ /* 0x004fe20000000200 */
[----:B------:R-:W-:Y:S06]  /*8b330*/  BAR.SYNC.DEFER_BLOCKING 0x0 ;  /* 0x0000000000007b1d */ /* 0x000fec0000010000 */
[----:B------:R-:W0:Y:S04]  /*8b340*/  LDS.128 R12, [R0+0x400] ;  /* 0x00040000000c7984 */ /* 0x000e280000000c00 */
[----:B------:R-:W1:Y:S01]  /*8b350*/  LDS.128 R24, [R0] ;  /* 0x0000000000187984 */ /* 0x000e620000000c00 */
[----:B------:R-:W-:Y:S01]  /*8b360*/  BAR.SYNC.DEFER_BLOCKING 0x0 ;  /* 0x0000000000007b1d */ /* 0x000fe20000010000 */
[----:B0-----:R-:W-:-:S05]  /*8b370*/  IMAD.MOV.U32 R8, RZ, RZ, R15 ;  /* 0x000000ffff087224 */ /* 0x001fca00078e000f */
[----:B-1----:R-:W-:Y:S04]  /*8b380*/  STL.64 [R1+0x2e80], R26 ;  /* 0x002e801a01007387 */ /* 0x002fe80000100a00 */
[----:B------:R0:W-:Y:S04]  /*8b390*/  STL.64 [R1+0x2e78], R24 ;  /* 0x002e781801007387 */ /* 0x0001e80000100a00 */
[----:B------:R-:W-:Y:S04]  /*8b3a0*/  STL.64 [R1+0x360], R12 ;  /* 0x0003600c01007387 */ /* 0x000fe80000100a00 */
[----:B------:R-:W-:Y:S04]  /*8b3b0*/  STL [R1+0x368], R14 ;  /* 0x0003680e01007387 */ /* 0x000fe80000100800 */
[----:B------:R-:W-:Y:S04]  /*8b3c0*/  STL [R1+0x2e6c], R8 ;  /* 0x002e6c0801007387 */ /* 0x000fe80000100800 */
[----:B0-----:R-:W2:Y:S04]  /*8b3d0*/  LDL.LU R24, [R1+0x70] ;  /* 0x0000700001187983 */ /* 0x001ea80000300800 */
[----:B------:R-:W2:Y:S04]  /*8b3e0*/  LDL.LU R25, [R1+0x74] ;  /* 0x0000740001197983 */ /* 0x000ea80000300800 */
[----:B------:R-:W2:Y:S04]  /*8b3f0*/  LDL.LU R26, [R1+0x78] ;  /* 0x00007800011a7983 */ /* 0x000ea80000300800 */
[----:B------:R-:W2:Y:S04]  /*8b400*/  LDL.LU R27, [R1+0x7c] ;  /* 0x00007c00011b7983 */ /* 0x000ea80000300800 */
[----:B---3--:R0:W-:Y:S04]  /*8b410*/  STSM.16.M88.4 [R2], R16 ;  /* 0x0000001002007844 */ /* 0x0081e80000000200 */
[----:B0-----:R-:W3:Y:S04]  /*8b420*/  LDL.LU R16, [R1+0x10] ;  /* 0x0000100001107983 */ /* 0x001ee80000300800 */
        /* <DEDUP_REMOVED lines=15> */
[----:B---3--:R-:W-:Y:S01]  /*8b520*/  STSM.16.M88.4 [R2+0x200], R16 ;  /* 0x0002001002007844 */ /* 0x008fe20000000200 */
[----:B------:R-:W-:Y:S06]  /*8b530*/  BAR.SYNC.DEFER_BLOCKING 0x0 ;  /* 0x0000000000007b1d */ /* 0x000fec0000010000 */
[----:B------:R-:W0:Y:S04]  /*8b540*/  LDS.128 R4, [R0] ;  /* 0x0000000000047984 */ /* 0x000e280000000c00 */
[----:B--2---:R-:W-:Y:S04]  /*8b550*/  STL.64 [R1+0x3098], R26 ;  /* 0x0030981a01007387 */ /* 0x004fe80000100a00 */
[----:B------:R1:W-:Y:S04]  /*8b560*/  STL.64 [R1+0x3090], R24 ;  /* 0x0030901801007387 */ /* 0x0003e80000100a00 */
[----:B-1----:R-:W2:Y:S04]  /*8b570*/  LDL.LU R24, [R1+0x20] ;  /* 0x0000200001187983 */ /* 0x002ea80000300800 */
[----:B------:R-:W2:Y:S04]  /*8b580*/  LDL.LU R25, [R1+0x24] ;  /* 0x0000240001197983 */ /* 0x000ea80000300800 */
[----:B------:R-:W3:Y:S04]  /*8b590*/  LDL.LU R26, [R1+0x28] ;  /* 0x00002800011a7983 */ /* 0x000ee80000300800 */
[----:B------:R-:W3:Y:S04]  /*8b5a0*/  LDL.LU R27, [R1+0x2c] ;  /* 0x00002c00011b7983 */ /* 0x000ee80000300800 */
[----:B---3--:R-:W-:Y:S04]  /*8b5b0*/  STL.64 [R1+0x30a8], R26 ;  /* 0x0030a81a01007387 */ /* 0x008fe80000100a00 */
[----:B--2---:R-:W-:Y:S04]  /*8b5c0*/  STL.64 [R1+0x30a0], R24 ;  /* 0x0030a01801007387 */ /* 0x004fe80000100a00 */
[----:B------:R-:W1:Y:S04]  /*8b5d0*/  LDS.128 R24, [R0+0x400] ;  /* 0x0004000000187984 */ /* 0x000e680000000c00 */
[----:B------:R-:W2:Y:S04]  /*8b5e0*/  LDL.LU R8, [R1+0x60] ;  /* 0x0000600001087983 */ /* 0x000ea80000300800 */
        /* <DEDUP_REMOVED lines=15> */
[----:B0-----:R-:W-:Y:S04]  /*8b6e0*/  STL.64 [R1+0x2e98], R6 ;  /* 0x002e980601007387 */ /* 0x001fe80000100a00 */
[----:B------:R0:W-:Y:S01]  /*8b6f0*/  STL.64 [R1+0x2e90], R4 ;  /* 0x002e900401007387 */ /* 0x0001e20000100a00 */
[----:B------:R-:W-:Y:S06]  /*8b700*/  BAR.SYNC.DEFER_BLOCKING 0x0 ;  /* 0x0000000000007b1d */ /* 0x000fec0000010000 */
[----:B0-----:R-:W2:Y:S04]  /*8b710*/  LDL.LU R4, [R1+0x50] ;  /* 0x0000500001047983 */ /* 0x001ea80000300800 */
[----:B------:R-:W2:Y:S04]  /*8b720*/  LDL.LU R5, [R1+0x54] ;  /* 0x0000540001057983 */ /* 0x000ea80000300800 */
[----:B------:R-:W2:Y:S04]  /*8b730*/  LDL.LU R6, [R1+0x58] ;  /* 0x0000580001067983 */ /* 0x000ea80000300800 */
[----:B------:R-:W2:Y:S04]  /*8b740*/  LDL.LU R7, [R1+0x5c] ;  /* 0x00005c0001077983 */ /* 0x000ea80000300800 */
[----:B-1----:R-:W-:Y:S04]  /*8b750*/  STL.64 [R1], R24 ;  /* 0x0000001801007387 */ /* 0x002fe80000100a00 */
[----:B------:R0:W-:Y:S04]  /*8b760*/  STL.64 [R1+0x8], R26 ;  /* 0x0000081a01007387 */ /* 0x0001e80000100a00 */
[----:B0-----:R-:W2:Y:S04]  /*8b770*/  LDL.LU.64 R26, [R1+0x30a8] ;  /* 0x0030a800011a7983 */ /* 0x001ea80000300a00 */
[----:B------:R-:W2:Y:S04]  /*8b780*/  LDL.LU.64 R24, [R1+0x30a0] ;  /* 0x0030a00001187983 */ /* 0x000ea80000300a00 */
[----:B--2---:R0:W-:Y:S04]  /*8b790*/  STSM.16.M88.4 [R2], R24 ;  /* 0x0000001802007844 */ /* 0x0041e80000000200 */
[----:B0-----:R-:W2:Y:S04]  /*8b7a0*/  LDL.LU.64 R26, [R1+0x3098] ;  /* 0x00309800011a7983 */ /* 0x001ea80000300a00 */
[----:B------:R-:W2:Y:S04]  /*8b7b0*/  LDL.LU.64 R24, [R1+0x3090] ;  /* 0x0030900001187983 */ /* 0x000ea80000300a00 */
[----:B--2---:R-:W-:Y:S01]  /*8b7c0*/  STSM.16.M88.4 [R2+0x200], R24 ;  /* 0x0002001802007844 */ /* 0x004fe20000000200 */
[----:B------:R-:W-:Y:S06]  /*8b7d0*/  BAR.SYNC.DEFER_BLOCKING 0x0 ;  /* 0x0000000000007b1d */ /* 0x000fec0000010000 */
[----:B------:R-:W0:Y:S04]  /*8b7e0*/  LDS.128 R24, [R0] ;  /* 0x0000000000187984 */ /* 0x000e280000000c00 */
[----:B0-----:R-:W-:Y:S04]  /*8b7f0*/  STL.64 [R1+0x390], R24 ;  /* 0x0003901801007387 */ /* 0x001fe80000100a00 */
[----:B------:R-:W-:Y:S04]  /*8b800*/  STL.64 [R1+0x398], R26 ;  /* 0x0003981a01007387 */ /* 0x000fe80000100a00 */
[----:B------:R-:W0:Y:S04]  /*8b810*/  LDS.128 R24, [R0+0x400] ;  /* 0x0004000000187984 */ /* 0x000e280000000c00 */
[----:B0-----:R-:W-:Y:S04]  /*8b820*/  STL.64 [R1+0x5a0], R24 ;  /* 0x0005a01801007387 */ /* 0x001fe80000100a00 */
[----:B------:R0:W-:Y:S04]  /*8b830*/  STL.64 [R1+0x5a8], R26 ;  /* 0x0005a81a01007387 */ /* 0x0001e80000100a00 */
[----:B0-----:R-:W2:Y:S04]  /*8b840*/  LDL.LU.64 R26, [R1+0x3088] ;  /* 0x00308800011a7983 */ /* 0x001ea80000300a00 */
[----:B------:R-:W2:Y:S01]  /*8b850*/  LDL.LU.64 R24, [R1+0x3080] ;  /* 0x0030800001187983 */ /* 0x000ea20000300a00 */
[----:B------:R-:W-:Y:S06]  /*8b860*/  BAR.SYNC.DEFER_BLOCKING 0x0 ;  /* 0x0000000000007b1d */ /* 0x000fec0000010000 */
[----:B--2---:R0:W-:Y:S04]  /*8b870*/  STSM.16.M88.4 [R2], R24 ;  /* 0x0000001802007844 */ /* 0x0041e80000000200 */
[----:B0-----:R-:W2:Y:S04]  /*8b880*/  LDL.LU.64 R26, [R1+0x3078] ;  /* 0x00307800011a7983 */ /* 0x001ea80000300a00 */
[----:B------:R-:W2:Y:S04]  /*8b890*/  LDL.LU.64 R24, [R1+0x3070] ;  /* 0x0030700001187983 */ /* 0x000ea80000300a00 */
[----:B------:R-:W-:Y:S01]  /*8b8a0*/  STSM.16.M88.4 [R2+0x200], R4 ;  /* 0x0002000402007844 */ /* 0x000fe20000000200 */
[----:B------:R-:W-:Y:S06]  /*8b8b0*/  BAR.SYNC.DEFER_BLOCKING 0x0 ;  /* 0x0000000000007b1d */ /* 0x000fec0000010000 */
[----:B------:R-:W0:Y:S04]  /*8b8c0*/  LDS.128 R4, [R0] ;  /* 0x0000000000047984 */ /* 0x000e280000000c00 */
[----:B0-----:R-:W-:Y:S04]  /*8b8d0*/  STL.64 [R1+0x30], R4 ;  /* 0x0000300401007387 */ /* 0x001fe80000100a00 */
[----:B------:R-:W-:Y:S04]  /*8b8e0*/  STL.64 [R1+0x38], R6 ;  /* 0x0000380601007387 */ /* 0x000fe80000100a00 */
[----:B------:R-:W0:Y:S01]  /*8b8f0*/  LDS.128 R4, [R0+0x400] ;  /* 0x0004000000047984 */ /* 0x000e220000000c00 */
[----:B------:R-:W-:Y:S06]  /*8b900*/  BAR.SYNC.DEFER_BLOCKING 0x0 ;  /* 0x0000000000007b1d */ /* 0x000fec0000010000 */
[----:B------:R-:W-:Y:S04]  /*8b910*/  STSM.16.M88.4 [R2], R8 ;  /* 0x0000000802007844 */ /* 0x000fe80000000200 */
[----:B0-----:R-:W-:Y:S04]  /*8b920*/  STL.64 [R1+0x3a0], R4 ;  /* 0x0003a00401007387 */ /* 0x001fe80000100a00 */
[----:B------:R-:W-:Y:S04]  /*8b930*/  STL.64 [R1+0x3a8], R6 ;  /* 0x0003a80601007387 */ /* 0x000fe80000100a00 */
[----:B--2---:R-:W-:Y:S01]  /*8b940*/  STSM.16.M88.4 [R2+0x200], R24 ;  /* 0x0002001802007844 */ /* 0x004fe20000000200 */
[----:B------:R-:W-:Y:S06]  /*8b950*/  BAR.SYNC.DEFER_BLOCKING 0x0 ;  /* 0x0000000000007b1d */ /* 0x000fec0000010000 */
[----:B------:R-:W0:Y:S04]  /*8b960*/  LDS.128 R8, [R0] ;  /* 0x0000000000087984 */ /* 0x000e280000000c00 */
[----:B------:R-:W1:Y:S01]  /*8b970*/  LDS.128 R4, [R0+0x400] ;  /* 0x0004000000047984 */ /* 0x000e620000000c00 */
[----:B------:R-:W-:Y:S06]  /*8b980*/  BAR.SYNC.DEFER_BLOCKING 0x0 ;  /* 0x0000000000007b1d */ /* 0x000fec0000010000 */
[----:B---3--:R-:W-:Y:S04]  /*8b990*/  STSM.16.M88.4 [R2], R20 ;  /* 0x0000001402007844 */ /* 0x008fe80000000200 */
[----:B------:R-:W-:Y:S04]  /*8b9a0*/  STSM.16.M88.4 [R2+0x200], R12 ;  /* 0x0002000c02007844 */ /* 0x000fe80000000200 */
[----:B0-----:R-:W-:Y:S04]  /*8b9b0*/  STL.64 [R1+0x20], R8 ;  /* 0x0000200801007387 */ /* 0x001fe80000100a00 */
[----:B------:R-:W-:Y:S01]  /*8b9c0*/  STL.64 [R1+0x28], R10 ;  /* 0x0000280a01007387 */ /* 0x000fe20000100a00 */
[----:B------:R-:W-:Y:S06]  /*8b9d0*/  BAR.SYNC.DEFER_BLOCKING 0x0 ;  /* 0x0000000000007b1d */ /* 0x000fec0000010000 */
[----:B-1----:R-:W-:Y:S04]  /*8b9e0*/  STL.64 [R1+0x50], R4 ;  /* 0x0000500401007387 */ /* 0x002fe80000100a00 */
[----:B------:R-:W-:Y:S04]  /*8b9f0*/  STL.64 [R1+0x58], R6 ;  /* 0x0000580601007387 */ /* 0x000fe80000100a00 */
[----:B------:R-:W0:Y:S04]  /*8ba00*/  LDS.128 R8, [R0] ;  /* 0x0000000000087984 */ /* 0x000e280000000c00 */
[----:B------:R-:W1:Y:S01]  /*8ba10*/  LDS.128 R4, [R0+0x400] ;  /* 0x0004000000047984 */ /* 0x000e620000000c00 */
[----:B------:R-:W-:Y:S06]  /*8ba20*/  BAR.SYNC.DEFER_BLOCKING 0x0 ;  /* 0x0000000000007b1d */ /* 0x000fec0000010000 */
[----:B0-----:R-:W-:Y:S04]  /*8ba30*/  STL.64 [R1+0x10], R8 ;  /* 0x0000100801007387 */ /* 0x001fe80000100a00 */
[----:B------:R-:W-:Y:S04]  /*8ba40*/  STL.64 [R1+0x18], R10 ;  /* 0x0000180a01007387 */ /* 0x000fe80000100a00 */
[----:B-1----:R-:W-:Y:S04]  /*8ba50*/  STL.64 [R1+0x40], R4 ;  /* 0x0000400401007387 */ /* 0x002fe80000100a00 */
        /* <DEDUP_REMOVED lines=35> */
[----:B------:R0:W-:Y:S04]  /*8bc90*/  STSM.16.M88.4 [R2], R16 ;  /* 0x0000001002007844 */ /* 0x0001e80000000200 */
        /* <DEDUP_REMOVED lines=19> */
[----:B------:R-:W3:Y:S04]  /*8bdd0*/  LDL.LU R19, [R1+0x15c] ;  /* 0x00015c0001137983 */ /* 0x000ee80000300800 */
        /* <DEDUP_REMOVED lines=33> */
[----:B------:R-:W0:Y:S01]  /*8bff0*/  LDS.128 R20, [R0+0x400] ;  /* 0x0004000000147984 */ /* 0x000e220000000c00 */
[----:B------:R-:W-:Y:S06]  /*8c000*/  BAR.SYNC.DEFER_BLOCKING 0x0 ;  /* 0x0000000000007b1d */ /* 0x000fec0000010000 */
[----:B0-----:R-:W-:Y:S04]  /*8c010*/  STL.64 [R1+0xb0], R20 ;  /* 0x0000b01401007387 */ /* 0x001fe80000100a00 */
[----:B------:R0:W-:Y:S04]  /*8c020*/  STL.64 [R1+0xb8], R22 ;  /* 0x0000b81601007387 */ /* 0x0001e80000100a00 */
[----:B0-----:R-:W2:Y:S04]  /*8c030*/  LDL.LU.64 R22, [R1+0x3028] ;  /* 0x0030280001167983 */ /* 0x001ea80000300a00 */
[----:B------:R-:W2:Y:S04]  /*8c040*/  LDL.LU.64 R20, [R1+0x3020] ;  /* 0x0030200001147983 */ /* 0x000ea80000300a00 */
[----:B---3--:R-:W-:Y:S04]  /*8c050*/  STSM.16.M88.4 [R2], R4 ;  /* 0x0000000402007844 */ /* 0x008fe80000000200 */
[----:B------:R-:W-:Y:S01]  /*8c060*/  STSM.16.M88.4 [R2+0x200], R8 ;  /* 0x0002000802007844 */ /* 0x000fe20000000200 */
[----:B------:R-:W-:Y:S06]  /*8c070*/  BAR.SYNC.DEFER_BLOCKING 0x0 ;  /* 0x0000000000007b1d */ /* 0x000fec0000010000 */
[----:B------:R-:W0:Y:S04]  /*8c080*/  LDS.128 R8, [R0] ;  /* 0x0000000000087984 */ /* 0x000e280000000c00 */
[----:B------:R-:W1:Y:S01]  /*8c090*/  LDS.128 R4, [R0+0x400] ;  /* 0x0004000000047984 */ /* 0x000e620000000c00 */
[----:B------:R-:W-:Y:S06]  /*8c0a0*/  BAR.SYNC.DEFER_BLOCKING 0x0 ;  /* 0x0000000000007b1d */ /* 0x000fec0000010000 */
[----:B------:R-:W-:Y:S04]  /*8c0b0*/  STSM.16.M88.4 [R2], R24 ;  /* 0x0000001802007844 */ /* 0x000fe80000000200 */
[----:B0-----:R-:W-:Y:S04]  /*8c0c0*/  STL.64 [R1+0x60], R8 ;  /* 0x0000600801007387 */ /* 0x001fe80000100a00 */
[----:B------:R-:W-:Y:S04]  /*8c0d0*/  STL.64 [R1+0x68], R10 ;  /* 0x0000680a01007387 */ /* 0x000fe80000100a00 */
[----:B-1----:R-:W-:Y:S04]  /*8c0e0*/  STL.64 [R1+0xa0], R4 ;  /* 0x0000a00401007387 */ /* 0x002fe80000100a00 */
[----:B------:R-:W-:Y:S04]  /*8c0f0*/  STL.64 [R1+0xa8], R6 ;  /* 0x0000a80601007387 */ /* 0x000fe80000100a00 */
[----:B--2---:R-:W-:Y:S01]  /*8c100*/  STSM.16.M88.4 [R2+0x200], R20 ;  /* 0x0002001402007844 */ /* 0x004fe20000000200 */
[----:B------:R-:W-:Y:S06]  /*8c110*/  BAR.SYNC.DEFER_BLOCKING 0x0 ;  /* 0x0000000000007b1d */ /* 0x000fec0000010000 */
[----:B------:R-:W0:Y:S04]  /*8c120*/  LDS.128 R8, [R0] ;  /* 0x0000000000087984 */ /* 0x000e280000000c00 */
[----:B------:R-:W1:Y:S01]  /*8c130*/  LDS.128 R4, [R0+0x400] ;  /* 0x0004000000047984 */ /* 0x000e620000000c00 */
[----:B------:R-:W-:Y:S06]  /*8c140*/  BAR.SYNC.DEFER_BLOCKING 0x0 ;  /* 0x0000000000007b1d */ /* 0x000fec0000010000 */
[----:B------:R-:W-:Y:S04]  /*8c150*/  STSM.16.M88.4 [R2], R12 ;  /* 0x0000000c02007844 */ /* 0x000fe80000000200 */
[----:B------:R-:W-:Y:S01]  /*8c160*/  STSM.16.M88.4 [R2+0x200], R16 ;  /* 0x0002001002007844 */ /* 0x000fe20000000200 */
[----:B------:R-:W-:Y:S06]  /*8c170*/  BAR.SYNC.DEFER_BLOCKING 0x0 ;  /* 0x0000000000007b1d */ /* 0x000fec0000010000 */
[----:B0-----:R0:W-:Y:S04]  /*8c180*/  STL.64 [R1+0x100], R8 ;  /* 0x0001000801007387 */ /* 0x0011e80000100a00 */
[----:B------:R-:W-:Y:S04]  /*8c190*/  STL.64 [R1+0x108], R10 ;  /* 0x0001080a01007387 */ /* 0x000fe80000100a00 */
[----:B-1----:R-:W-:Y:S04]  /*8c1a0*/  STL.64 [R1+0x5e0], R4 ;  /* 0x0005e00401007387 */ /* 0x002fe80000100a00 */
[----:B------:R-:W-:Y:S04]  /*8c1b0*/  STL.64 [R1+0x5e8], R6 ;  /* 0x0005e80601007387 */ /* 0x000fe80000100a00 */
[----:B------:R-:W1:Y:S04]  /*8c1c0*/  LDS.128 R12, [R0] ;  /* 0x00000000000c7984 */ /* 0x000e680000000c00 */
[----:B------:R-:W2:Y:S04]  /*8c1d0*/  LDS.128 R4, [R0+0x400] ;  /* 0x0004000000047984 */ /* 0x000ea80000000c00 */
[----:B0-----:R-:W3:Y:S04]  /*8c1e0*/  LDL.LU R8, [R1+0x1b0] ;  /* 0x0001b00001087983 */ /* 0x001ee80000300800 */
[----:B-1----:R-:W-:Y:S04]  /*8c1f0*/  STL.64 [R1+0xf0], R12 ;  /* 0x0000f00c01007387 */ /* 0x002fe80000100a00 */
[----:B------:R-:W-:Y:S04]  /*8c200*/  STL.64 [R1+0xf8], R14 ;  /* 0x0000f80e01007387 */ /* 0x000fe80000100a00 */
[----:B--2---:R-:W-:Y:S04]  /*8c210*/  STL.64 [R1+0x130], R4 ;  /* 0x0001300401007387 */ /* 0x004fe80000100a00 */
[----:B------:R-:W-:Y:S04]  /*8c220*/  STL.64 [R1+0x138], R6 ;  /* 0x0001380601007387 */ /* 0x000fe80000100a00 */
[----:B------:R-:W3:Y:S04]  /*8c230*/  LDL.LU R9, [R1+0x1b4] ;  /* 0x0001b40001097983 */ /* 0x000ee80000300800 */
[----:B------:R-:W2:Y:S04]  /*8c240*/  LDL.LU R10, [R1+0x1b8] ;  /* 0x0001b800010a7983 */ /* 0x000ea80000300800 */
[----:B------:R-:W2:Y:S01]  /*8c250*/  LDL.LU R11, [R1+0x1bc] ;  /* 0x0001bc00010b7983 */ /* 0x000ea20000300800 */
[----:B------:R-:W-:Y:S06]  /*8c260*/  BAR.SYNC.DEFER_BLOCKING 0x0 ;  /* 0x0000000000007b1d */ /* 0x000fec0000010000 */
        /* <DEDUP_REMOVED lines=73> */
[----:B--2---:R-:W-:Y:S01]  /*8c700*/  STSM.16.M88.4 [R2+0x200], R8 ;  /* 0x0002000802007844 */ /* 0x004fe20000000200 */
[----:B------:R-:W-:Y:S06]  /*8c710*/  BAR.SYNC.DEFER_BLOCKING 0x0 ;  /* 0x0000000000007b1d */ /* 0x000fec0000010000 */
[----:B------:R-:W0:Y:S04]  /*8c720*/  LDS.128 R8, [R0] ;  /* 0x0000000000087984 */ /* 0x000e280000000c00 */
[----:B------:R-:W1:Y:S01]  /*8c730*/  LDS.128 R4, [R0+0x400] ;  /* 0x0004000000047984 */ /* 0x000e620000000c00 */
[----:B------:R-:W-:Y:S06]  /*8c740*/  BAR.SYNC.DEFER_BLOCKING 0x0 ;  /* 0x0000000000007b1d */ /* 0x000fec0000010000 */
[----:B------:R-:W-:Y:S04]  /*8c750*/  STSM.16.M88.4 [R2], R24 ;  /* 0x0000001802007844 */ /* 0x000fe80000000200 */
        /* <DEDUP_REMOVED lines=440> */
[----:B------:R-:W2:Y:S04]  /*8e2e0*/  LDL.LU R24, [R1+0x4f0] ;  /* 0x0004f00001187983 */ /* 0x000ea80000300800 */
[----:B------:R-:W0:Y:S04]  /*8e2f0*/  LDS.128 R8, [R0] ;  /* 0x0000000000087984 */ /* 0x000e280000000c00 */
[----:B------:R-:W1:Y:S04]  /*8e300*/  LDS.128 R4, [R0+0x400] ;  /* 0x0004000000047984 */ /* 0x000e680000000c00 */
[----:B0-----:R0:W-:Y:S04]  /*8e310*/  STL.64 [R1+0x440], R8 ;  /* 0x0004400801007387 */ /* 0x0011e80000100a00 */
[----:B------:R3:W-:Y:S04]  /*8e320*/  STL.64 [R1+0x448], R10 ;  /* 0x0004480a01007387 */ /* 0x0007e80000100a00 */
[----:B-1----:R-:W-:Y:S04]  /*8e330*/  STL.64 [R1+0x480], R4 ;  /* 0x0004800401007387 */ /* 0x002fe80000100a00 */
[----:B------:R-:W-:Y:S04]  /*8e340*/  STL.64 [R1+0x488], R6 ;  /* 0x0004880601007387 */ /* 0x000fe80000100a00 */
        /* <DEDUP_REMOVED lines=9> */
[----:B---3--:R-:W3:Y:S04]  /*8e3e0*/  LDL.LU R10, [R1+0x548] ;  /* 0x00054800010a7983 */ /* 0x008ee80000300800 */
[----:B------:R-:W3:Y:S01]  /*8e3f0*/  LDL.LU R11, [R1+0x54c] ;  /* 0x00054c00010b7983 */ /* 0x000ee20000300800 */
[----:B------:R-:W-:Y:S06]  /*8e400*/  BAR.SYNC.DEFER_BLOCKING 0x0 ;  /* 0x0000000000007b1d */ /* 0x000fec0000010000 */
[----:B---3--:R-:W-:Y:S04]  /*8e410*/  STL.64 [R1+0x2ec8], R10 ;  /* 0x002ec80a01007387 */ /* 0x008fe80000100a00 */
[----:B--2---:R0:W-:Y:S04]  /*8e420*/  STL.64 [R1+0x2ec0], R8 ;  /* 0x002ec00801007387 */ /* 0x0041e80000100a00 */
[----:B0-----:R-:W2:Y:S04]  /*8e430*/  LDL.LU R8, [R1+0x520] ;  /* 0x0005200001087983 */ /* 0x001ea80000300800 */
[----:B------:R-:W2:Y:S04]  /*8e440*/  LDL.LU R9, [R1+0x524] ;  /* 0x0005240001097983 */ /* 0x000ea80000300800 */
[----:B------:R-:W3:Y:S04]  /*8e450*/  LDL.LU R10, [R1+0x528] ;  /* 0x00052800010a7983 */ /* 0x000ee80000300800 */
[----:B------:R-:W3:Y:S04]  /*8e460*/  LDL.LU R11, [R1+0x52c] ;  /* 0x00052c00010b7983 */ /* 0x000ee80000300800 */
[----:B------:R-:W-:Y:S04]  /*8e470*/  STSM.16.M88.4 [R2], R24 ;  /* 0x0000001802007844 */ /* 0x000fe80000000200 */
[----:B------:R-:W-:Y:S01]  /*8e480*/  STSM.16.M88.4 [R2+0x200], R12 ;  /* 0x0002000c02007844 */ /* 0x000fe20000000200 */
[----:B------:R-:W-:Y:S06]  /*8e490*/  BAR.SYNC.DEFER_BLOCKING 0x0 ;  /* 0x0000000000007b1d */ /* 0x000fec0000010000 */
[----:B------:R-:W0:Y:S04]  /*8e4a0*/  LDS.128 R12, [R0] ;  /* 0x00000000000c7984 */ /* 0x000e280000000c00 */
[----:B------:R-:W1:Y:S01]  /*8e4b0*/  LDS.128 R24, [R0+0x400] ;  /* 0x0004000000187984 */ /* 0x000e620000000c00 */
[----:B------:R-:W-:Y:S06]  /*8e4c0*/  BAR.SYNC.DEFER_BLOCKING 0x0 ;  /* 0x0000000000007b1d */ /* 0x000fec0000010000 */
[----:B---3--:R-:W-:Y:S04]  /*8e4d0*/  STL.64 [R1+0x2ed8], R10 ;  /* 0x002ed80a01007387 */ /* 0x008fe80000100a00 */
[----:B--2---:R2:W-:Y:S04]  /*8e4e0*/  STL.64 [R1+0x2ed0], R8 ;  /* 0x002ed00801007387 */ /* 0x0045e80000100a00 */
[----:B--2---:R-:W2:Y:S04]  /*8e4f0*/  LDL.LU R8, [R1+0x510] ;  /* 0x0005100001087983 */ /* 0x004ea80000300800 */
        /* <DEDUP_REMOVED lines=15> */
[----:B0-----:R0:W-:Y:S04]  /*8e5f0*/  STL.64 [R1+0x430], R12 ;  /* 0x0004300c01007387 */ /* 0x0011e80000100a00 */
[----:B------:R1:W-:Y:S04]  /*8e600*/  STL.64 [R1+0x438], R14 ;  /* 0x0004380e01007387 */ /* 0x0003e80000100a00 */
[----:B0-----:R-:W3:Y:S04]  /*8e610*/  LDL.LU R12, [R1+0x580] ;  /* 0x00058000010c7983 */ /* 0x001ee80000300800 */
[----:B-1----:R0:W-:Y:S04]  /*8e620*/  STL.64 [R1+0x470], R24 ;  /* 0x0004701801007387 */ /* 0x0021e80000100a00 */
[----:B------:R1:W-:Y:S04]  /*8e630*/  STL.64 [R1+0x478], R26 ;  /* 0x0004781a01007387 */ /* 0x0003e80000100a00 */
[----:B------:R-:W3:Y:S04]  /*8e640*/  LDL.LU R13, [R1+0x584] ;  /* 0x00058400010d7983 */ /* 0x000ee80000300800 */
[----:B------:R-:W3:Y:S04]  /*8e650*/  LDL.LU R14, [R1+0x588] ;  /* 0x00058800010e7983 */ /* 0x000ee80000300800 */
[----:B------:R-:W3:Y:S04]  /*8e660*/  LDL.LU R15, [R1+0x58c] ;  /* 0x00058c00010f7983 */ /* 0x000ee80000300800 */
[----:B0-----:R-:W3:Y:S04]  /*8e670*/  LDL.LU R24, [R1+0x570] ;  /* 0x0005700001187983 */ /* 0x001ee80000300800 */
[----:B------:R-:W3:Y:S04]  /*8e680*/  LDL.LU R25, [R1+0x574] ;  /* 0x0005740001197983 */ /* 0x000ee80000300800 */
[----:B-1----:R-:W3:Y:S04]  /*8e690*/  LDL.LU R26, [R1+0x578] ;  /* 0x00057800011a7983 */ /* 0x002ee80000300800 */
        /* <DEDUP_REMOVED lines=22> */
[----:B------:R2:W-:Y:S04]  /*8e800*/  STSM.16.M88.4 [R2+0x200], R16 ;  /* 0x0002001002007844 */ /* 0x0005e80000000200 */
[----:B0-----:R-:W-:Y:S04]  /*8e810*/  STL.64 [R1+0x4d0], R8 ;  /* 0x0004d00801007387 */ /* 0x001fe80000100a00 */
[----:B------:R-:W-:Y:S01]  /*8e820*/  STL.64 [R1+0x4d8], R10 ;  /* 0x0004d80a01007387 */ /* 0x000fe20000100a00 */
[----:B------:R-:W-:Y:S06]  /*8e830*/  BAR.SYNC.DEFER_BLOCKING 0x0 ;  /* 0x0000000000007b1d */ /* 0x000fec0000010000 */
[----:B-1----:R-:W-:Y:S04]  /*8e840*/  STL.64 [R1+0x520], R4 ;  /* 0x0005200401007387 */ /* 0x002fe80000100a00 */
[----:B------:R-:W-:Y:S04]  /*8e850*/  STL.64 [R1+0x528], R6 ;  /* 0x0005280601007387 */ /* 0x000fe80000100a00 */
[----:B--2---:R-:W2:Y:S04]  /*8e860*/  LDL.LU R16, [R1+0x5b0] ;  /* 0x0005b00001107983 */ /* 0x004ea80000300800 */
[----:B------:R-:W2:Y:S04]  /*8e870*/  LDL.LU R17, [R1+0x5b4] ;  /* 0x0005b40001117983 */ /* 0x000ea80000300800 */
[----:B------:R-:W0:Y:S04]  /*8e880*/  LDS.128 R8, [R0] ;  /* 0x0000000000087984 */ /* 0x000e280000000c00 */
[----:B------:R-:W1:Y:S04]  /*8e890*/  LDS.128 R4, [R0+0x400] ;  /* 0x0004000000047984 */ /* 0x000e680000000c00 */
[----:B------:R-:W2:Y:S04]  /*8e8a0*/  LDL.LU R18, [R1+0x5b8] ;  /* 0x0005b80001127983 */ /* 0x000ea80000300800 */
[----:B------:R-:W2:Y:S04]  /*8e8b0*/  LDL.LU R19, [R1+0x5bc] ;  /* 0x0005bc0001137983 */ /* 0x000ea80000300800 */
[----:B------:R-:W3:Y:S04]  /*8e8c0*/  LDL.LU R20, [R1+0x590] ;  /* 0x0005900001147983 */ /* 0x000ee80000300800 */
[----:B------:R-:W3:Y:S04]  /*8e8d0*/  LDL.LU R21, [R1+0x594] ;  /* 0x0005940001157983 */ /* 0x000ee80000300800 */
[----:B------:R-:W3:Y:S04]  /*8e8e0*/  LDL.LU R22, [R1+0x598] ;  /* 0x0005980001167983 */ /* 0x000ee80000300800 */
[----:B------:R-:W3:Y:S01]  /*8e8f0*/  LDL.LU R23, [R1+0x59c] ;  /* 0x00059c0001177983 */ /* 0x000ee20000300800 */
[----:B------:R-:W-:Y:S06]  /*8e900*/  BAR.SYNC.DEFER_BLOCKING 0x0 ;  /* 0x0000000000007b1d */ /* 0x000fec0000010000 */
[----:B0-----:R0:W-:Y:S04]  /*8e910*/  STL.64 [R1+0x4c0], R8 ;  /* 0x0004c00801007387 */ /* 0x0011e80000100a00 */
[----:B------:R0:W-:Y:S04]  /*8e920*/  STL.64 [R1+0x4c8], R10 ;  /* 0x0004c80a01007387 */ /* 0x0001e80000100a00 */
[----:B-1----:R1:W-:Y:S04]  /*8e930*/  STL.64 [R1+0x4f0], R4 ;  /* 0x0004f00401007387 */ /* 0x0023e80000100a00 */
[----:B------:R1:W-:Y:S04]  /*8e940*/  STL.64 [R1+0x4f8], R6 ;  /* 0x0004f80601007387 */ /* 0x0003e80000100a00 */
[----:B0-----:R-:W2:Y:S04]  /*8e950*/  LDL.LU R8, [R1+0x5f0] ;  /* 0x0005f00001087983 */ /* 0x001ea80000300800 */
[----:B------:R-:W2:Y:S04]  /*8e960*/  LDL.LU R9, [R1+0x5f4] ;  /* 0x0005f40001097983 */ /* 0x000ea80000300800 */
[----:B------:R-:W2:Y:S04]  /*8e970*/  LDL.LU R10, [R1+0x5f8] ;  /* 0x0005f800010a7983 */ /* 0x000ea80000300800 */
[----:B------:R-:W2:Y:S04]  /*8e980*/  LDL.LU R11, [R1+0x5fc] ;  /* 0x0005fc00010b7983 */ /* 0x000ea80000300800 */
[----:B------:R0:W-:Y:S04]  /*8e990*/  STSM.16.M88.4 [R2], R24 ;  /* 0x0000001802007844 */ /* 0x0001e80000000200 */
[----:B------:R0:W-:Y:S01]  /*8e9a0*/  STSM.16.M88.4 [R2+0x200], R12 ;  /* 0x0002000c02007844 */ /* 0x0001e20000000200 */
[----:B------:R-:W-:Y:S06]  /*8e9b0*/  BAR.SYNC.DEFER_BLOCKING 0x0 ;  /* 0x0000000000007b1d */ /* 0x000fec0000010000 */
[----:B--2---:R-:W-:Y:S04]  /*8e9c0*/  STL.64 [R1+0x2eb8], R10 ;  /* 0x002eb80a01007387 */ /* 0x004fe80000100a00 */
[----:B------:R-:W-:Y:S04]  /*8e9d0*/  STL.64 [R1+0x2eb0], R8 ;  /* 0x002eb00801007387 */ /* 0x000fe80000100a00 */
[----:B------:R-:W2:Y:S04]  /*8e9e0*/  LDS.128 R8, [R0] ;  /* 0x0000000000087984 */ /* 0x000ea80000000c00 */
[----:B-1----:R-:W4:Y:S04]  /*8e9f0*/  LDL.LU R4, [R1+0x5d0] ;  /* 0x0005d00001047983 */ /* 0x002f280000300800 */
[----:B------:R-:W4:Y:S04]  /*8ea00*/  LDL.LU R5, [R1+0x5d4] ;  /* 0x0005d40001057983 */ /* 0x000f280000300800 */
[----:B------:R-:W4:Y:S04]  /*8ea10*/  LDL.LU R6, [R1+0x5d8] ;  /* 0x0005d80001067983 */ /* 0x000f280000300800 */
[----:B------:R-:W4:Y:S04]  /*8ea20*/  LDL.LU R7, [R1+0x5dc] ;  /* 0x0005dc0001077983 */ /* 0x000f280000300800 */
        /* <DEDUP_REMOVED lines=8> */
[----:B--2---:R-:W-:Y:S04]  /*8eab0*/  STL.64 [R1+0x4e0], R8 ;  /* 0x0004e00801007387 */ /* 0x004fe80000100a00 */
[----:B------:R-:W-:Y:S04]  /*8eac0*/  STL.64 [R1+0x4e8], R10 ;  /* 0x0004e80a01007387 */ /* 0x000fe80000100a00 */
[----:B------:R-:W0:Y:S01]  /*8ead0*/  LDS.128 R8, [R0+0x400] ;  /* 0x0004000000087984 */ /* 0x000e220000000c00 */
[----:B------:R-:W-:Y:S06]  /*8eae0*/  BAR.SYNC.DEFER_BLOCKING 0x0 ;  /* 0x0000000000007b1d */ /* 0x000fec0000010000 */
[----:B---3--:R-:W-:Y:S04]  /*8eaf0*/  STSM.16.M88.4 [R2], R20 ;  /* 0x0000001402007844 */ /* 0x008fe80000000200 */
[----:B------:R1:W-:Y:S04]  /*8eb00*/  STSM.16.M88.4 [R2+0x200], R16 ;  /* 0x0002001002007844 */ /* 0x0003e80000000200 */
[----:B0-----:R-:W-:Y:S04]  /*8eb10*/  STL.64 [R1+0x510], R8 ;  /* 0x0005100801007387 */ /* 0x001fe80000100a00 */
[----:B------:R-:W-:Y:S01]  /*8eb20*/  STL.64 [R1+0x518], R10 ;  /* 0x0005180a01007387 */ /* 0x000fe20000100a00 */
[----:B------:R-:W-:Y:S06]  /*8eb30*/  BAR.SYNC.DEFER_BLOCKING 0x0 ;  /* 0x0000000000007b1d */ /* 0x000fec0000010000 */
[----:B-1----:R-:W2:Y:S04]  /*8eb40*/  LDL.LU R16, [R1+0x630] ;  /* 0x0006300001107983 */ /* 0x002ea80000300800 */
[----:B------:R-:W2:Y:S04]  /*8eb50*/  LDL.LU R17, [R1+0x634] ;  /* 0x0006340001117983 */ /* 0x000ea80000300800 */
[----:B------:R-:W2:Y:S04]  /*8eb60*/  LDL.LU R18, [R1+0x638] ;  /* 0x0006380001127983 */ /* 0x000ea80000300800 */
[----:B------:R-:W2:Y:S04]  /*8eb70*/  LDL.LU R19, [R1+0x63c] ;  /* 0x00063c0001137983 */ /* 0x000ea80000300800 */
[----:B------:R-:W0:Y:S04]  /*8eb80*/  LDS.128 R8, [R0] ;  /* 0x0000000000087984 */ /* 0x000e280000000c00 */
[----:B------:R-:W3:Y:S04]  /*8eb90*/  LDL.LU R20, [R1+0x620] ;  /* 0x0006200001147983 */ /* 0x000ee80000300800 */
[----:B------:R-:W3:Y:S04]  /*8eba0*/  LDL.LU R21, [R1+0x624] ;  /* 0x0006240001157983 */ /* 0x000ee80000300800 */
[----:B------:R-:W3:Y:S04]  /*8ebb0*/  LDL.LU R22, [R1+0x628] ;  /* 0x0006280001167983 */ /* 0x000ee80000300800 */
[----:B------:R-:W3:Y:S04]  /*8ebc0*/  LDL.LU R23, [R1+0x62c] ;  /* 0x00062c0001177983 */ /* 0x000ee80000300800 */
[----:B0-----:R-:W-:Y:S04]  /*8ebd0*/  STL.64 [R1+0x550], R8 ;  /* 0x0005500801007387 */ /* 0x001fe80000100a00 */
[----:B------:R-:W-:Y:S04]  /*8ebe0*/  STL.64 [R1+0x558], R10 ;  /* 0x0005580a01007387 */ /* 0x000fe80000100a00 */
[----:B------:R-:W0:Y:S01]  /*8ebf0*/  LDS.128 R8, [R0+0x400] ;  /* 0x0004000000087984 */ /* 0x000e220000000c00 */
[----:B------:R-:W-:Y:S06]  /*8ec00*/  BAR.SYNC.DEFER_BLOCKING 0x0 ;  /* 0x0000000000007b1d */ /* 0x000fec0000010000 */
[----:B0-----:R-:W-:Y:S01]  /*8ec10*/  STL [R1+0x570], R8 ;  /* 0x0005700801007387 */ /* 0x001fe20000100800 */
[----:B------:R-:W-:-:S03]  /*8ec20*/  IMAD.MOV.U32 R3, RZ, RZ, R9 ;  /* 0x000000ffff037224 */ /* 0x000fc600078e0009 */
[----:B------:R0:W-:Y:S04]  /*8ec30*/  STL.64 [R1+0x578], R10 ;  /* 0x0005780a01007387 */ /* 0x0001e80000100a00 */
[----:B0-----:R-:W2:Y:S04]  /*8ec40*/  LDL.LU.64 R10, [R1+0x2eb8] ;  /* 0x002eb800010a7983 */ /* 0x001ea80000300a00 */
[----:B------:R-:W2:Y:S04]  /*8ec50*/  LDL.LU.64 R8, [R1+0x2eb0] ;  /* 0x002eb00001087983 */ /* 0x000ea80000300a00 */
[----:B------:R-:W-:Y:S04]  /*8ec60*/  STL [R1+0x2e48], R3 ;  /* 0x002e480301007387 */ /* 0x000fe80000100800 */
[----:B----4-:R-:W-:Y:S04]  /*8ec70*/  STSM.16.M88.4 [R2], R4 ;  /* 0x0000000402007844 */ /* 0x010fe80000000200 */
[----:B--2---:R-:W-:Y:S01]  /*8ec80*/  STSM.16.M88.4 [R2+0x200], R8 ;  /* 0x0002000802007844 */ /* 0x004fe20000000200 */
[----:B------:R-:W-:Y:S06]  /*8ec90*/  BAR.SYNC.DEFER_BLOCKING 0x0 ;  /* 0x0000000000007b1d */ /* 0x000fec0000010000 */
[----:B------:R-:W0:Y:S04]  /*8eca0*/  LDS.128 R8, [R0] ;  /* 0x0000000000087984 */ /* 0x000e280000000c00 */
[----:B------:R-:W1:Y:S01]  /*8ecb0*/  LDS.128 R4, [R0+0x400] ;  /* 0x0004000000047984 */ /* 0x000e620000000c00 */
[----:B------:R-:W-:Y:S06]  /*8ecc0*/  BAR.SYNC.DEFER_BLOCKING 0x0 ;  /* 0x0000000000007b1d */ /* 0x000fec0000010000 */
[----:B------:R2:W-:Y:S04]  /*8ecd0*/  STSM.16.M88.4 [R2], R24 ;  /* 0x0000001802007844 */ /* 0x0005e80000000200 */
[----:B------:R4:W-:Y:S04]  /*8ece0*/  STSM.16.M88.4 [R2+0x200], R12 ;  /* 0x0002000c02007844 */ /* 0x0009e80000000200 */
[----:B0-----:R-:W-:Y:S04]  /*8ecf0*/  STL.64 [R1+0x540], R8 ;  /* 0x0005400801007387 */ /* 0x001fe80000100a00 */
[----:B------:R-:W-:Y:S04]  /*8ed00*/  STL.64 [R1+0x548], R10 ;  /* 0x0005480a01007387 */ /* 0x000fe80000100a00 */
[----:B-1----:R-:W-:Y:S04]  /*8ed10*/  STL.64 [R1+0x580], R4 ;  /* 0x0005800401007387 */ /* 0x002fe80000100a00 */
[----:B------:R-:W-:Y:S01]  /*8ed20*/  STL.64 [R1+0x588], R6 ;  /* 0x0005880601007387 */ /* 0x000fe20000100a00 */
[----:B------:R-:W-:Y:S06]  /*8ed30*/  BAR.SYNC.DEFER_BLOCKING 0x0 ;  /* 0x0000000000007b1d */ /* 0x000fec0000010000 */
[----:B--2---:R-:W2:Y:S04]  /*8ed40*/  LDL.LU R24, [R1+0x640] ;  /* 0x0006400001187983 */ /* 0x004ea80000300800 */
[----:B------:R-:W2:Y:S04]  /*8ed50*/  LDL.LU R25, [R1+0x644] ;  /* 0x0006440001197983 */ /* 0x000ea80000300800 */
[----:B------:R-:W2:Y:S04]  /*8ed60*/  LDL.LU R26, [R1+0x648] ;  /* 0x00064800011a7983 */ /* 0x000ea80000300800 */
[----:B------:R-:W2:Y:S04]  /*8ed70*/  LDL.LU R27, [R1+0x64c] ;  /* 0x00064c00011b7983 */ /* 0x000ea80000300800 */
[----:B------:R-:W0:Y:S04]  /*8ed80*/  LDS.128 R4, [R0] ;  /* 0x0000000000047984 */ /* 0x000e280000000c00 */
[----:B----4-:R-:W4:Y:S04]  /*8ed90*/  LDL.LU R12, [R1+0x650] ;  /* 0x00065000010c7983 */ /* 0x010f280000300800 */
[----:B0-----:R-:W-:Y:S04]  /*8eda0*/  STL.64 [R1+0x560], R4 ;  /* 0x0005600401007387 */ /* 0x001fe80000100a00 */
[----:B------:R-:W-:Y:S04]  /*8edb0*/  STL.64 [R1+0x568], R6 ;  /* 0x0005680601007387 */ /* 0x000fe80000100a00 */
[----:B------:R-:W4:Y:S04]  /*8edc0*/  LDL.LU R13, [R1+0x654] ;  /* 0x00065400010d7983 */ /* 0x000f280000300800 */
[----:B------:R-:W4:Y:S04]  /*8edd0*/  LDL.LU R14, [R1+0x658] ;  /* 0x00065800010e7983 */ /* 0x000f280000300800 */
[----:B------:R-:W4:Y:S04]  /*8ede0*/  LDL.LU R15, [R1+0x65c] ;  /* 0x00065c00010f7983 */ /* 0x000f280000300800 */
[----:B------:R-:W0:Y:S01]  /*8edf0*/  LDS.128 R4, [R0+0x400] ;  /* 0x0004000000047984 */ /* 0x000e220000000c00 */
[----:B------:R-:W-:Y:S01]  /*8ee00*/  BAR.SYNC.DEFER_BLOCKING 0x0 ;  /* 0x0000000000007b1d */ /* 0x000fe20000010000 */
[----:B0-----:R-:W-:-:S05]  /*8ee10*/  IMAD.MOV.U32 R3, RZ, RZ, R4 ;  /* 0x000000ffff037224 */ /* 0x001fca00078e0004 */
[----:B------:R-:W-:Y:S04]  /*8ee20*/  STL [R1+0x5b4], R5 ;  /* 0x0005b40501007387 */ /* 0x000fe80000100800 */
[----:B------:R-:W-:Y:S04]  /*8ee30*/  STL.64 [R1+0x5b8], R6 ;  /* 0x0005b80601007387 */ /* 0x000fe80000100a00 */
[----:B------:R-:W-:Y:S04]  /*8ee40*/  STL [R1+0x2e4c], R3 ;  /* 0x002e4c0301007387 */ /* 0x000fe80000100800 */
[----:B------:R-:W4:Y:S04]  /*8ee50*/  LDL.LU R8, [R1+0x660] ;  /* 0x0006600001087983 */ /* 0x000f280000300800 */
[----:B------:R-:W4:Y:S04]  /*8ee60*/  LDL.LU R9, [R1+0x664] ;  /* 0x0006640001097983 */ /* 0x000f280000300800 */
[----:B------:R-:W4:Y:S04]  /*8ee70*/  LDL.LU R10, [R1+0x668] ;  /* 0x00066800010a7983 */ /* 0x000f280000300800 */
[----:B------:R-:W4:Y:S04]  /*8ee80*/  LDL.LU R11, [R1+0x66c] ;  /* 0x00066c00010b7983 */ /* 0x000f280000300800 */
[----:B---3--:R0:W-:Y:S04]  /*8ee90*/  STSM.16.M88.4 [R2], R20 ;  /* 0x0000001402007844 */ /* 0x0081e80000000200 */
[----:B------:R-:W-:Y:S01]  /*8eea0*/  STSM.16.M88.4 [R2+0x200], R16 ;  /* 0x0002001002007844 */ /* 0x000fe20000000200 */
[----:B------:R-:W-:Y:S06]  /*8eeb0*/  BAR.SYNC.DEFER_BLOCKING 0x0 ;  /* 0x0000000000007b1d */ /* 0x000fec0000010000 */
[----:B0-----:R-:W3:Y:S04]  /*8eec0*/  LDL.LU R20, [R1+0x670] ;  /* 0x0006700001147983 */ /* 0x001ee80000300800 */
[----:B------:R-:W3:Y:S04]  /*8eed0*/  LDL.LU R21, [R1+0x674] ;  /* 0x0006740001157983 */ /* 0x000ee80000300800 */
[----:B------:R-:W3:Y:S04]  /*8eee0*/  LDL.LU R22, [R1+0x678] ;  /* 0x0006780001167983 */ /* 0x000ee80000300800 */
[----:B------:R-:W3:Y:S04]  /*8eef0*/  LDL.LU R23, [R1+0x67c] ;  /* 0x00067c0001177983 */ /* 0x000ee80000300800 */
[----:B------:R-:W0:Y:S04]  /*8ef00*/  LDS.128 R4, [R0] ;  /* 0x0000000000047984 */ /* 0x000e280000000c00 */
[----:B0-----:R-:W-:Y:S01]  /*8ef10*/  STL.64 [R1+0x530], R4 ;  /* 0x0005300401007387 */ /* 0x001fe20000100a00 */
[----:B------:R-:W-:-:S03]  /*8ef20*/  IMAD.MOV.U32 R3, RZ, RZ, R7 ;  /* 0x000000ffff037224 */ /* 0x000fc600078e0007 */
[----:B------:R-:W-:Y:S04]  /*8ef30*/  STL [R1+0x538], R6 ;  /* 0x0005380601007387 */ /* 0x000fe80000100800 */
[----:B------:R-:W0:Y:S01]  /*8ef40*/  LDS.128 R4, [R0+0x400] ;  /* 0x0004000000047984 */ /* 0x000e220000000c00 */
[----:B------:R-:W-:Y:S06]  /*8ef50*/  BAR.SYNC.DEFER_BLOCKING 0x0 ;  /* 0x0000000000007b1d */ /* 0x000fec0000010000 */
[----:B------:R-:W-:Y:S04]  /*8ef60*/  STL [R1+0x2e50], R3 ;  /* 0x002e500301007387 */ /* 0x000fe80000100800 */
[----:B------:R-:W3:Y:S04]  /*8ef70*/  LDL.LU R16, [R1+0x680] ;  /* 0x0006800001107983 */ /* 0x000ee80000300800 */
[----:B0-----:R-:W-:Y:S04]  /*8ef80*/  STL.64 [R1+0x590], R4 ;  /* 0x0005900401007387 */ /* 0x001fe80000100a00 */
[----:B------:R-:W-:Y:S04]  /*8ef90*/  STL.64 [R1+0x598], R6 ;  /* 0x0005980601007387 */ /* 0x000fe80000100a00 */
[----:B------:R-:W3:Y:S04]  /*8efa0*/  LDL.LU R17, [R1+0x684] ;  /* 0x0006840001117983 */ /* 0x000ee80000300800 */
[----:B------:R-:W3:Y:S04]  /*8efb0*/  LDL.LU R18, [R1+0x688] ;  /* 0x0006880001127983 */ /* 0x000ee80000300800 */
[----:B------:R-:W3:Y:S04]  /*8efc0*/  LDL.LU R19, [R1+0x68c] ;  /* 0x00068c0001137983 */ /* 0x000ee80000300800 */
[----:B--2---:R0:W-:Y:S04]  /*8efd0*/  STSM.16.M88.4 [R2], R24 ;  /* 0x0000001802007844 */ /* 0x0041e80000000200 */
[----:B0-----:R-:W2:Y:S04]  /*8efe0*/  LDL.LU R24, [R1+0x690] ;  /* 0x0006900001187983 */ /* 0x001ea80000300800 */
[----:B------:R-:W2:Y:S04]  /*8eff0*/  LDL.LU R25, [R1+0x694] ;  /* 0x0006940001197983 */ /* 0x000ea80000300800 */
[----:B------:R-:W2:Y:S04]  /*8f000*/  LDL.LU R26, [R1+0x698] ;  /* 0x00069800011a7983 */ /* 0x000ea80000300800 */
[----:B------:R-:W2:Y:S04]  /*8f010*/  LDL.LU R27, [R1+0x69c] ;  /* 0x00069c00011b7983 */ /* 0x000ea80000300800 */
[----:B----4-:R-:W-:Y:S01]  /*8f020*/  STSM.16.M88.4 [R2+0x200], R12 ;  /* 0x0002000c02007844 */ /* 0x010fe20000000200 */
[----:B------:R-:W-:Y:S06]  /*8f030*/  BAR.SYNC.DEFER_BLOCKING 0x0 ;  /* 0x0000000000007b1d */ /* 0x000fec0000010000 */
[----:B------:R-:W0:Y:S04]  /*8f040*/  LDS.128 R12, [R0] ;  /* 0x00000000000c7984 */ /* 0x000e280000000c00 */
[----:B------:R-:W1:Y:S01]  /*8f050*/  LDS.128 R4, [R0+0x400] ;  /* 0x0004000000047984 */ /* 0x000e620000000c00 */
[----:B------:R-:W-:Y:S06]  /*8f060*/  BAR.SYNC.DEFER_BLOCKING 0x0 ;  /* 0x0000000000007b1d */ /* 0x000fec0000010000 */
[----:B0-----:R0:W-:Y:S04]  /*8f070*/  STL.64 [R1+0x5f0], R12 ;  /* 0x0005f00c01007387 */ /* 0x0011e80000100a00 */
[----:B------:R4:W-:Y:S04]  /*8f080*/  STL.64 [R1+0x5f8], R14 ;  /* 0x0005f80e01007387 */ /* 0x0009e80000100a00 */
[----:B0-----:R-:W2:Y:S04]  /*8f090*/  LDL.LU R12, [R1+0x6a0] ;  /* 0x0006a000010c7983 */ /* 0x001ea80000300800 */
[----:B-1----:R-:W-:Y:S04]  /*8f0a0*/  STL.64 [R1+0x630], R4 ;  /* 0x0006300401007387 */ /* 0x002fe80000100a00 */
[----:B------:R-:W-:Y:S04]  /*8f0b0*/  STL.64 [R1+0x638], R6 ;  /* 0x0006380601007387 */ /* 0x000fe80000100a00 */
[----:B------:R-:W2:Y:S04]  /*8f0c0*/  LDL.LU R13, [R1+0x6a4] ;  /* 0x0006a400010d7983 */ /* 0x000ea80000300800 */
[----:B----4-:R-:W4:Y:S04]  /*8f0d0*/  LDL.LU R14, [R1+0x6a8] ;  /* 0x0006a800010e7983 */ /* 0x010f280000300800 */
[----:B------:R-:W4:Y:S04]  /*8f0e0*/  LDL.LU R15, [R1+0x6ac] ;  /* 0x0006ac00010f7983 */ /* 0x000f280000300800 */
[----:B------:R0:W-:Y:S04]  /*8f0f0*/  STSM.16.M88.4 [R2], R8 ;  /* 0x0000000802007844 */ /* 0x0001e80000000200 */
[----:B0-----:R-:W4:Y:S04]  /*8f100*/  LDL.LU R8, [R1+0x6b0] ;  /* 0x0006b00001087983 */ /* 0x001f280000300800 */
[----:B------:R-:W4:Y:S04]  /*8f110*/  LDL.LU R9, [R1+0x6b4] ;  /* 0x0006b40001097983 */ /* 0x000f280000300800 */
[----:B------:R-:W4:Y:S04]  /*8f120*/  LDL.LU R10, [R1+0x6b8] ;  /* 0x0006b800010a7983 */ /* 0x000f280000300800 */
[----:B------:R-:W4:Y:S04]  /*8f130*/  LDL.LU R11, [R1+0x6bc] ;  /* 0x0006bc00010b7983 */ /* 0x000f280000300800 */
[----:B---3--:R-:W-:Y:S01]  /*8f140*/  STSM.16.M88.4 [R2+0x200], R20 ;  /* 0x0002001402007844 */ /* 0x008fe20000000200 */
[----:B------:R-:W-:Y:S06]  /*8f150*/  BAR.SYNC.DEFER_BLOCKING 0x0 ;  /* 0x0000000000007b1d */ /* 0x000fec0000010000 */
[----:B------:R-:W0:Y:S04]  /*8f160*/  LDS.128 R20, [R0] ;  /* 0x0000000000147984 */ /* 0x000e280000000c00 */
[----:B------:R-:W1:Y:S01]  /*8f170*/  LDS.128 R4, [R0+0x400] ;  /* 0x0004000000047984 */ /* 0x000e620000000c00 */
[----:B------:R-:W-:Y:S06]  /*8f180*/  BAR.SYNC.DEFER_BLOCKING 0x0 ;  /* 0x0000000000007b1d */ /* 0x000fec0000010000 */
[----:B------:R-:W-:Y:S04]  /*8f190*/  STSM.16.M88.4 [R2], R16 ;  /* 0x0000001002007844 */ /* 0x000fe80000000200 */
[----:B0-----:R0:W-:Y:S04]  /*8f1a0*/  STL.64 [R1+0x5d0], R20 ;  /* 0x0005d01401007387 */ /* 0x0011e80000100a00 */
[----:B------:R3:W-:Y:S04]  /*8f1b0*/  STL.64 [R1+0x5d8], R22 ;  /* 0x0005d81601007387 */ /* 0x0007e80000100a00 */
[----:B0-----:R-:W4:Y:S04]  /*8f1c0*/  LDL.LU R20, [R1+0x6c0] ;  /* 0x0006c00001147983 */ /* 0x001f280000300800 */
[----:B-1----:R-:W-:Y:S04]  /*8f1d0*/  STL.64 [R1+0x620], R4 ;  /* 0x0006200401007387 */ /* 0x002fe80000100a00 */
[----:B------:R-:W-:Y:S04]  /*8f1e0*/  STL.64 [R1+0x628], R6 ;  /* 0x0006280601007387 */ /* 0x000fe80000100a00 */
[----:B------:R-:W4:Y:S04]  /*8f1f0*/  LDL.LU R21, [R1+0x6c4] ;  /* 0x0006c40001157983 */ /* 0x000f280000300800 */
[----:B---3--:R-:W3:Y:S04]  /*8f200*/  LDL.LU R22, [R1+0x6c8] ;  /* 0x0006c80001167983 */ /* 0x008ee80000300800 */
[----:B------:R-:W3:Y:S04]  /*8f210*/  LDL.LU R23, [R1+0x6cc] ;  /* 0x0006cc0001177983 */ /* 0x000ee80000300800 */
[----:B------:R-:W3:Y:S04]  /*8f220*/  LDL.LU R16, [R1+0x6d0] ;  /* 0x0006d00001107983 */ /* 0x000ee80000300800 */
[----:B------:R-:W3:Y:S04]  /*8f230*/  LDL.LU R17, [R1+0x6d4] ;  /* 0x0006d40001117983 */ /* 0x000ee80000300800 */
[----:B------:R-:W3:Y:S04]  /*8f240*/  LDL.LU R18, [R1+0x6d8] ;  /* 0x0006d80001127983 */ /* 0x000ee80000300800 */
[----:B------:R-:W3:Y:S04]  /*8f250*/  LDL.LU R19, [R1+0x6dc] ;  /* 0x0006dc0001137983 */ /* 0x000ee80000300800 */
[----:B--2---:R-:W-:Y:S01]  /*8f260*/  STSM.16.M88.4 [R2+0x200], R24 ;  /* 0x0002001802007844 */ /* 0x004fe20000000200 */
[----:B------:R-:W-:Y:S06]  /*8f270*/  BAR.SYNC.DEFER_BLOCKING 0x0 ;  /* 0x0000000000007b1d */ /* 0x000fec0000010000 */
[----:B------:R-:W0:Y:S04]  /*8f280*/  LDS.128 R24, [R0] ;  /* 0x0000000000187984 */ /* 0x000e280000000c00 */
[----:B------:R-:W1:Y:S01]  /*8f290*/  LDS.128 R4, [R0+0x400] ;  /* 0x0004000000047984 */ /* 0x000e620000000c00 */
[----:B------:R-:W-:Y:S06]  /*8f2a0*/  BAR.SYNC.DEFER_BLOCKING 0x0 ;  /* 0x0000000000007b1d */ /* 0x000fec0000010000 */
        /* <DEDUP_REMOVED lines=8> */
[----:B----4-:R0:W-:Y:S04]  /*8f330*/  STSM.16.M88.4 [R2], R12 ;  /* 0x0000000c02007844 */ /* 0x0101e80000000200 */
[----:B0-----:R-:W4:Y:S04]  /*8f340*/  LDL.LU R12, [R1+0x700] ;  /* 0x00070000010c7983 */ /* 0x001f280000300800 */
[----:B------:R-:W4:Y:S04]  /*8f350*/  LDL.LU R13, [R1+0x704] ;  /* 0x00070400010d7983 */ /* 0x000f280000300800 */
[----:B------:R-:W4:Y:S04]  /*8f360*/  LDL.LU R14, [R1+0x708] ;  /* 0x00070800010e7983 */ /* 0x000f280000300800 */
[----:B------:R-:W4:Y:S04]  /*8f370*/  LDL.LU R15, [R1+0x70c] ;  /* 0x00070c00010f7983 */ /* 0x000f280000300800 */
[----:B------:R-:W-:Y:S01]  /*8f380*/  STSM.16.M88.4 [R2+0x200], R8 ;  /* 0x0002000802007844 */ /* 0x000fe20000000200 */
[----:B------:R-:W-:Y:S06]  /*8f390*/  BAR.SYNC.DEFER_BLOCKING 0x0 ;  /* 0x0000000000007b1d */ /* 0x000fec0000010000 */
[----:B------:R-:W0:Y:S04]  /*8f3a0*/  LDS.128 R8, [R0] ;  /* 0x0000000000087984 */ /* 0x000e280000000c00 */
[----:B------:R-:W1:Y:S01]  /*8f3b0*/  LDS.128 R4, [R0+0x400] ;  /* 0x0004000000047984 */ /* 0x000e620000000c00 */
[----:B------:R-:W-:Y:S06]  /*8f3c0*/  BAR.SYNC.DEFER_BLOCKING 0x0 ;  /* 0x0000000000007b1d */ /* 0x000fec0000010000 */
[----:B0-----:R0:W-:Y:S04]  /*8f3d0*/  STL.64 [R1+0x600], R8 ;  /* 0x0006000801007387 */ /* 0x0011e80000100a00 */
[----:B------:R1:W-:Y:S04]  /*8f3e0*/  STL.64 [R1+0x608], R10 ;  /* 0x0006080a01007387 */ /* 0x0003e80000100a00 */
[----:B0-----:R-:W4:Y:S04]  /*8f3f0*/  LDL.LU R8, [R1+0x720] ;  /* 0x0007200001087983 */ /* 0x001f280000300800 */
[----:B-1----:R-:W-:Y:S04]  /*8f400*/  STL.64 [R1+0x640], R4 ;  /* 0x0006400401007387 */ /* 0x002fe80000100a00 */
[----:B------:R-:W-:Y:S04]  /*8f410*/  STL.64 [R1+0x648], R6 ;  /* 0x0006480601007387 */ /* 0x000fe80000100a00 */
        /* <DEDUP_REMOVED lines=11> */
[----:B------:R-:W1:Y:S01]  /*8f4d0*/  LDS.128 R4, [R0+0x400] ;  /* 0x0004000000047984 */ /* 0x000e620000000c00 */
[----:B------:R-:W-:Y:S06]  /*8f4e0*/  BAR.SYNC.DEFER_BLOCKING 0x0 ;  /* 0x0000000000007b1d */ /* 0x000fec0000010000 */
[----:B0-----:R0:W-:Y:S04]  /*8f4f0*/  STL.64 [R1+0x670], R16 ;  /* 0x0006701001007387 */ /* 0x0011e80000100a00 */
[----:B------:R1:W-:Y:S04]  /*8f500*/  STL.64 [R1+0x678], R18 ;  /* 0x0006781201007387 */ /* 0x0003e80000100a00 */
[----:B0-----:R-:W3:Y:S04]  /*8f510*/  LDL.LU R16, [R1+0x750] ;  /* 0x0007500001107983 */ /* 0x001ee80000300800 */
[----:B--2---:R0:W-:Y:S04]  /*8f520*/  STSM.16.M88.4 [R2], R24 ;  /* 0x0000001802007844 */ /* 0x0041e80000000200 */
[----:B-1----:R-:W-:Y:S04]  /*8f530*/  STL.64 [R1+0x6b0], R4 ;  /* 0x0006b00401007387 */ /* 0x002fe80000100a00 */
[----:B------:R-:W-:Y:S04]  /*8f540*/  STL.64 [R1+0x6b8], R6 ;  /* 0x0006b80601007387 */ /* 0x000fe80000100a00 */
[----:B------:R-:W2:Y:S04]  /*8f550*/  LDL.LU R17, [R1+0x754] ;  /* 0x0007540001117983 */ /* 0x000ea80000300800 */
[----:B------:R-:W2:Y:S04]  /*8f560*/  LDL.LU R18, [R1+0x758] ;  /* 0x0007580001127983 */ /* 0x000ea80000300800 */
[----:B------:R-:W2:Y:S04]  /*8f570*/  LDL.LU R19, [R1+0x75c] ;  /* 0x00075c0001137983 */ /* 0x000ea80000300800 */
[----:B0-----:R-:W2:Y:S04]  /*8f580*/  LDL.LU R24, [R1+0x760] ;  /* 0x0007600001187983 */ /* 0x001ea80000300800 */
[----:B------:R-:W2:Y:S04]  /*8f590*/  LDL.LU R25, [R1+0x764] ;  /* 0x0007640001197983 */ /* 0x000ea80000300800 */
[----:B------:R-:W2:Y:S04]  /*8f5a0*/  LDL.LU R26, [R1+0x768] ;  /* 0x00076800011a7983 */ /* 0x000ea80000300800 */
[----:B------:R-:W2:Y:S04]  /*8f5b0*/  LDL.LU R27, [R1+0x76c] ;  /* 0x00076c00011b7983 */ /* 0x000ea80000300800 */
[----:B----4-:R0:W-:Y:S01]  /*8f5c0*/  STSM.16.M88.4 [R2+0x200], R12 ;  /* 0x0002000c02007844 */ /* 0x0101e20000000200 */
[----:B------:R-:W-:Y:S06]  /*8f5d0*/  BAR.SYNC.DEFER_BLOCKING 0x0 ;  /* 0x0000000000007b1d */ /* 0x000fec0000010000 */
[----:B0-----:R-:W4:Y:S04]  /*8f5e0*/  LDL.LU R12, [R1+0x770] ;  /* 0x00077000010c7983 */ /* 0x001f280000300800 */
[----:B------:R-:W4:Y:S04]  /*8f5f0*/  LDL.LU R13, [R1+0x774] ;  /* 0x00077400010d7983 */ /* 0x000f280000300800 */
[----:B------:R-:W4:Y:S04]  /*8f600*/  LDL.LU R14, [R1+0x778] ;  /* 0x00077800010e7983 */ /* 0x000f280000300800 */
[----:B------:R-:W0:Y:S04]  /*8f610*/  LDS.128 R4, [R0] ;  /* 0x0000000000047984 */ /* 0x000e280000000c00 */
[----:B------:R-:W4:Y:S04]  /*8f620*/  LDL.LU R15, [R1+0x77c] ;  /* 0x00077c00010f7983 */ /* 0x000f280000300800 */
[----:B0-----:R-:W-:Y:S04]  /*8f630*/  STL.64 [R1+0x660], R4 ;  /* 0x0006600401007387 */ /* 0x001fe80000100a00 */
[----:B------:R-:W-:Y:S04]  /*8f640*/  STL.64 [R1+0x668], R6 ;  /* 0x0006680601007387 */ /* 0x000fe80000100a00 */
[----:B------:R-:W0:Y:S01]  /*8f650*/  LDS.128 R4, [R0+0x400] ;  /* 0x0004000000047984 */ /* 0x000e220000000c00 */
[----:B------:R-:W-:Y:S06]  /*8f660*/  BAR.SYNC.DEFER_BLOCKING 0x0 ;  /* 0x0000000000007b1d */ /* 0x000fec0000010000 */
[----:B------:R1:W-:Y:S04]  /*8f670*/  STSM.16.M88.4 [R2], R8 ;  /* 0x0000000802007844 */ /* 0x0003e80000000200 */
[----:B0-----:R-:W-:Y:S04]  /*8f680*/  STL.64 [R1+0x6a0], R4 ;  /* 0x0006a00401007387 */ /* 0x001fe80000100a00 */
[----:B------:R-:W-:Y:S04]  /*8f690*/  STL.64 [R1+0x6a8], R6 ;  /* 0x0006a80601007387 */ /* 0x000fe80000100a00 */
[----:B-1----:R-:W4:Y:S04]  /*8f6a0*/  LDL.LU R8, [R1+0x780] ;  /* 0x0007800001087983 */ /* 0x002f280000300800 */
[----:B------:R-:W4:Y:S04]  /*8f6b0*/  LDL.LU R9, [R1+0x784] ;  /* 0x0007840001097983 */ /* 0x000f280000300800 */
[----:B------:R-:W4:Y:S04]  /*8f6c0*/  LDL.LU R10, [R1+0x788] ;  /* 0x00078800010a7983 */ /* 0x000f280000300800 */
[----:B------:R-:W4:Y:S04]  /*8f6d0*/  LDL.LU R11, [R1+0x78c] ;  /* 0x00078c00010b7983 */ /* 0x000f280000300800 */
[----:B---3--:R0:W-:Y:S01]  /*8f6e0*/  STSM.16.M88.4 [R2+0x200], R20 ;  /* 0x0002001402007844 */ /* 0x0081e20000000200 */
[----:B------:R-:W-:Y:S06]  /*8f6f0*/  BAR.SYNC.DEFER_BLOCKING 0x0 ;  /* 0x0000000000007b1d */ /* 0x000fec0000010000 */
[----:B0-----:R-:W3:Y:S04]  /*8f700*/  LDL.LU R20, [R1+0x790] ;  /* 0x0007900001147983 */ /* 0x001ee80000300800 */
[----:B------:R-:W3:Y:S04]  /*8f710*/  LDL.LU R21, [R1+0x794] ;  /* 0x0007940001157983 */ /* 0x000ee80000300800 */
[----:B------:R-:W3:Y:S04]  /*8f720*/  LDL.LU R22, [R1+0x798] ;  /* 0x0007980001167983 */ /* 0x000ee80000300800 */
[----:B------:R-:W0:Y:S04]  /*8f730*/  LDS.128 R4, [R0] ;  /* 0x0000000000047984 */ /* 0x000e280000000c00 */
[----:B------:R-:W3:Y:S04]  /*8f740*/  LDL.LU R23, [R1+0x79c] ;  /* 0x00079c0001177983 */ /* 0x000ee80000300800 */
[----:B0-----:R-:W-:Y:S04]  /*8f750*/  STL.64 [R1+0x690], R4 ;  /* 0x0006900401007387 */ /* 0x001fe80000100a00 */
[----:B------:R-:W-:Y:S04]  /*8f760*/  STL.64 [R1+0x698], R6 ;  /* 0x0006980601007387 */ /* 0x000fe80000100a00 */
[----:B------:R-:W0:Y:S01]  /*8f770*/  LDS.128 R4, [R0+0x400] ;  /* 0x0004000000047984 */ /* 0x000e220000000c00 */
[----:B------:R-:W-:Y:S06]  /*8f780*/  BAR.SYNC.DEFER_BLOCKING 0x0 ;  /* 0x0000000000007b1d */ /* 0x000fec0000010000 */
[----:B--2---:R1:W-:Y:S04]  /*8f790*/  STSM.16.M88.4 [R2], R16 ;  /* 0x0000001002007844 */ /* 0x0043e80000000200 */
[----:B------:R-:W-:Y:S01]  /*8f7a0*/  STSM.16.M88.4 [R2+0x200], R24 ;  /* 0x0002001802007844 */ /* 0x000fe20000000200 */
[----:B------:R-:W-:Y:S06]  /*8f7b0*/  BAR.SYNC.DEFER_BLOCKING 0x0 ;  /* 0x0000000000007b1d */ /* 0x000fec0000010000 */
[----:B0-----:R-:W-:Y:S04]  /*8f7c0*/  STL.64 [R1+0x6d0], R4 ;  /* 0x0006d00401007387 */ /* 0x001fe80000100a00 */
[----:B------:R-:W-:Y:S04]  /*8f7d0*/  STL.64 [R1+0x6d8], R6 ;  /* 0x0006d80601007387 */ /* 0x000fe80000100a00 */
[----:B-1----:R-:W2:Y:S04]  /*8f7e0*/  LDL.LU R16, [R1+0x7a0] ;  /* 0x0007a00001107983 */ /* 0x002ea80000300800 */
[----:B------:R-:W2:Y:S04]  /*8f7f0*/  LDL.LU R17, [R1+0x7a4] ;  /* 0x0007a40001117983 */ /* 0x000ea80000300800 */
[----:B------:R-:W2:Y:S04]  /*8f800*/  LDL.LU R18, [R1+0x7a8] ;  /* 0x0007a80001127983 */ /* 0x000ea80000300800 */
[----:B------:R-:W2:Y:S04]  /*8f810*/  LDL.LU R19, [R1+0x7ac] ;  /* 0x0007ac0001137983 */ /* 0x000ea80000300800 */
[----:B------:R-:W0:Y:S04]  /*8f820*/  LDS.128 R24, [R0] ;  /* 0x0000000000187984 */ /* 0x000e280000000c00 */
[----:B------:R-:W1:Y:S01]  /*8f830*/  LDS.128 R4, [R0+0x400] ;  /* 0x0004000000047984 */ /* 0x000e620000000c00 */
[----:B------:R-:W-:Y:S06]  /*8f840*/  BAR.SYNC.DEFER_BLOCKING 0x0 ;  /* 0x0000000000007b1d */ /* 0x000fec0000010000 */
[----:B----4-:R-:W-:Y:S04]  /*8f850*/  STSM.16.M88.4 [R2], R12 ;  /* 0x0000000c02007844 */ /* 0x010fe80000000200 */
[----:B0-----:R0:W-:Y:S04]  /*8f860*/  STL.64 [R1+0x680], R24 ;  /* 0x0006801801007387 */ /* 0x0011e80000100a00 */
[----:B------:R4:W-:Y:S04]  /*8f870*/  STL.64 [R1+0x688], R26 ;  /* 0x0006881a01007387 */ /* 0x0009e80000100a00 */
[----:B-1----:R-:W-:Y:S04]  /*8f880*/  STL.64 [R1+0x6c0], R4 ;  /* 0x0006c00401007387 */ /* 0x002fe80000100a00 */
[----:B------:R-:W-:Y:S04]  /*8f890*/  STL.64 [R1+0x6c8], R6 ;  /* 0x0006c80601007387 */ /* 0x000fe80000100a00 */
[----:B0-----:R-:W2:Y:S04]  /*8f8a0*/  LDL.LU R24, [R1+0x7b0] ;  /* 0x0007b00001187983 */ /* 0x001ea80000300800 */
[----:B------:R-:W2:Y:S04]  /*8f8b0*/  LDL.LU R25, [R1+0x7b4] ;  /* 0x0007b40001197983 */ /* 0x000ea80000300800 */
[----:B----4-:R-:W4:Y:S04]  /*8f8c0*/  LDL.LU R26, [R1+0x7b8] ;  /* 0x0007b800011a7983 */ /* 0x010f280000300800 */
[----:B------:R-:W4:Y:S04]  /*8f8d0*/  LDL.LU R27, [R1+0x7bc] ;  /* 0x0007bc00011b7983 */ /* 0x000f280000300800 */
[----:B------:R-:W4:Y:S04]  /*8f8e0*/  LDL.LU R12, [R1+0x7c0] ;  /* 0x0007c000010c7983 */ /* 0x000f280000300800 */
        /* <DEDUP_REMOVED lines=8> */
[----:B0-----:R-:W-:Y:S04]  /*8f970*/  STL.64 [R1+0x6f0], R8 ;  /* 0x0006f00801007387 */ /* 0x001fe80000100a00 */
[----:B------:R-:W-:Y:S04]  /*8f980*/  STL.64 [R1+0x6f8], R10 ;  /* 0x0006f80a01007387 */ /* 0x000fe80000100a00 */
[----:B-1----:R0:W-:Y:S04]  /*8f990*/  STL.64 [R1+0x730], R4 ;  /* 0x0007300401007387 */ /* 0x0021e80000100a00 */
[----:B------:R1:W-:Y:S04]  /*8f9a0*/  STL.64 [R1+0x738], R6 ;  /* 0x0007380601007387 */ /* 0x0003e80000100a00 */
[----:B0-----:R-:W4:Y:S04]  /*8f9b0*/  LDL.LU R4, [R1+0x7d0] ;  /* 0x0007d00001047983 */ /* 0x001f280000300800 */
[----:B------:R-:W4:Y:S04]  /*8f9c0*/  LDL.LU R5, [R1+0x7d4] ;  /* 0x0007d40001057983 */ /* 0x000f280000300800 */
[----:B-1----:R-:W4:Y:S04]  /*8f9d0*/  LDL.LU R6, [R1+0x7d8] ;  /* 0x0007d80001067983 */ /* 0x002f280000300800 */
[----:B------:R-:W4:Y:S04]  /*8f9e0*/  LDL.LU R7, [R1+0x7dc] ;  /* 0x0007dc0001077983 */ /* 0x000f280000300800 */
[----:B------:R-:W4:Y:S04]  /*8f9f0*/  LDL.LU R8, [R1+0x7e0] ;  /* 0x0007e00001087983 */ /* 0x000f280000300800 */
[----:B------:R-:W4:Y:S04]  /*8fa00*/  LDL.LU R9, [R1+0x7e4] ;  /* 0x0007e40001097983 */ /* 0x000f280000300800 */
[----:B------:R-:W4:Y:S04]  /*8fa10*/  LDL.LU R10, [R1+0x7e8] ;  /* 0x0007e800010a7983 */ /* 0x000f280000300800 */
[----:B------:R-:W4:Y:S04]  /*8fa20*/  LDL.LU R11, [R1+0x7ec] ;  /* 0x0007ec00010b7983 */ /* 0x000f280000300800 */
[----:B---3--:R-:W-:Y:S04]  /*8fa30*/  STSM.16.M88.4 [R2], R20 ;  /* 0x0000001402007844 */ /* 0x008fe80000000200 */
[----:B--2---:R-:W-:Y:S01]  /*8fa40*/  STSM.16.M88.4 [R2+0x200], R16 ;  /* 0x0002001002007844 */ /* 0x004fe20000000200 */
[----:B------:R-:W-:Y:S06]  /*8fa50*/  BAR.SYNC.DEFER_BLOCKING 0x0 ;  /* 0x0000000000007b1d */ /* 0x000fec0000010000 */
[----:B------:R-:W0:Y:S04]  /*8fa60*/  LDS.128 R20, [R0] ;  /* 0x0000000000147984 */ /* 0x000e280000000c00 */
[----:B------:R-:W1:Y:S01]  /*8fa70*/  LDS.128 R16, [R0+0x400] ;  /* 0x0004000000107984 */ /* 0x000e620000000c00 */
[----:B------:R-:W-:Y:S06]  /*8fa80*/  BAR.SYNC.DEFER_BLOCKING 0x0 ;  /* 0x0000000000007b1d */ /* 0x000fec0000010000 */
[----:B----4-:R-:W-:Y:S04]  /*8fa90*/  STSM.16.M88.4 [R2], R24 ;  /* 0x0000001802007844 */ /* 0x010fe80000000200 */
[----:B------:R-:W-:Y:S01]  /*8faa0*/  STSM.16.M88.4 [R2+0x200], R12 ;  /* 0x0002000c02007844 */ /* 0x000fe20000000200 */
[----:B------:R-:W-:Y:S06]  /*8fab0*/  BAR.SYNC.DEFER_BLOCKING 0x0 ;  /* 0x0000000000007b1d */ /* 0x000fec0000010000 */
[----:B------:R-:W2:Y:S04]  /*8fac0*/  LDS.128 R12, [R0] ;  /* 0x00000000000c7984 */ /* 0x000ea80000000c00 */
[----:B------:R-:W3:Y:S01]  /*8fad0*/  LDS.128 R24, [R0+0x400] ;  /* 0x0004000000187984 */ /* 0x000ee20000000c00 */
[----:B------:R-:W-:Y:S06]  /*8fae0*/  BAR.SYNC.DEFER_BLOCKING 0x0 ;  /* 0x0000000000007b1d */ /* 0x000fec0000010000 */
[----:B0-----:R0:W-:Y:S04]  /*8faf0*/  STL.64 [R1+0x6e0], R20 ;  /* 0x0006e01401007387 */ /* 0x0011e80000100a00 */
[----:B------:R4:W-:Y:S04]  /*8fb00*/  STL.64 [R1+0x6e8], R22 ;  /* 0x0006e81601007387 */ /* 0x0009e80000100a00 */
[----:B0-----:R-:W3:Y:S04]  /*8fb10*/  LDL.LU R20, [R1+0x7f0] ;  /* 0x0007f00001147983 */ /* 0x001ee80000300800 */
[----:B-1----:R0:W-:Y:S04]  /*8fb20*/  STL.64 [R1+0x720], R16 ;  /* 0x0007201001007387 */ /* 0x0021e80000100a00 */
[----:B------:R1:W-:Y:S04]  /*8fb30*/  STL.64 [R1+0x728], R18 ;  /* 0x0007281201007387 */ /* 0x0003e80000100a00 */
[----:B------:R-:W3:Y:S04]  /*8fb40*/  LDL.LU R21, [R1+0x7f4] ;  /* 0x0007f40001157983 */ /* 0x000ee80000300800 */
[----:B----4-:R-:W4:Y:S04]  /*8fb50*/  LDL.LU R22, [R1+0x7f8] ;  /* 0x0007f80001167983 */ /* 0x010f280000300800 */
[----:B------:R-:W4:Y:S04]  /*8fb60*/  LDL.LU R23, [R1+0x7fc] ;  /* 0x0007fc0001177983 */ /* 0x000f280000300800 */
[----:B0-----:R-:W4:Y:S04]  /*8fb70*/  LDL.LU R16, [R1+0x800] ;  /* 0x0008000001107983 */ /* 0x001f280000300800 */
[----:B------:R-:W4:Y:S04]  /*8fb80*/  LDL.LU R17, [R1+0x804] ;  /* 0x0008040001117983 */ /* 0x000f280000300800 */
[----:B-1----:R-:W4:Y:S04]  /*8fb90*/  LDL.LU R18, [R1+0x808] ;  /* 0x0008080001127983 */ /* 0x002f280000300800 */
[----:B------:R-:W4:Y:S04]  /*8fba0*/  LDL.LU R19, [R1+0x80c] ;  /* 0x00080c0001137983 */ /* 0x000f280000300800 */
[----:B------:R-:W-:Y:S04]  /*8fbb0*/  STSM.16.M88.4 [R2], R4 ;  /* 0x0000000402007844 */ /* 0x000fe80000000200 */
[----:B------:R-:W-:Y:S01]  /*8fbc0*/  STSM.16.M88.4 [R2+0x200], R8 ;  /* 0x0002000802007844 */ /* 0x000fe20000000200 */
[----:B------:R-:W-:Y:S06]  /*8fbd0*/  BAR.SYNC.DEFER_BLOCKING 0x0 ;  /* 0x0000000000007b1d */ /* 0x000fec0000010000 */
[----:B------:R-:W0:Y:S04]  /*8fbe0*/  LDS.128 R4, [R0] ;  /* 0x0000000000047984 */ /* 0x000e280000000c00 */
[----:B------:R-:W1:Y:S04]  /*8fbf0*/  LDS.128 R8, [R0+0x400] ;  /* 0x0004000000087984 */ /* 0x000e680000000c00 */
[----:B--2---:R2:W-:Y:S04]  /*8fc00*/  STL.64 [R1+0x710], R12 ;  /* 0x0007100c01007387 */ /* 0x0045e80000100a00 */
[----:B------:R3:W-:Y:S01]  /*8fc10*/  STL.64 [R1+0x718], R14 ;  /* 0x0007180e01007387 */ /* 0x0007e20000100a00 */
[----:B------:R-:W-:Y:S06]  /*8fc20*/  BAR.SYNC.DEFER_BLOCKING 0x0 ;  /* 0x0000000000007b1d */ /* 0x000fec0000010000 */
[----:B--2---:R-:W2:Y:S04]  /*8fc30*/  LDL.LU R12, [R1+0x820] ;  /* 0x00082000010c7983 */ /* 0x004ea80000300800 */
[----:B---3--:R3:W-:Y:S04]  /*8fc40*/  STL.64 [R1+0x750], R24 ;  /* 0x0007501801007387 */ /* 0x0087e80000100a00 */
[----:B------:R0:W-:Y:S04]  /*8fc50*/  STL.64 [R1+0x758], R26 ;  /* 0x0007581a01007387 */ /* 0x0001e80000100a00 */
[----:B------:R-:W2:Y:S04]  /*8fc60*/  LDL.LU R13, [R1+0x824] ;  /* 0x00082400010d7983 */ /* 0x000ea80000300800 */
[----:B------:R-:W2:Y:S04]  /*8fc70*/  LDL.LU R14, [R1+0x828] ;  /* 0x00082800010e7983 */ /* 0x000ea80000300800 */
[----:B------:R-:W2:Y:S04]  /*8fc80*/  LDL.LU R15, [R1+0x82c] ;  /* 0x00082c00010f7983 */ /* 0x000ea80000300800 */
[----:B---3--:R-:W3:Y:S04]  /*8fc90*/  LDL.LU R24, [R1+0x810] ;  /* 0x0008100001187983 */ /* 0x008ee80000300800 */
[----:B------:R-:W3:Y:S04]  /*8fca0*/  LDL.LU R25, [R1+0x814] ;  /* 0x0008140001197983 */ /* 0x000ee80000300800 */
[----:B0-----:R-:W3:Y:S04]  /*8fcb0*/  LDL.LU R26, [R1+0x818] ;  /* 0x00081800011a7983 */ /* 0x001ee80000300800 */
[----:B------:R-:W3:Y:S04]  /*8fcc0*/  LDL.LU R27, [R1+0x81c] ;  /* 0x00081c00011b7983 */ /* 0x000ee80000300800 */
[----:B------:R0:W-:Y:S04]  /*8fcd0*/  STL.64 [R1+0x700], R4 ;  /* 0x0007000401007387 */ /* 0x0001e80000100a00 */
[----:B------:R1:W-:Y:S04]  /*8fce0*/  STL.64 [R1+0x708], R6 ;  /* 0x0007080601007387 */ /* 0x0003e80000100a00 */
[----:B0-----:R-:W2:Y:S04]  /*8fcf0*/  LDL.LU R4, [R1+0x830] ;  /* 0x0008300001047983 */ /* 0x001ea80000300800 */
[----:B-1----:R-:W-:Y:S04]  /*8fd00*/  STL.64 [R1+0x740], R8 ;  /* 0x0007400801007387 */ /* 0x002fe80000100a00 */
[----:B------:R-:W-:Y:S04]  /*8fd10*/  STL.64 [R1+0x748], R10 ;  /* 0x0007480a01007387 */ /* 0x000fe80000100a00 */
[----:B------:R-:W2:Y:S04]  /*8fd20*/  LDL.LU R5, [R1+0x834] ;  /* 0x0008340001057983 */ /* 0x000ea80000300800 */
[----:B------:R-:W2:Y:S04]  /*8fd30*/  LDL.LU R6, [R1+0x838] ;  /* 0x0008380001067983 */ /* 0x000ea80000300800 */
[----:B------:R-:W2:Y:S04]  /*8fd40*/  LDL.LU R7, [R1+0x83c] ;  /* 0x00083c0001077983 */ /* 0x000ea80000300800 */
[----:B----4-:R0:W-:Y:S04]  /*8fd50*/  STSM.16.M88.4 [R2], R20 ;  /* 0x0000001402007844 */ /* 0x0101e80000000200 */
[----:B------:R1:W-:Y:S01]  /*8fd60*/  STSM.16.M88.4 [R2+0x200], R16 ;  /* 0x0002001002007844 */ /* 0x0003e20000000200 */
[----:B------:R-:W-:Y:S06]  /*8fd70*/  BAR.SYNC.DEFER_BLOCKING 0x0 ;  /* 0x0000000000007b1d */ /* 0x000fec0000010000 */
[----:B------:R-:W4:Y:S04]  /*8fd80*/  LDS.128 R8, [R0] ;  /* 0x0000000000087984 */ /* 0x000f280000000c00 */
[----:B--2---:R-:W-:Y:S04]  /*8fd90*/  STL.64 [R1+0x2ea8], R6 ;  /* 0x002ea80601007387 */ /* 0x004fe80000100a00 */
[----:B------:R-:W-:Y:S04]  /*8fda0*/  STL.64 [R1+0x2ea0], R4 ;  /* 0x002ea00401007387 */ /* 0x000fe80000100a00 */
[----:B------:R-:W2:Y:S01]  /*8fdb0*/  LDS.128 R4, [R0+0x400] ;  /* 0x0004000000047984 */ /* 0x000ea20000000c00 */
[----:B------:R-:W-:Y:S06]  /*8fdc0*/  BAR.SYNC.DEFER_BLOCKING 0x0 ;  /* 0x0000000000007b1d */ /* 0x000fec0000010000 */
[----:B0-----:R-:W2:Y:S04]  /*8fdd0*/  LDL.LU R20, [R1+0x840] ;  /* 0x0008400001147983 */ /* 0x001ea80000300800 */
[----:B------:R-:W2:Y:S04]  /*8fde0*/  LDL.LU R21, [R1+0x844] ;  /* 0x0008440001157983 */ /* 0x000ea80000300800 */
[----:B------:R-:W2:Y:S04]  /*8fdf0*/  LDL.LU R22, [R1+0x848] ;  /* 0x0008480001167983 */ /* 0x000ea80000300800 */
[----:B------:R-:W2:Y:S04]  /*8fe00*/  LDL.LU R23, [R1+0x84c] ;  /* 0x00084c0001177983 */ /* 0x000ea80000300800 */
[----:B---3--:R-:W-:Y:S04]  /*8fe10*/  STSM.16.M88.4 [R2], R24 ;  /* 0x0000001802007844 */ /* 0x008fe80000000200 */
[----:B------:R0:W-:Y:S04]  /*8fe20*/  STSM.16.M88.4 [R2+0x200], R12 ;  /* 0x0002000c02007844 */ /* 0x0001e80000000200 */
[----:B------:R-:W3:Y:S04]  /*8fe30*/  LDL R3, [R1+0x1d88] ;  /* 0x001d880001037983 */ /* 0x000ee80000100800 */
[----:B-1----:R-:W3:Y:S04]  /*8fe40*/  LDL.LU R16, [R1+0x850] ;  /* 0x0008500001107983 */ /* 0x002ee80000300800 */
[----:B----4-:R-:W-:Y:S04]  /*8fe50*/  STL.64 [R1+0x770], R8 ;  /* 0x0007700801007387 */ /* 0x010fe80000100a00 */
[----:B------:R-:W-:Y:S01]  /*8fe60*/  STL.64 [R1+0x778], R10 ;  /* 0x0007780a01007387 */ /* 0x000fe20000100a00 */
[----:B0-----:R-:W0:Y:S03]  /*8fe70*/  LDC R15, c[0x0][0x3b4] ;  /* 0x0000ed00ff0f7b82 */ /* 0x001e260000000800 */
[----:B--2---:R-:W-:Y:S04]  /*8fe80*/  STL.64 [R1+0x7b0], R4 ;  /* 0x0007b00401007387 */ /* 0x004fe80000100a00 */
[----:B------:R-:W-:Y:S01]  /*8fe90*/  STL.64 [R1+0x7b8], R6 ;  /* 0x0007b80601007387 */ /* 0x000fe20000100a00 */
[----:B------:R-:W1:Y:S08]  /*8fea0*/  LDC R14, c[0x0][0x3b4] ;  /* 0x0000ed00ff0e7b82 */ /* 0x000e700000000800 */
[----:B------:R-:W-:Y:S06]  /*8feb0*/  BAR.SYNC.DEFER_BLOCKING 0x0 ;  /* 0x0000000000007b1d */ /* 0x000fec0000010000 */
[----:B------:R-:W2:Y:S04]  /*8fec0*/  LDL.LU R17, [R1+0x854] ;  /* 0x0008540001117983 */ /* 0x000ea80000300800 */
[----:B------:R-:W2:Y:S04]  /*8fed0*/  LDL.LU R18, [R1+0x858] ;  /* 0x0008580001127983 */ /* 0x000ea80000300800 */
[----:B------:R-:W2:Y:S04]  /*8fee0*/  LDL.LU R19, [R1+0x85c] ;  /* 0x00085c0001137983 */ /* 0x000ea80000300800 */
[----:B------:R-:W4:Y:S04]  /*8fef0*/  LDL.LU R24, [R1+0x860] ;  /* 0x0008600001187983 */ /* 0x000f280000300800 */
[----:B------:R-:W0:Y:S04]  /*8ff00*/  LDS.128 R4, [R0] ;  /* 0x0000000000047984 */ /* 0x000e280000000c00 */
[----:B------:R-:W4:Y:S04]  /*8ff10*/  LDL.LU R25, [R1+0x864] ;  /* 0x0008640001197983 */ /* 0x000f280000300800 */
[----:B------:R-:W4:Y:S04]  /*8ff20*/  LDL.LU R26, [R1+0x868] ;  /* 0x00086800011a7983 */ /* 0x000f280000300800 */
[----:B------:R-:W4:Y:S04]  /*8ff30*/  LDL.LU R27, [R1+0x86c] ;  /* 0x00086c00011b7983 */ /* 0x000f280000300800 */
[----:B0-----:R-:W-:Y:S04]  /*8ff40*/  STL.64 [R1+0x760], R4 ;  /* 0x0007600401007387 */ /* 0x001fe80000100a00 */
[----:B------:R-:W-:Y:S04]  /*8ff50*/  STL.64 [R1+0x768], R6 ;  /* 0x0007680601007387 */ /* 0x000fe80000100a00 */
[----:B------:R-:W0:Y:S04]  /*8ff60*/  LDS.128 R4, [R0+0x400] ;  /* 0x0004000000047984 */ /* 0x000e280000000c00 */
[----:B0-----:R-:W-:Y:S04]  /*8ff70*/  STL.64 [R1+0x7a0], R4 ;  /* 0x0007a00401007387 */ /* 0x001fe80000100a00 */
[----:B------:R0:W-:Y:S04]  /*8ff80*/  STL.64 [R1+0x7a8], R6 ;  /* 0x0007a80601007387 */ /* 0x0001e80000100a00 */
[----:B0-----:R-:W2:Y:S04]  /*8ff90*/  LDL.LU.64 R6, [R1+0x2ea8] ;  /* 0x002ea80001067983 */ /* 0x001ea80000300a00 */
[----:B------:R-:W2:Y:S01]  /*8ffa0*/  LDL.LU.64 R4, [R1+0x2ea0] ;  /* 0x002ea00001047983 */ /* 0x000ea20000300a00 */
[----:B------:R-:W-:Y:S01]  /*8ffb0*/  BAR.SYNC.DEFER_BLOCKING 0x0 ;  /* 0x0000000000007b1d */ /* 0x000fe20000010000 */
[----:B------:R-:W-:-:S05]  /*8ffc0*/  IMAD.U32 R8, RZ, RZ, UR58 ;  /* 0x0000003aff087e24 */ /* 0x000fca000f8e00ff */
[----:B------:R-:W4:Y:S01]  /*8ffd0*/  LDL.LU R29, [R1+0x240] ;  /* 0x00024000011d7983 */ /* 0x000f220000300800 */
[C---:B---3--:R-:W-:Y:S01]  /*8ffe0*/  IMAD R9, R3.reuse, UR8, RZ ;  /* 0x0000000803097c24 */ /* 0x048fe2000f8e02ff */
[----:B------:R-:W-:Y:S01]  /*8fff0*/  ISETP.GE.AND P2, PT, R3, UR34, PT ;  /* 0x0000002203007c0c */ /* 0x000fe2000bf46270 */
[----:B------:R-:W0:Y:S01]  /*90000*/  LDCU.64 UR8, c[0x0][0x390] ;  /* 0x00007200ff0877ac */ /* 0x000e220008000a00 */
[----:B--2---:R2:W-:Y:S02]  /*90010*/  STSM.16.M88.4 [R2], R4 ;  /* 0x0000000402007844 */ /* 0x0045e40000000200 */
[C---:B------:R-:W-:Y:S01]  /*90020*/  LEA R10, P3, R9.reuse, UR6, 0x1 ;  /* 0x00000006090a7c11 */ /* 0x040fe2000f8608ff */
[----:B------:R-:W-:Y:S01]  /*90030*/  UMOV UR58, UR59 ;  /* 0x0000003b003a7c82 */ /* 0x000fe20008000000 */
[C---:B------:R-:W-:Y:S01]  /*90040*/  ISETP.LT.AND P2, PT, R28.reuse, UR56, !P2 ;  /* 0x000000381c007c0c */ /* 0x040fe2000d741270 */
[----:B------:R-:W-:Y:S01]  /*90050*/  STSM.16.M88.4 [R2+0x200], R20 ;  /* 0x0002001402007844 */ /* 0x000fe20000000200 */
[----:B------:R-:W3:Y:S01]  /*90060*/  LDCU UR34, c[0x0][0x398] ;  /* 0x00007300ff2277ac */ /* 0x000ee20008000800 */
[----:B------:R-:W-:Y:S06]  /*90070*/  BAR.SYNC.DEFER_BLOCKING 0x0 ;  /* 0x0000000000007b1d */ /* 0x000fec0000010000 */
[----:B--2---:R-:W2:Y:S01]  /*90080*/  LDL.LU.64 R6, [R1+0x2e98] ;  /* 0x002e980001067983 */ /* 0x004ea20000300a00 */
[----:B------:R-:W-:Y:S01]  /*90090*/  LEA.HI.X.SX32 R11, R9, UR7, 0x1, P3 ;  /* 0x00000007090b7c11 */ /* 0x000fe200098f0eff */
[----:B------:R-:W0:Y:S02]  /*900a0*/  LDCU UR56, c[0x0][0x398] ;  /* 0x00007300ff3877ac */ /* 0x000e240008000800 */
[----:B------:R-:W2:Y:S01]  /*900b0*/  LDL.LU.64 R4, [R1+0x2e90] ;  /* 0x002e900001047983 */ /* 0x000ea20000300a00 */
[----:B------:R-:W0:Y:S03]  /*900c0*/  LDCU UR59, c[0x0][0x398] ;  /* 0x00007300ff3b77ac */ /* 0x000e260008000800 */
[----:B------:R-:W0:Y:S01]  /*900d0*/  LDS.128 R20, [R0] ;  /* 0x0000000000147984 */ /* 0x000e220000000c00 */
[----:B------:R-:W-:Y:S01]  /*900e0*/  IMAD R9, R15, 0x40, R9 ;  /* 0x000000400f097824 */ /* 0x000fe200078e0209 */
[----:B------:R-:W0:Y:S02]  /*900f0*/  LDCU.64 UR6, c[0x0][0x390] ;  /* 0x00007200ff0677ac */ /* 0x000e240008000a00 */
[----:B------:R-:W-:Y:S04]  /*90100*/  STL [R1+0x7cc], R8 ;  /* 0x0007cc0801007387 */ /* 0x000fe80000100800 */
[----:B0-----:R-:W-:Y:S04]  /*90110*/  STL.64 [R1+0x780], R20 ;  /* 0x0007801401007387 */ /* 0x001fe80000100a00 */
[----:B------:R-:W-:Y:S04]  /*90120*/  STL.64 [R1+0x788], R22 ;  /* 0x0007881601007387 */ /* 0x000fe80000100a00 */
[----:B------:R-:W0:Y:S01]  /*90130*/  LDS.128 R20, [R0+0x400] ;  /* 0x0004000000147984 */ /* 0x000e220000000c00 */
[----:B------:R-:W-:Y:S06]  /*90140*/  BAR.SYNC.DEFER_BLOCKING 0x0 ;  /* 0x0000000000007b1d */ /* 0x000fec0000010000 */
[----:B0-----:R-:W-:Y:S04]  /*90150*/  STL.64 [R1+0x790], R20 ;  /* 0x0007901401007387 */ /* 0x001fe80000100a00 */
[----:B------:R0:W-:Y:S04]  /*90160*/  STL.64 [R1+0x798], R22 ;  /* 0x0007981601007387 */ /* 0x0001e80000100a00 */
[----:B0-----:R-:W2:Y:S04]  /*90170*/  LDL.LU R23, [R1+0x2e8c] ;  /* 0x002e8c0001177983 */ /* 0x001ea80000300800 */
[----:B------:R-:W2:Y:S04]  /*90180*/  LDL.LU R21, [R1+0x2e88] ;  /* 0x002e880001157983 */ /* 0x000ea80000300800 */
[----:B------:R-:W-:Y:S04]  /*90190*/  STL [R1+0x2da8], R0 ;  /* 0x002da80001007387 */ /* 0x000fe80000100800 */
[----:B------:R-:W2:Y:S04]  /*901a0*/  LDL R22, [R1+0x1d8c] ;  /* 0x001d8c0001167983 */ /* 0x000ea80000100800 */
[----:B------:R0:W-:Y:S04]  /*901b0*/  STSM.16.M88.4 [R2], R16 ;  /* 0x0000001002007844 */ /* 0x0001e80000000200 */
[----:B----4-:R4:W-:Y:S01]  /*901c0*/  STSM.16.M88.4 [R2+0x200], R24 ;  /* 0x0002001802007844 */ /* 0x0109e20000000200 */
[----:B------:R-:W-:Y:S01]  /*901d0*/  IMAD R20, R28, UR23, RZ ;  /* 0x000000171c147c24 */ /* 0x000fe2000f8e02ff */
[----:B0-----:R-:W0:Y:S02]  /*901e0*/  LDC R18, c[0x0][0x3b4] ;  /* 0x0000ed00ff127b82 */ /* 0x001e240000000800 */
[----:B----4-:R-:W4:Y:S04]  /*901f0*/  LDL.LU.64 R26, [R1+0x2e80] ;  /* 0x002e8000011a7983 */ /* 0x010f280000300a00 */
[----:B------:R-:W3:Y:S04]  /*90200*/  LDL.LU.64 R24, [R1+0x2e78] ;  /* 0x002e780001187983 */ /* 0x000ee80000300a00 */
[----:B------:R-:W3:Y:S04]  /*90210*/  LDL R3, [R1+0x1d90] ;  /* 0x001d900001037983 */ /* 0x000ee80000100800 */
[----:B------:R-:W4:Y:S04]  /*90220*/  LDL R8, [R1+0x1d94] ;  /* 0x001d940001087983 */ /* 0x000f280000100800 */
[----:B------:R-:W4:Y:S01]  /*90230*/  LDL R0, [R1+0x1d88] ;  /* 0x001d880001007983 */ /* 0x000f220000100800 */
[----:B------:R-:W-:Y:S01]  /*90240*/  IMAD.WIDE R12, R20, 0x2, R10 ;  /* 0x00000002140c7825 */ /* 0x000fe200078e020a */
[----:B------:R-:W-:Y:S01]  /*90250*/  BAR.SYNC.DEFER_BLOCKING 0x0 ;  /* 0x0000000000007b1d */ /* 0x000fe20000010000 */
[----:B------:R-:W-:-:S02]  /*90260*/  ISETP.GE.AND P3, PT, R28, UR58, PT ;  /* 0x0000003a1c007c0c */ /* 0x000fc4000bf66270 */
[--C-:B-1----:R-:W-:Y:S01]  /*90270*/  IMAD R2, R14, 0x40, R9.reuse ;  /* 0x000000400e027824 */ /* 0x102fe200078e0209 */
[C---:B------:R-:W-:Y:S02]  /*90280*/  LEA R16, P5, R9.reuse, UR10, 0x1 ;  /* 0x0000000a09107c11 */ /* 0x040fe4000f8a08ff */
[----:B------:R-:W1:Y:S02]  /*90290*/  LDCU UR58, c[0x0][0x398] ;  /* 0x00007300ff3a77ac */ /* 0x000e640008000800 */
[----:B------:R-:W-:Y:S02]  /*902a0*/  LEA.HI.X.SX32 R17, R9, UR11, 0x1, P5 ;  /* 0x0000000b09117c11 */ /* 0x000fe4000a8f0eff */
[C---:B------:R-:W-:Y:S01]  /*902b0*/  LEA R14, P6, R2.reuse, UR8, 0x1 ;  /* 0x00000008020e7c11 */ /* 0x040fe2000f8c08ff */
[----:B------:R-:W1:Y:S01]  /*902c0*/  LDCU.64 UR10, c[0x0][0x398] ;  /* 0x00007300ff0a77ac */ /* 0x000e620008000a00 */
[----:B------:R-:W-:Y:S02]  /*902d0*/  PRMT R9, R29, 0x7632, R9 ;  /* 0x000076321d097816 */ /* 0x000fe40000000009 */
[----:B------:R-:W-:Y:S01]  /*902e0*/  LEA.HI.X.SX32 R15, R2, UR9, 0x1, P6 ;  /* 0x00000009020f7c11 */ /* 0x000fe2000b0f0eff */
[----:B0-----:R-:W-:Y:S01]  /*902f0*/  IMAD R2, R18, 0x40, R2 ;  /* 0x0000004012027824 */ /* 0x001fe200078e0202 */
[----:B------:R0:W-:Y:S02]  /*90300*/  @P2 STG.E.U16 desc[UR60][R12.64], R29 ;  /* 0x0000001d0c002986 */ /* 0x0001e4000c10153c */
[----:B0-----:R-:W-:-:S04]  /*90310*/  IMAD.WIDE R12, R20, 0x2, R16 ;  /* 0x00000002140c7825 */ /* 0x001fc800078e0210 */
[----:B------:R-:W-:Y:S01]  /*90320*/  IMAD.WIDE R18, R20, 0x2, R14 ;  /* 0x0000000214127825 */ /* 0x000fe200078e020e */
[----:B------:R-:W-:Y:S01]  /*90330*/  UMOV UR8, UR65 ;  /* 0x0000004100087c82 */ /* 0x000fe20008000000 */
[----:B------:R-:W0:Y:S01]  /*90340*/  LDCU UR65, c[0x0][0x3b8] ;  /* 0x00007700ff4177ac */ /* 0x000e220008000800 */
[----:B--2---:R-:W-:-:S13]  /*90350*/  ISETP.LT.AND P2, PT, R22, UR4, !P3 ;  /* 0x0000000416007c0c */ /* 0x004fda000df41270 */
[----:B------:R2:W-:Y:S02]  /*90360*/  @P2 STG.E.U16 desc[UR60][R12.64], R9 ;  /* 0x000000090c002986 */ /* 0x0005e4000c10153c */
[----:B--2---:R-:W-:-:S04]  /*90370*/  LEA R12, P2, R2, UR6, 0x1 ;  /* 0x00000006020c7c11 */ /* 0x004fc8000f8408ff */
[----:B------:R-:W-:Y:S01]  /*90380*/  LEA.HI.X.SX32 R13, R2, UR7, 0x1, P2 ;  /* 0x00000007020d7c11 */ /* 0x000fe200090f0eff */
[----:B------:R-:W2:Y:S01]  /*90390*/  LDCU.64 UR6, c[0x0][0x398] ;  /* 0x00007300ff0677ac */ /* 0x000ea20008000a00 */
[----:B---3--:R-:W-:Y:S02]  /*903a0*/  ISETP.LT.AND P5, PT, R3, UR33, !P3 ;  /* 0x0000002103007c0c */ /* 0x008fe4000dfa1270 */
[----:B----4-:R-:W-:Y:S01]  /*903b0*/  ISETP.LT.AND P3, PT, R8, UR32, !P3 ;  /* 0x0000002008007c0c */ /* 0x010fe2000df61270 */
[----:B------:R-:W-:Y:S01]  /*903c0*/  UMOV UR4, UR64 ;  /* 0x0000004000047c82 */ /* 0x000fe20008000000 */
[----:B------:R-:W-:Y:S02]  /*903d0*/  PRMT R21, R23, 0x7632, R21 ;  /* 0x0000763217157816 */ /* 0x000fe40000000015 */
[----:B------:R-:W-:Y:S01]  /*903e0*/  ISETP.LT.AND P6, PT, R0, UR29, !P1 ;  /* 0x0000001d00007c0c */ /* 0x000fe2000cfc1270 */
[----:B------:R-:W-:Y:S01]  /*903f0*/  VIADD R2, R20, UR26 ;  /* 0x0000001a14027c36 */ /* 0x000fe20008000000 */
[----:B------:R-:W-:Y:S01]  /*90400*/  MOV.SPILL R29, UR4 ;  /* 0x00000004001d7c02 */ /* 0x000fe20009000f00 */
[----:B------:R-:W-:Y:S01]  /*90410*/  VIADD R9, R28, 0x4 ;  /* 0x000000041c097836 */ /* 0x000fe20000000000 */
[----:B------:R-:W-:-:S03]  /*90420*/  ISETP.LT.AND P2, PT, R22, UR28, !P1 ;  /* 0x0000001c16007c0c */ /* 0x000fc6000cf41270 */
[----:B------:R3:W-:Y:S01]  /*90430*/  @P5 STG.E.U16 desc[UR60][R18.64], R23 ;  /* 0x0000001712005986 */ /* 0x0007e2000c10153c */
[----:B------:R-:W4:Y:S01]  /*90440*/  LDCU.64 UR32, c[0x0][0x398] ;  /* 0x00007300ff2077ac */ /* 0x000f220008000a00 */
[----:B--2---:R-:W-:Y:S01]  /*90450*/  IMAD.U32 R22, RZ, RZ, UR6 ;  /* 0x00000006ff167e24 */ /* 0x004fe2000f8e00ff */
[----:B------:R-:W-:Y:S01]  /*90460*/  UMOV UR4, UR7 ;  /* 0x0000000700047c82 */ /* 0x000fe20008000000 */
[----:B------:R-:W2:Y:S01]  /*90470*/  LDCU.64 UR6, c[0x0][0x398] ;  /* 0x00007300ff0677ac */ /* 0x000ea20008000a00 */
[----:B------:R0:W-:Y:S01]  /*90480*/  STL [R1+0x7c8], R29 ;  /* 0x0007c81d01007387 */ /* 0x0001e20000100800 */
[----:B------:R-:W1:Y:S01]  /*90490*/  LDCU.64 UR28, c[0x0][0x398] ;  /* 0x00007300ff1c77ac */ /* 0x000e620008000a00 */
[----:B---3--:R-:W-:Y:S01]  /*904a0*/  IMAD.WIDE R18, R20, 0x2, R12 ;  /* 0x0000000214127825 */ /* 0x008fe200078e020c */
[----:B------:R-:W3:Y:S04]  /*904b0*/  LDCU UR64, c[0x0][0x398] ;  /* 0x00007300ff4077ac */ /* 0x000ee80008000800 */
[----:B------:R1:W-:Y:S01]  /*904c0*/  @P3 STG.E.U16 desc[UR60][R18.64], R21 ;  /* 0x0000001512003986 */ /* 0x0003e2000c10153c */
[----:B------:R-:W-:Y:S01]  /*904d0*/  ISETP.GE.AND P3, PT, R9, UR8, PT ;  /* 0x0000000809007c0c */ /* 0x000fe2000bf66270 */
[----:B------:R-:W2:Y:S01]  /*904e0*/  LDCU.64 UR8, c[0x0][0x398] ;  /* 0x00007300ff0877ac */ /* 0x000ea20008000a00 */
[----:B------:R-:W-:Y:S01]  /*904f0*/  ISETP.LT.AND P5, PT, R3, UR27, !P1 ;  /* 0x0000001b03007c0c */ /* 0x000fe2000cfa1270 */
[----:B0-----:R-:W3:Y:S01]  /*90500*/  LDL.LU R29, [R1+0x244] ;  /* 0x00024400011d7983 */ /* 0x001ee20000300800 */
[----:B------:R-:W-:Y:S01]  /*90510*/  PRMT R9, R24, 0x7632, R9 ;  /* 0x0000763218097816 */ /* 0x000fe20000000009 */
[----:B------:R-:W0:Y:S01]  /*90520*/  LDCU.64 UR26, c[0x0][0x398] ;  /* 0x00007300ff1a77ac */ /* 0x000e220008000a00 */
[----:B-1----:R-:W-:Y:S01]  /*90530*/  IMAD.WIDE R18, R2, 0x2, R10 ;  /* 0x0000000202127825 */ /* 0x002fe200078e020a */
[----:B------:R-:W-:Y:S01]  /*90540*/  STL [R1+0x7c4], R22 ;  /* 0x0007c41601007387 */ /* 0x000fe20000100800 */
[----:B------:R-:W-:Y:S01]  /*90550*/  ISETP.LT.AND P1, PT, R8, UR22, !P1 ;  /* 0x0000001608007c0c */ /* 0x000fe2000cf21270 */
[----:B------:R-:W1:Y:S02]  /*90560*/  LDCU.64 UR22, c[0x0][0x398] ;  /* 0x00007300ff1677ac */ /* 0x000e640008000a00 */
[----:B------:R0:W-:Y:S01]  /*90570*/  @P6 STG.E.U16 desc[UR60][R18.64], R24 ;  /* 0x0000001812006986 */ /* 0x0001e2000c10153c */
[----:B------:R-:W-:-:S03]  /*90580*/  IMAD.WIDE R20, R2, 0x2, R16 ;  /* 0x0000000202147825 */ /* 0x000fc600078e0210 */
[----:B0-----:R-:W4:Y:S01]  /*90590*/  LDL R24, [R1+0x1d8c] ;  /* 0x001d8c0001187983 */ /* 0x001f220000100800 */
[----:B------:R-:W-:-:S03]  /*905a0*/  IMAD.WIDE R22, R2, 0x2, R14 ;  /* 0x0000000202167825 */ /* 0x000fc600078e020e */
[----:B------:R0:W-:Y:S01]  /*905b0*/  @P2 STG.E.U16 desc[UR60][R20.64], R9 ;  /* 0x0000000914002986 */ /* 0x0001e2000c10153c */
[----:B------:R-:W-:-:S03]  /*905c0*/  IMAD.WIDE R18, R2, 0x2, R12 ;  /* 0x0000000202127825 */ /* 0x000fc600078e020c */
[----:B------:R-:W-:Y:S01]  /*905d0*/  @P5 STG.E.U16 desc[UR60][R22.64], R4 ;  /* 0x0000000416005986 */ /* 0x000fe2000c10153c */
[----:B0-----:R-:W-:Y:S02]  /*905e0*/  PRMT R9, R4, 0x7632, R9 ;  /* 0x0000763204097816 */ /* 0x001fe40000000009 */
[----:B--2---:R-:W-:-:S03]  /*905f0*/  MOV.SPILL R20, UR7 ;  /* 0x0000000700147c02 */ /* 0x004fc60009000f00 */
[----:B------:R0:W-:Y:S04]  /*90600*/  @P1 STG.E.U16 desc[UR60][R18.64], R9 ;  /* 0x0000000912001986 */ /* 0x0001e8000c10153c */
[----:B------:R2:W-:Y:S04]  /*90610*/  STL [R1+0x834], R20 ;  /* 0x0008341401007387 */ /* 0x0005e80000100800 */
[----:B0-----:R-:W4:Y:S01]  /*90620*/  LDL.LU R9, [R1+0x234] ;  /* 0x0002340001097983 */ /* 0x001f220000300800 */
[----:B------:R-:W-:Y:S01]  /*90630*/  VIADD R4, R28, 0x5 ;  /* 0x000000051c047836 */ /* 0x000fe20000000000 */
[----:B------:R-:W-:-:S04]  /*90640*/  UMOV UR7, UR9 ;  /* 0x0000000900077c82 */ /* 0x000fc80008000000 */
[----:B------:R-:W-:Y:S01]  /*90650*/  ISETP.GE.AND P1, PT, R4, UR4, PT ;  /* 0x0000000404007c0c */ /* 0x000fe2000bf26270 */
[----:B------:R-:W-:Y:S01]  /*90660*/  UMOV UR4, UR8 ;  /* 0x0000000800047c82 */ /* 0x000fe20008000000 */
[----:B------:R-:W0:Y:S01]  /*90670*/  LDCU.64 UR8, c[0x0][0x398] ;  /* 0x00007300ff0877ac */ /* 0x000e220008000a00 */
[----:B------:R-:W-:Y:S01]  /*90680*/  ISETP.LT.AND P6, PT, R0, UR19, !P0 ;  /* 0x0000001300007c0c */ /* 0x000fe2000c7c1270 */
[----:B------:R-:W-:Y:S01]  /*90690*/  VIADD R2, R2, UR16 ;  /* 0x0000001002027c36 */ /* 0x000fe20008000000 */
[----:B------:R-:W-:Y:S01]  /*906a0*/  ISETP.LT.AND P5, PT, R3, UR17, !P0 ;  /* 0x0000001103007c0c */ /* 0x000fe2000c7a1270 */
[----:B------:R-:W0:Y:S01]  /*906b0*/  LDCU.64 UR16, c[0x0][0x398] ;  /* 0x00007300ff1077ac */ /* 0x000e220008000a00 */
[----:B------:R-:W-:Y:S01]  /*906c0*/  MOV.SPILL R22, UR4 ;  /* 0x0000000400167c02 */ /* 0x000fe20009000f00 */
[----:B------:R-:W-:-:S04]  /*906d0*/  IMAD.WIDE R18, R2, 0x2, R10 ;  /* 0x0000000202127825 */ /* 0x000fc800078e020a */
[C---:B--2---:R-:W-:Y:S01]  /*906e0*/  IMAD.WIDE R20, R2.reuse, 0x2, R16 ;  /* 0x0000000202147825 */ /* 0x044fe200078e0210 */
[----:B------:R2:W-:Y:S03]  /*906f0*/  STL [R1+0x7c0], R22 ;  /* 0x0007c01601007387 */ /* 0x0005e60000100800 */
[----:B--2---:R-:W-:Y:S01]  /*90700*/  IMAD.WIDE R22, R2, 0x2, R14 ;  /* 0x0000000202167825 */ /* 0x004fe200078e020e */
[----:B---3--:R0:W-:Y:S01]  /*90710*/  @P6 STG.E.U16 desc[UR60][R18.64], R29 ;  /* 0x0000001d12006986 */ /* 0x0081e2000c10153c */
[----:B------:R-:W-:Y:S02]  /*90720*/  PRMT R4, R29, 0x7632, R4 ;  /* 0x000076321d047816 */ /* 0x000fe40000000004 */
[----:B0-----:R-:W-:Y:S01]  /*90730*/  MOV.SPILL R18, UR9 ;  /* 0x0000000900127c02 */ /* 0x001fe20009000f00 */
[----:B------:R-:W2:Y:S01]  /*90740*/  LDL.LU R29, [R1+0x2e70] ;  /* 0x002e7000011d7983 */ /* 0x000ea20000300800 */
[----:B----4-:R-:W-:-:S03]  /*90750*/  ISETP.LT.AND P2, PT, R24, UR18, !P0 ;  /* 0x0000001218007c0c */ /* 0x010fc6000c741270 */
[----:B------:R0:W-:Y:S01]  /*90760*/  STL [R1+0x830], R18 ;  /* 0x0008301201007387 */ /* 0x0001e20000100800 */
[----:B------:R-:W-:Y:S01]  /*90770*/  ISETP.LT.AND P0, PT, R8, UR15, !P0 ;  /* 0x0000000f08007c0c */ /* 0x000fe2000c701270 */
[----:B------:R-:W3:Y:S01]  /*90780*/  LDCU.64 UR18, c[0x0][0x398] ;  /* 0x00007300ff1277ac */ /* 0x000ee20008000a00 */
[----:B0-----:R-:W-:-:S07]  /*90790*/  IMAD.WIDE R18, R2, 0x2, R12 ;  /* 0x0000000202127825 */ /* 0x001fce00078e020c */
[----:B------:R0:W-:Y:S01]  /*907a0*/  @P2 STG.E.U16 desc[UR60][R20.64], R4 ;  /* 0x0000000414002986 */ /* 0x0001e2000c10153c */
[----:B------:R-:W-:Y:S01]  /*907b0*/  ISETP.LT.AND P2, PT, R24, UR13, !P4 ;  /* 0x0000000d18007c0c */ /* 0x000fe2000e741270 */
[----:B------:R-:W-:Y:S01]  /*907c0*/  VIADD R2, R2, UR12 ;  /* 0x0000000c02027c36 */ /* 0x000fe20008000000 */
[----:B------:R-:W4:Y:S01]  /*907d0*/  LDCU.64 UR12, c[0x0][0x398] ;  /* 0x00007300ff0c77ac */ /* 0x000f220008000a00 */
[----:B------:R-:W-:Y:S01]  /*907e0*/  ISETP.LT.AND P6, PT, R0, UR14, !P4 ;  /* 0x0000000e00007c0c */ /* 0x000fe2000e7c1270 */
[----:B------:R-:W1:Y:S01]  /*907f0*/  LDCU.64 UR14, c[0x0][0x398] ;  /* 0x00007300ff0e77ac */ /* 0x000e620008000a00 */
[----:B------:R1:W-:Y:S01]  /*90800*/  @P5 STG.E.U16 desc[UR60][R22.64], R9 ;  /* 0x0000000916005986 */ /* 0x0003e2000c10153c */
[----:B0-----:R-:W-:Y:S02]  /*90810*/  PRMT R4, R9, 0x7632, R4 ;  /* 0x0000763209047816 */ /* 0x001fe40000000004 */
[----:B------:R-:W-:-:S03]  /*90820*/  ISETP.LT.AND P5, PT, R3, UR6, !P4 ;  /* 0x0000000603007c0c */ /* 0x000fc6000e7a1270 */
[----:B------:R0:W-:Y:S01]  /*90830*/  @P0 STG.E.U16 desc[UR60][R18.64], R4 ;  /* 0x0000000412000986 */ /* 0x0001e2000c10153c */
[----:B-1----:R-:W-:-:S05]  /*90840*/  VIADD R9, R28, 0x6 ;  /* 0x000000061c097836 */ /* 0x002fca0000000000 */
[----:B------:R-:W-:Y:S01]  /*90850*/  ISETP.GE.AND P0, PT, R9, UR7, PT ;  /* 0x0000000709007c0c */ /* 0x000fe2000bf06270 */
[----:B------:R-:W1:Y:S01]  /*90860*/  LDCU.64 UR6, c[0x0][0x398] ;  /* 0x00007300ff0677ac */ /* 0x000e620008000a00 */
[----:B------:R-:W-:Y:S01]  /*90870*/  MOV.SPILL R20, UR11 ;  /* 0x0000000b00147c02 */ /* 0x000fe20009000f00 */
[----:B0-----:R-:W-:-:S04]  /*90880*/  IMAD.WIDE R18, R2, 0x2, R10 ;  /* 0x0000000202127825 */ /* 0x001fc800078e020a */
[----:B------:R4:W-:Y:S01]  /*90890*/  STL [R1+0x82c], R20 ;  /* 0x00082c1401007387 */ /* 0x0009e20000100800 */
[----:B------:R-:W-:-:S03]  /*908a0*/  PRMT R4, R25, 0x7632, R4 ;  /* 0x0000763219047816 */ /* 0x000fc60000000004 */
[----:B------:R0:W-:Y:S01]  /*908b0*/  @P6 STG.E.U16 desc[UR60][R18.64], R25 ;  /* 0x0000001912006986 */ /* 0x0001e2000c10153c */
[----:B----4-:R-:W-:Y:S01]  /*908c0*/  MOV.SPILL R20, UR13 ;  /* 0x0000000d00147c02 */ /* 0x010fe20009000f00 */
[----:B-1----:R-:W-:-:S04]  /*908d0*/  IMAD.U32 R22, RZ, RZ, UR6 ;  /* 0x00000006ff167e24 */ /* 0x002fc8000f8e00ff */
[----:B------:R1:W-:Y:S01]  /*908e0*/  STL [R1+0x828], R20 ;  /* 0x0008281401007387 */ /* 0x0003e20000100800 */
[----:B0-----:R-:W-:-:S03]  /*908f0*/  MOV.SPILL R18, UR15 ;  /* 0x0000000f00127c02 */ /* 0x001fc60009000f00 */
[----:B------:R0:W-:Y:S04]  /*90900*/  STL [R1+0x244], R22 ;  /* 0x0002441601007387 */ /* 0x0001e80000100800 */
[----:B------:R-:W4:Y:S01]  /*90910*/  LDL.LU R25, [R1+0x238] ;  /* 0x0002380001197983 */ /* 0x000f220000300800 */
[----:B-1----:R-:W-:-:S04]  /*90920*/  IMAD.WIDE R20, R2, 0x2, R16 ;  /* 0x0000000202147825 */ /* 0x002fc800078e0210 */
[----:B0-----:R-:W-:Y:S01]  /*90930*/  IMAD.WIDE R22, R2, 0x2, R14 ;  /* 0x0000000202167825 */ /* 0x001fe200078e020e */
[----:B------:R-:W-:Y:S04]  /*90940*/  @P2 STG.E.U16 desc[UR60][R20.64], R4 ;  /* 0x0000000414002986 */ /* 0x000fe8000c10153c */
[----:B------:R0:W-:Y:S04]  /*90950*/  @P5 STG.E.U16 desc[UR60][R22.64], R5 ;  /* 0x0000000516005986 */ /* 0x0001e8000c10153c */
[----:B------:R1:W-:Y:S04]  /*90960*/  STL [R1+0x824], R18 ;  /* 0x0008241201007387 */ /* 0x0003e80000100800 */
[----:B0-----:R-:W2:Y:S01]  /*90970*/  LDL.LU R23, [R1+0x248] ;  /* 0x0002480001177983 */ /* 0x001ea20000300800 */
[----:B---3--:R-:W-:-:S02]  /*90980*/  MOV.SPILL R4, UR19 ;  /* 0x0000001300047c02 */ /* 0x008fc40009000f00 */
[----:B------:R-:W-:Y:S01]  /*90990*/  ISETP.LT.AND P4, PT, R8, UR8, !P4 ;  /* 0x0000000808007c0c */ /* 0x000fe2000e781270 */
[----:B------:R-:W0:Y:S01]  /*909a0*/  LDCU.64 UR8, c[0x0][0x398] ;  /* 0x00007300ff0877ac */ /* 0x000e220008000a00 */
[----:B------:R-:W-:Y:S01]  /*909b0*/  PRMT R9, R5, 0x7632, R9 ;  /* 0x0000763205097816 */ /* 0x000fe20000000009 */
[----:B------:R3:W-:Y:S01]  /*909c0*/  STL [R1+0x81c], R4 ;  /* 0x00081c0401007387 */ /* 0x0007e20000100800 */
[----:B------:R-:W-:Y:S02]  /*909d0*/  ISETP.LT.AND P2, PT, R24, UR21, !P3 ;  /* 0x0000001518007c0c */ /* 0x000fe4000df41270 */
[----:B------:R-:W-:Y:S01]  /*909e0*/  ISETP.LT.AND P6, PT, R0, UR10, !P3 ;  /* 0x0000000a00007c0c */ /* 0x000fe2000dfc1270 */
[----:B-1----:R-:W-:Y:S01]  /*909f0*/  VIADD R18, R28, 0x7 ;  /* 0x000000071c127836 */ /* 0x002fe20000000000 */
[----:B------:R-:W-:Y:S01]  /*90a00*/  UMOV UR4, UR7 ;  /* 0x0000000700047c82 */ /* 0x000fe20008000000 */
[----:B------:R-:W-:Y:S01]  /*90a10*/  MOV.SPILL R19, UR17 ;  /* 0x0000001100137c02 */ /* 0x000fe20009000f00 */
[----:B------:R-:W1:Y:S01]  /*90a20*/  LDCU.64 UR10, c[0x0][0x398] ;  /* 0x00007300ff0a77ac */ /* 0x000e620008000a00 */
[----:B---3--:R-:W-:-:S04]  /*90a30*/  IMAD.WIDE R4, R2, 0x2, R12 ;  /* 0x0000000202047825 */ /* 0x008fc800078e020c */
[----:B------:R-:W-:Y:S01]  /*90a40*/  VIADD R2, R2, UR20 ;  /* 0x0000001402027c36 */ /* 0x000fe20008000000 */
[----:B------:R-:W3:Y:S01]  /*90a50*/  LDCU.64 UR20, c[0x0][0x398] ;  /* 0x00007300ff1477ac */ /* 0x000ee20008000a00 */
[----:B------:R1:W-:Y:S01]  /*90a60*/  @P4 STG.E.U16 desc[UR60][R4.64], R9 ;  /* 0x0000000904004986 */ /* 0x0003e2000c10153c */
[----:B------:R-:W-:Y:S01]  /*90a70*/  ISETP.GE.AND P4, PT, R18, UR4, PT ;  /* 0x0000000412007c0c */ /* 0x000fe2000bf86270 */
[----:B0-----:R-:W-:Y:S02]  /*90a80*/  UMOV UR4, UR8 ;  /* 0x0000000800047c82 */ /* 0x001fe40008000000 */
[----:B------:R0:W-:Y:S01]  /*90a90*/  STL [R1+0x820], R19 ;  /* 0x0008201301007387 */ /* 0x0001e20000100800 */
[----:B------:R-:W-:Y:S02]  /*90aa0*/  MOV.SPILL R20, UR4 ;  /* 0x0000000400147c02 */ /* 0x000fe40009000f00 */
[----:B------:R-:W-:Y:S01]  /*90ab0*/  ISETP.LT.AND P5, PT, R3, UR12, !P3 ;  /* 0x0000000c03007c0c */ /* 0x000fe2000dfa1270 */
[----:B------:R-:W-:Y:S01]  /*90ac0*/  UMOV UR6, UR9 ;  /* 0x0000000900067c82 */ /* 0x000fe20008000000 */
[----:B------:R-:W2:Y:S01]  /*90ad0*/  LDCU UR8, c[0x0][0x398] ;  /* 0x00007300ff0877ac */ /* 0x000ea20008000800 */
[C---:B-1----:R-:W-:Y:S01]  /*90ae0*/  IMAD.WIDE R4, R2.reuse, 0x2, R10 ;  /* 0x0000000202047825 */ /* 0x042fe200078e020a */
[----:B------:R1:W-:Y:S03]  /*90af0*/  STL [R1+0x240], R20 ;  /* 0x0002401401007387 */ /* 0x0003e60000100800 */
[----:B0-----:R-:W-:-:S04]  /*90b00*/  IMAD.WIDE R18, R2, 0x2, R16 ;  /* 0x0000000202127825 */ /* 0x001fc800078e0210 */
[----:B-1----:R-:W-:Y:S01]  /*90b10*/  IMAD.WIDE R20, R2, 0x2, R14 ;  /* 0x0000000202147825 */ /* 0x002fe200078e020e */
[----:B------:R-:W-:Y:S01]  /*90b20*/  ISETP.LT.AND P3, PT, R8, UR14, !P3 ;  /* 0x0000000e08007c0c */ /* 0x000fe2000df61270 */
[----:B------:R-:W0:Y:S01]  /*90b30*/  LDCU.64 UR14, c[0x0][0x398] ;  /* 0x00007300ff0e77ac */ /* 0x000e220008000a00 */
[----:B--2---:R3:W-:Y:S01]  /*90b40*/  @P6 STG.E.U16 desc[UR60][R4.64], R23 ;  /* 0x0000001704006986 */ /* 0x0047e2000c10153c */
[----:B------:R-:W-:-:S05]  /*90b50*/  PRMT R9, R23, 0x7632, R9 ;  /* 0x0000763217097816 */ /* 0x000fca0000000009 */
[----:B------:R-:W-:Y:S01]  /*90b60*/  @P2 STG.E.U16 desc[UR60][R18.64], R9 ;  /* 0x0000000912002986 */ /* 0x000fe2000c10153c */
[----:B---3--:R-:W-:Y:S02]  /*90b70*/  MOV.SPILL R4, UR21 ;  /* 0x0000001500047c02 */ /* 0x008fe40009000f00 */
[----:B------:R-:W-:-:S03]  /*90b80*/  ISETP.LT.AND P2, PT, R24, UR24, !P1 ;  /* 0x0000001818007c0c */ /* 0x000fc6000cf41270 */
[----:B------:R1:W-:Y:S02]  /*90b90*/  STL [R1+0x818], R4 ;  /* 0x0008180401007387 */ /* 0x0003e40000100800 */
[----:B-1----:R-:W-:-:S04]  /*90ba0*/  IMAD.WIDE R4, R2, 0x2, R12 ;  /* 0x0000000202047825 */ /* 0x002fc800078e020c */
[----:B------:R-:W-:Y:S01]  /*90bb0*/  VIADD R2, R2, UR25 ;  /* 0x0000001902027c36 */ /* 0x000fe20008000000 */
[----:B------:R-:W1:Y:S01]  /*90bc0*/  LDCU.64 UR24, c[0x0][0x398] ;  /* 0x00007300ff1877ac */ /* 0x000e620008000a00 */
[----:B------:R-:W-:-:S05]  /*90bd0*/  MOV.SPILL R19, UR23 ;  /* 0x0000001700137c02 */ /* 0x000fca0009000f00 */
[----:B------:R1:W-:Y:S01]  /*90be0*/  STL [R1+0x814], R19 ;  /* 0x0008141301007387 */ /* 0x0003e20000100800 */
[----:B----4-:R-:W-:Y:S02]  /*90bf0*/  PRMT R9, R25, 0x7632, R9 ;  /* 0x0000763219097816 */ /* 0x010fe40000000009 */
[----:B-1----:R-:W-:-:S05]  /*90c00*/  MOV.SPILL R19, UR25 ;  /* 0x0000001900137c02 */ /* 0x002fca0009000f00 */
[----:B------:R-:W-:Y:S04]  /*90c10*/  STL [R1+0x810], R19 ;  /* 0x0008101301007387 */ /* 0x000fe80000100800 */
[----:B------:R-:W2:Y:S04]  /*90c20*/  LDL.LU R23, [R1+0x24c] ;  /* 0x00024c0001177983 */ /* 0x000ea80000300800 */
[----:B------:R1:W-:Y:S04]  /*90c30*/  @P5 STG.E.U16 desc[UR60][R20.64], R25 ;  /* 0x0000001914005986 */ /* 0x0003e8000c10153c */
[----:B-1----:R-:W3:Y:S01]  /*90c40*/  LDL.LU R25, [R1+0x23c] ;  /* 0x00023c0001197983 */ /* 0x002ee20000300800 */
[----:B------:R-:W-:-:S03]  /*90c50*/  VIADD R18, R28, 0x8 ;  /* 0x000000081c127836 */ /* 0x000fc60000000000 */
[----:B------:R1:W-:Y:S02]  /*90c60*/  @P3 STG.E.U16 desc[UR60][R4.64], R9 ;  /* 0x0000000904003986 */ /* 0x0003e4000c10153c */
[----:B------:R-:W-:Y:S01]  /*90c70*/  ISETP.GE.AND P3, PT, R18, UR6, PT ;  /* 0x0000000612007c0c */ /* 0x000fe2000bf66270 */
[----:B------:R-:W4:Y:S01]  /*90c80*/  LDCU.64 UR6, c[0x0][0x398] ;  /* 0x00007300ff0677ac */ /* 0x000f220008000a00 */
[----:B------:R-:W-:Y:S02]  /*90c90*/  ISETP.LT.AND P6, PT, R0, UR16, !P1 ;  /* 0x0000001000007c0c */ /* 0x000fe4000cfc1270 */
[----:B------:R-:W-:Y:S02]  /*90ca0*/  ISETP.LT.AND P5, PT, R3, UR18, !P1 ;  /* 0x0000001203007c0c */ /* 0x000fe4000cfa1270 */
[----:B------:R-:W-:Y:S01]  /*90cb0*/  ISETP.LT.AND P1, PT, R8, UR20, !P1 ;  /* 0x0000001408007c0c */ /* 0x000fe2000cf21270 */
[----:B-1----:R-:W-:Y:S01]  /*90cc0*/  IMAD.WIDE R4, R2, 0x2, R10 ;  /* 0x0000000202047825 */ /* 0x002fe200078e020a */
[----:B------:R-:W-:-:S03]  /*90cd0*/  PRMT R9, R26, 0x7632, R9 ;  /* 0x000076321a097816 */ /* 0x000fc60000000009 */
[----:B----4-:R-:W-:-:S04]  /*90ce0*/  IMAD.U32 R18, RZ, RZ, UR6 ;  /* 0x00000006ff127e24 */ /* 0x010fc8000f8e00ff */
[----:B------:R1:W-:Y:S01]  /*90cf0*/  @P6 STG.E.U16 desc[UR60][R4.64], R26 ;  /* 0x0000001a04006986 */ /* 0x0003e2000c10153c */
[----:B------:R-:W-:-:S03]  /*90d00*/  IMAD.WIDE R20, R2, 0x2, R14 ;  /* 0x0000000202147825 */ /* 0x000fc600078e020e */
[----:B------:R4:W-:Y:S01]  /*90d10*/  STL [R1+0x238], R18 ;  /* 0x0002381201007387 */ /* 0x0009e20000100800 */
[----:B-1----:R-:W-:Y:S01]  /*90d20*/  MOV.SPILL R4, UR27 ;  /* 0x0000001b00047c02 */ /* 0x002fe20009000f00 */
[----:B----4-:R-:W-:-:S04]  /*90d30*/  IMAD.WIDE R18, R2, 0x2, R16 ;  /* 0x0000000202127825 */ /* 0x010fc800078e0210 */
[----:B------:R1:W-:Y:S04]  /*90d40*/  STL [R1+0x80c], R4 ;  /* 0x00080c0401007387 */ /* 0x0003e80000100800 */
[----:B------:R4:W-:Y:S04]  /*90d50*/  @P2 STG.E.U16 desc[UR60][R18.64], R9 ;  /* 0x0000000912002986 */ /* 0x0009e8000c10153c */
[----:B------:R0:W-:Y:S01]  /*90d60*/  @P5 STG.E.U16 desc[UR60][R20.64], R6 ;  /* 0x0000000614005986 */ /* 0x0001e2000c10153c */
[----:B-1----:R-:W-:Y:S01]  /*90d70*/  IMAD.WIDE R4, R2, 0x2, R12 ;  /* 0x0000000202047825 */ /* 0x002fe200078e020c */
[----:B------:R-:W-:Y:S01]  /*90d80*/  UMOV UR4, UR7 ;  /* 0x0000000700047c82 */ /* 0x000fe20008000000 */
[----:B----4-:R-:W-:-:S02]  /*90d90*/  PRMT R9, R6, 0x7632, R9 ;  /* 0x0000763206097816 */ /* 0x010fc40000000009 */
[----:B0-----:R-:W-:-:S03]  /*90da0*/  VIADD R6, R28, 0x9 ;  /* 0x000000091c067836 */ /* 0x001fc60000000000 */
[----:B------:R0:W-:Y:S01]  /*90db0*/  @P1 STG.E.U16 desc[UR60][R4.64], R9 ;  /* 0x0000000904001986 */ /* 0x0001e2000c10153c */
[----:B------:R-:W-:Y:S01]  /*90dc0*/  UMOV UR6, UR11 ;  /* 0x0000000b00067c82 */ /* 0x000fe20008000000 */
[----:B------:R-:W-:Y:S01]  /*90dd0*/  ISETP.GE.AND P1, PT, R6, UR4, PT ;  /* 0x0000000406007c0c */ /* 0x000fe2000bf26270 */
[----:B------:R-:W-:Y:S01]  /*90de0*/  UMOV UR4, UR10 ;  /* 0x0000000a00047c82 */ /* 0x000fe20008000000 */
[----:B------:R-:W1:Y:S01]  /*90df0*/  LDCU.64 UR10, c[0x0][0x398] ;  /* 0x00007300ff0a77ac */ /* 0x000e620008000a00 */
[----:B------:R-:W-:Y:S01]  /*90e00*/  VIADD R2, R2, UR31 ;  /* 0x0000001f02027c36 */ /* 0x000fe20008000000 */
[----:B------:R-:W-:Y:S01]  /*90e10*/  ISETP.LT.AND P2, PT, R24, UR30, !P0 ;  /* 0x0000001e18007c0c */ /* 0x000fe2000c741270 */
[----:B------:R-:W4:Y:S01]  /*90e20*/  LDCU.64 UR30, c[0x0][0x398] ;  /* 0x00007300ff1e77ac */ /* 0x000f220008000a00 */
[----:B------:R-:W-:Y:S02]  /*90e30*/  ISETP.LT.AND P6, PT, R0, UR22, !P0 ;  /* 0x0000001600007c0c */ /* 0x000fe4000c7c1270 */
[----:B------:R-:W-:-:S02]  /*90e40*/  MOV.SPILL R18, UR29 ;  /* 0x0000001d00127c02 */ /* 0x000fc40009000f00 */
[----:B------:R-:W-:Y:S01]  /*90e50*/  ISETP.LT.AND P5, PT, R3, UR24, !P0 ;  /* 0x0000001803007c0c */ /* 0x000fe2000c7a1270 */
[----:B0-----:R-:W-:Y:S02]  /*90e60*/  IMAD.WIDE R4, R2, 0x2, R10 ;  /* 0x0000000202047825 */ /* 0x001fe400078e020a */
[----:B------:R4:W-:Y:S01]  /*90e70*/  STL [R1+0x808], R18 ;  /* 0x0008081201007387 */ /* 0x0009e20000100800 */
[----:B-1----:R-:W-:Y:S01]  /*90e80*/  UMOV UR12, UR10 ;  /* 0x0000000a000c7c82 */ /* 0x002fe20008000000 */
[----:B------:R-:W-:Y:S01]  /*90e90*/  UMOV UR9, UR11 ;  /* 0x0000000b00097c82 */ /* 0x000fe20008000000 */
[----:B------:R-:W0:Y:S01]  /*90ea0*/  LDCU.64 UR10, c[0x0][0x398] ;  /* 0x00007300ff0a77ac */ /* 0x000e220008000a00 */
[----:B----4-:R-:W-:-:S05]  /*90eb0*/  MOV.SPILL R18, UR31 ;  /* 0x0000001f00127c02 */ /* 0x010fca0009000f00 */
[----:B------:R1:W-:Y:S01]  /*90ec0*/  STL [R1+0x804], R18 ;  /* 0x0008041201007387 */ /* 0x0003e20000100800 */
[----:B------:R-:W-:Y:S01]  /*90ed0*/  MOV.SPILL R9, UR4 ;  /* 0x0000000400097c02 */ /* 0x000fe20009000f00 */
[----:B-1----:R-:W-:-:S04]  /*90ee0*/  IMAD.WIDE R18, R2, 0x2, R16 ;  /* 0x0000000202127825 */ /* 0x002fc800078e0210 */
[----:B------:R1:W-:Y:S01]  /*90ef0*/  STL [R1+0x234], R9 ;  /* 0x0002340901007387 */ /* 0x0003e20000100800 */
[----:B------:R-:W-:Y:S01]  /*90f00*/  ISETP.LT.AND P0, PT, R8, UR26, !P0 ;  /* 0x0000001a08007c0c */ /* 0x000fe2000c701270 */
[----:B0-----:R-:W-:Y:S01]  /*90f10*/  UMOV UR7, UR11 ;  /* 0x0000000b00077c82 */ /* 0x001fe20008000000 */
[----:B-1----:R-:W-:-:S05]  /*90f20*/  MOV.SPILL R9, UR33 ;  /* 0x0000002100097c02 */ /* 0x002fca0009000f00 */
[----:B------:R0:W-:Y:S01]  /*90f30*/  STL [R1+0x800], R9 ;  /* 0x0008000901007387 */ /* 0x0001e20000100800 */
[----:B------:R-:W-:Y:S01]  /*90f40*/  UMOV UR4, UR14 ;  /* 0x0000000e00047c82 */ /* 0x000fe20008000000 */
[----:B0-----:R-:W-:Y:S01]  /*90f50*/  VIADD R9, R28, 0xa ;  /* 0x0000000a1c097836 */ /* 0x001fe20000000000 */
[----:B--2---:R-:W-:Y:S01]  /*90f60*/  PRMT R6, R23, 0x7632, R6 ;  /* 0x0000763217067816 */ /* 0x004fe20000000006 */
[----:B------:R0:W-:Y:S04]  /*90f70*/  @P6 STG.E.U16 desc[UR60][R4.64], R23 ;  /* 0x0000001704006986 */ /* 0x0001e8000c10153c */
[----:B------:R1:W-:Y:S01]  /*90f80*/  @P2 STG.E.U16 desc[UR60][R18.64], R6 ;  /* 0x0000000612002986 */ /* 0x0003e2000c10153c */
[----:B0-----:R-:W-:-:S05]  /*90f90*/  IMAD.WIDE R4, R2, 0x2, R14 ;  /* 0x0000000202047825 */ /* 0x001fca00078e020e */
[----:B---3--:R0:W-:Y:S01]  /*90fa0*/  @P5 STG.E.U16 desc[UR60][R4.64], R25 ;  /* 0x0000001904005986 */ /* 0x0081e2000c10153c */
[----:B-1----:R-:W-:Y:S02]  /*90fb0*/  PRMT R6, R25, 0x7632, R6 ;  /* 0x0000763219067816 */ /* 0x002fe40000000006 */
[----:B0-----:R-:W-:Y:S01]  /*90fc0*/  MOV.SPILL R4, UR9 ;  /* 0x0000000900047c02 */ /* 0x001fe20009000f00 */
[----:B------:R-:W-:Y:S01]  /*90fd0*/  UMOV UR9, UR10 ;  /* 0x0000000a00097c82 */ /* 0x000fe20008000000 */
[----:B------:R-:W0:Y:S03]  /*90fe0*/  LDCU.64 UR10, c[0x0][0x398] ;  /* 0x00007300ff0a77ac */ /* 0x000e260008000a00 */
[----:B------:R1:W-:Y:S02]  /*90ff0*/  STL [R1+0x7f8], R4 ;  /* 0x0007f80401007387 */ /* 0x0003e40000100800 */
[----:B-1----:R-:W-:-:S05]  /*91000*/  IMAD.WIDE R4, R2, 0x2, R12 ;  /* 0x0000000202047825 */ /* 0x002fca00078e020c */
[----:B------:R1:W-:Y:S01]  /*91010*/  @P0 STG.E.U16 desc[UR60][R4.64], R6 ;  /* 0x0000000604000986 */ /* 0x0003e2000c10153c */
[----:B------:R-:W-:Y:S01]  /*91020*/  ISETP.GE.AND P0, PT, R9, UR6, PT ;  /* 0x0000000609007c0c */ /* 0x000fe2000bf06270 */
[----:B------:R-:W-:Y:S01]  /*91030*/  UMOV UR6, UR15 ;  /* 0x0000000f00067c82 */ /* 0x000fe20008000000 */
[----:B------:R-:W2:Y:S01]  /*91040*/  LDCU.64 UR14, c[0x0][0x398] ;  /* 0x00007300ff0e77ac */ /* 0x000ea20008000a00 */
[----:B------:R-:W-:Y:S02]  /*91050*/  MOV.SPILL R18, UR7 ;  /* 0x0000000700127c02 */ /* 0x000fe40009000f00 */
[----:B0-----:R-:W-:Y:S02]  /*91060*/  MOV.SPILL R9, UR11 ;  /* 0x0000000b00097c02 */ /* 0x001fe40009000f00 */
[----:B------:R-:W-:Y:S02]  /*91070*/  ISETP.LT.AND P2, PT, R0, UR28, !P4 ;  /* 0x0000001c00007c0c */ /* 0x000fe4000e741270 */
[----:B------:R-:W-:Y:S01]  /*91080*/  ISETP.LT.AND P5, PT, R24, UR52, !P4 ;  /* 0x0000003418007c0c */ /* 0x000fe2000e7a1270 */
[----:B------:R0:W-:Y:S01]  /*91090*/  STL [R1+0x7fc], R18 ;  /* 0x0007fc1201007387 */ /* 0x0001e20000100800 */
[----:B------:R-:W-:Y:S01]  /*910a0*/  ISETP.LT.AND P6, PT, R3, UR30, !P4 ;  /* 0x0000001e03007c0c */ /* 0x000fe2000e7c1270 */
[----:B------:R-:W-:-:S02]  /*910b0*/  VIADD R2, R2, UR51 ;  /* 0x0000003302027c36 */ /* 0x000fc40008000000 */
[----:B------:R-:W-:Y:S04]  /*910c0*/  STL [R1+0x7f4], R9 ;  /* 0x0007f40901007387 */ /* 0x000fe80000100800 */
[----:B------:R-:W3:Y:S01]  /*910d0*/  LDL.LU R25, [R1+0x340] ;  /* 0x0003400001197983 */ /* 0x000ee20000300800 */
[----:B-1----:R-:W-:Y:S01]  /*910e0*/  IMAD.WIDE R4, R2, 0x2, R10 ;  /* 0x0000000202047825 */ /* 0x002fe200078e020a */
[----:B------:R-:W-:-:S03]  /*910f0*/  PRMT R6, R27, 0x7632, R6 ;  /* 0x000076321b067816 */ /* 0x000fc60000000006 */
[C---:B0-----:R-:W-:Y:S01]  /*91100*/  IMAD.WIDE R18, R2.reuse, 0x2, R16 ;  /* 0x0000000202127825 */ /* 0x041fe200078e0210 */
[----:B------:R0:W-:Y:S03]  /*91110*/  @P2 STG.E.U16 desc[UR60][R4.64], R27 ;  /* 0x0000001b04002986 */ /* 0x0001e6000c10153c */
[----:B------:R-:W-:Y:S01]  /*91120*/  IMAD.WIDE R20, R2, 0x2, R14 ;  /* 0x0000000202147825 */ /* 0x000fe200078e020e */
[----:B------:R1:W-:Y:S01]  /*91130*/  @P5 STG.E.U16 desc[UR60][R18.64], R6 ;  /* 0x0000000612005986 */ /* 0x0003e2000c10153c */
[----:B--2---:R-:W-:-:S03]  /*91140*/  UMOV UR13, UR15 ;  /* 0x0000000f000d7c82 */ /* 0x004fc60008000000 */
[----:B------:R2:W-:Y:S01]  /*91150*/  @P6 STG.E.U16 desc[UR60][R20.64], R7 ;  /* 0x0000000714006986 */ /* 0x0005e2000c10153c */
[----:B0-----:R-:W-:Y:S02]  /*91160*/  MOV.SPILL R4, UR4 ;  /* 0x0000000400047c02 */ /* 0x001fe40009000f00 */
[----:B-1----:R-:W-:Y:S02]  /*91170*/  PRMT R6, R7, 0x7632, R6 ;  /* 0x0000763207067816 */ /* 0x002fe40000000006 */
[----:B--2---:R-:W-:Y:S01]  /*91180*/  MOV.SPILL R7, UR13 ;  /* 0x0000000d00077c02 */ /* 0x004fe20009000f00 */
[----:B------:R0:W-:Y:S01]  /*91190*/  STL [R1+0x230], R4 ;  /* 0x0002300401007387 */ /* 0x0001e20000100800 */
[----:B------:R-:W-:Y:S01]  /*911a0*/  ISETP.LT.AND P5, PT, R3, UR12, !P3 ;  /* 0x0000000c03007c0c */ /* 0x000fe2000dfa1270 */
[----:B------:R-:W1:Y:S02]  /*911b0*/  LDCU.64 UR12, c[0x0][0x398] ;  /* 0x00007300ff0c77ac */ /* 0x000e640008000a00 */
[----:B------:R-:W-:Y:S04]  /*911c0*/  STL [R1+0x7f0], R7 ;  /* 0x0007f00701007387 */ /* 0x000fe80000100800 */
[----:B------:R-:W2:Y:S01]  /*911d0*/  LDL.LU R3, [R1+0x360] ;  /* 0x0003600001037983 */ /* 0x000ea20000300800 */
[----:B------:R-:W-:Y:S01]  /*911e0*/  ISETP.LT.AND P2, PT, R0, UR9, !P3 ;  /* 0x0000000900007c0c */ /* 0x000fe2000df41270 */
[----:B-1----:R-:W-:Y:S01]  /*911f0*/  UMOV UR9, UR12 ;  /* 0x0000000c00097c82 */ /* 0x002fe20008000000 */
[----:B------:R-:W-:Y:S01]  /*91200*/  UMOV UR15, UR13 ;  /* 0x0000000d000f7c82 */ /* 0x000fe20008000000 */
[----:B------:R-:W1:Y:S01]  /*91210*/  LDCU.64 UR12, c[0x0][0x398] ;  /* 0x00007300ff0c77ac */ /* 0x000e620008000a00 */
[----:B------:R-:W-:Y:S01]  /*91220*/  ISETP.LT.AND P6, PT, R24, UR45, !P3 ;  /* 0x0000002d18007c0c */ /* 0x000fe2000dfc1270 */
[----:B------:R-:W-:-:S02]  /*91230*/  UMOV UR7, UR10 ;  /* 0x0000000a00077c82 */ /* 0x000fc40008000000 */
[C---:B------:R-:W-:Y:S02]  /*91240*/  ISETP.LT.AND P3, PT, R8.reuse, UR7, !P3 ;  /* 0x0000000708007c0c */ /* 0x040fe4000df61270 */
[----:B------:R-:W-:Y:S01]  /*91250*/  ISETP.LT.AND P4, PT, R8, UR32, !P4 ;  /* 0x0000002008007c0c */ /* 0x000fe2000e781270 */
[----:B-1----:R-:W-:Y:S01]  /*91260*/  UMOV UR7, UR13 ;  /* 0x0000000d00077c82 */ /* 0x002fe20008000000 */
[----:B------:R-:W-:Y:S01]  /*91270*/  UMOV UR4, UR12 ;  /* 0x0000000c00047c82 */ /* 0x000fe20008000000 */
[----:B------:R-:W1:Y:S01]  /*91280*/  LDCU.64 UR12, c[0x0][0x398] ;  /* 0x00007300ff0c77ac */ /* 0x000e620008000a00 */
[----:B0-----:R-:W-:-:S04]  /*91290*/  IMAD.WIDE R4, R2, 0x2, R12 ;  /* 0x0000000202047825 */ /* 0x001fc800078e020c */
[----:B------:R-:W-:-:S05]  /*912a0*/  VIADD R9, R28, 0xb ;  /* 0x0000000b1c097836 */ /* 0x000fca0000000000 */
[----:B------:R0:W-:Y:S01]  /*912b0*/  @P4 STG.E.U16 desc[UR60][R4.64], R6 ;  /* 0x0000000604004986 */ /* 0x0001e2000c10153c */
[----:B------:R-:W-:Y:S01]  /*912c0*/  VIADD R2, R2, UR46 ;  /* 0x0000002e02027c36 */ /* 0x000fe20008000000 */
[----:B------:R-:W-:Y:S02]  /*912d0*/  ISETP.GE.AND P4, PT, R9, UR6, PT ;  /* 0x0000000609007c0c */ /* 0x000fe4000bf86270 */
[----:B0-----:R-:W-:Y:S01]  /*912e0*/  MOV.SPILL R4, UR15 ;  /* 0x0000000f00047c02 */ /* 0x001fe20009000f00 */
[----:B-1----:R-:W-:Y:S01]  /*912f0*/  UMOV UR6, UR12 ;  /* 0x0000000c00067c82 */ /* 0x002fe20008000000 */
[----:B------:R-:W-:Y:S01]  /*91300*/  UMOV UR19, UR13 ;  /* 0x0000000d00137c82 */ /* 0x000fe20008000000 */
[----:B------:R-:W0:Y:S02]  /*91310*/  LDCU.64 UR12, c[0x0][0x398] ;  /* 0x00007300ff0c77ac */ /* 0x000e240008000a00 */
[----:B------:R1:W-:Y:S01]  /*91320*/  STL [R1+0x7ec], R4 ;  /* 0x0007ec0401007387 */ /* 0x0003e20000100800 */
[----:B------:R-:W-:Y:S01]  /*91330*/  PRMT R20, R29, 0x7632, R20 ;  /* 0x000076321d147816 */ /* 0x000fe20000000014 */
[----:B-1----:R-:W-:-:S05]  /*91340*/  IMAD.WIDE R4, R2, 0x2, R10 ;  /* 0x0000000202047825 */ /* 0x002fca00078e020a */
[----:B------:R1:W-:Y:S01]  /*91350*/  @P2 STG.E.U16 desc[UR60][R4.64], R29 ;  /* 0x0000001d04002986 */ /* 0x0003e2000c10153c */
[----:B------:R-:W-:Y:S01]  /*91360*/  UMOV UR10, UR14 ;  /* 0x0000000e000a7c82 */ /* 0x000fe20008000000 */
[----:B0-----:R-:W-:Y:S01]  /*91370*/  UMOV UR17, UR13 ;  /* 0x0000000d00117c82 */ /* 0x001fe20008000000 */
[----:B------:R-:W-:Y:S01]  /*91380*/  ISETP.LT.AND P2, PT, R0, UR10, !P1 ;  /* 0x0000000a00007c0c */ /* 0x000fe2000cf41270 */
[----:B------:R-:W-:Y:S01]  /*91390*/  UMOV UR10, UR12 ;  /* 0x0000000c000a7c82 */ /* 0x000fe20008000000 */
[C---:B------:R-:W-:Y:S01]  /*913a0*/  IMAD.WIDE R6, R2.reuse, 0x2, R16 ;  /* 0x0000000202067825 */ /* 0x040fe200078e0210 */
[----:B------:R-:W0:Y:S01]  /*913b0*/  LDCU.64 UR12, c[0x0][0x398] ;  /* 0x00007300ff0c77ac */ /* 0x000e220008000a00 */
[----:B-1----:R-:W-:Y:S02]  /*913c0*/  MOV.SPILL R29, UR4 ;  /* 0x00000004001d7c02 */ /* 0x002fe40009000f00 */
[C---:B------:R-:W-:Y:S01]  /*913d0*/  IMAD.WIDE R18, R2.reuse, 0x2, R14 ;  /* 0x0000000202127825 */ /* 0x040fe200078e020e */
[----:B------:R-:W1:Y:S02]  /*913e0*/  LDCU.64 UR14, c[0x0][0x398] ;  /* 0x00007300ff0e77ac */ /* 0x000e640008000a00 */
[----:B------:R4:W-:Y:S01]  /*913f0*/  STL [R1+0x2e5c], R29 ;  /* 0x002e5c1d01007387 */ /* 0x0009e20000100800 */
[----:B------:R-:W-:-:S03]  /*91400*/  IMAD.WIDE R4, R2, 0x2, R12 ;  /* 0x0000000202047825 */ /* 0x000fc600078e020c */
[----:B----4-:R-:W4:Y:S04]  /*91410*/  LDL R29, [R1+0x1d90] ;  /* 0x001d9000011d7983 */ /* 0x010f280000100800 */
[----:B------:R1:W-:Y:S01]  /*91420*/  @P6 STG.E.U16 desc[UR60][R6.64], R20 ;  /* 0x0000001406006986 */ /* 0x0003e2000c10153c */
[----:B------:R-:W-:Y:S01]  /*91430*/  VIADD R2, R2, UR40 ;  /* 0x0000002802027c36 */ /* 0x000fe20008000000 */
[----:B------:R-:W-:Y:S01]  /*91440*/  ISETP.LT.AND P6, PT, R24, UR38, !P1 ;  /* 0x0000002618007c0c */ /* 0x000fe2000cfc1270 */
[----:B0-----:R-:W-:Y:S01]  /*91450*/  UMOV UR4, UR12 ;  /* 0x0000000c00047c82 */ /* 0x001fe20008000000 */
[----:B-1----:R-:W-:Y:S02]  /*91460*/  MOV.SPILL R7, UR19 ;  /* 0x0000001300077c02 */ /* 0x002fe40009000f00 */
[----:B------:R-:W-:-:S02]  /*91470*/  MOV.SPILL R27, UR4 ;  /* 0x00000004001b7c02 */ /* 0x000fc40009000f00 */
[----:B---3--:R-:W-:Y:S01]  /*91480*/  PRMT R6, R25, 0x7632, R6 ;  /* 0x0000763219067816 */ /* 0x008fe20000000006 */
[----:B------:R0:W-:Y:S04]  /*91490*/  @P5 STG.E.U16 desc[UR60][R18.64], R25 ;  /* 0x0000001912005986 */ /* 0x0001e8000c10153c */
[----:B------:R1:W-:Y:S04]  /*914a0*/  @P3 STG.E.U16 desc[UR60][R4.64], R6 ;  /* 0x0000000604003986 */ /* 0x0003e8000c10153c */
[----:B0-----:R-:W3:Y:S01]  /*914b0*/  LDL.LU R25, [R1] ;  /* 0x0000000001197983 */ /* 0x001ee20000300800 */
[----:B-1----:R-:W-:-:S03]  /*914c0*/  MOV.SPILL R4, UR17 ;  /* 0x0000001100047c02 */ /* 0x002fc60009000f00 */
[----:B------:R-:W-:Y:S04]  /*914d0*/  STL [R1+0x7e8], R7 ;  /* 0x0007e80701007387 */ /* 0x000fe80000100800 */
[----:B------:R-:W3:Y:S04]  /*914e0*/  LDL.LU R24, [R1+0x384] ;  /* 0x0003840001187983 */ /* 0x000ee80000300800 */
[----:B------:R0:W-:Y:S02]  /*914f0*/  STL [R1+0x7e4], R4 ;  /* 0x0007e40401007387 */ /* 0x0001e40000100800 */
[----:B0-----:R-:W-:Y:S01]  /*91500*/  IMAD.WIDE R4, R2, 0x2, R10 ;  /* 0x0000000202047825 */ /* 0x001fe200078e020a */
[----:B--2---:R-:W-:-:S04]  /*91510*/  PRMT R20, R3, 0x7632, R20 ;  /* 0x0000763203147816 */ /* 0x004fc80000000014 */
[----:B------:R0:W-:Y:S04]  /*91520*/  @P2 STG.E.U16 desc[UR60][R4.64], R3 ;  /* 0x0000000304002986 */ /* 0x0001e8000c10153c */
[----:B0-----:R-:W2:Y:S04]  /*91530*/  LDL.LU R3, [R1+0x344] ;  /* 0x0003440001037983 */ /* 0x001ea80000300800 */
[----:B------:R0:W-:Y:S04]  /*91540*/  STL [R1+0x2e60], R27 ;  /* 0x002e601b01007387 */ /* 0x0001e80000100800 */
[----:B0-----:R-:W2:Y:S01]  /*91550*/  LDL R27, [R1+0x1d8c] ;  /* 0x001d8c00011b7983 */ /* 0x001ea20000100800 */
[----:B------:R-:W-:-:S02]  /*91560*/  VIADD R9, R28, 0xc ;  /* 0x0000000c1c097836 */ /* 0x000fc40000000000 */
[----:B------:R-:W-:-:S03]  /*91570*/  IMAD.WIDE R6, R2, 0x2, R16 ;  /* 0x0000000202067825 */ /* 0x000fc600078e0210 */
[----:B------:R-:W-:Y:S01]  /*91580*/  ISETP.GE.AND P3, PT, R9, UR7, PT ;  /* 0x0000000709007c0c */ /* 0x000fe2000bf66270 */
[----:B------:R-:W-:Y:S01]  /*91590*/  IMAD.WIDE R18, R2, 0x2, R14 ;  /* 0x0000000202127825 */ /* 0x000fe200078e020e */
[----:B------:R0:W-:Y:S01]  /*915a0*/  @P6 STG.E.U16 desc[UR60][R6.64], R20 ;  /* 0x0000001406006986 */ /* 0x0001e2000c10153c */
[----:B------:R-:W-:Y:S02]  /*915b0*/  ISETP.LT.AND P2, PT, R0, UR6, !P0 ;  /* 0x0000000600007c0c */ /* 0x000fe4000c741270 */
[----:B------:R-:W-:-:S04]  /*915c0*/  IMAD.WIDE R4, R2, 0x2, R12 ;  /* 0x0000000202047825 */ /* 0x000fc800078e020c */
[----:B------:R-:W-:Y:S01]  /*915d0*/  VIADD R2, R2, UR37 ;  /* 0x0000002502027c36 */ /* 0x000fe20008000000 */
[----:B----4-:R-:W-:Y:S01]  /*915e0*/  ISETP.LT.AND P5, PT, R29, UR39, !P1 ;  /* 0x000000271d007c0c */ /* 0x010fe2000cfa1270 */
[----:B------:R-:W-:Y:S01]  /*915f0*/  VIADD R9, R28, 0xd ;  /* 0x0000000d1c097836 */ /* 0x000fe20000000000 */
[----:B------:R-:W-:Y:S01]  /*91600*/  ISETP.LT.AND P1, PT, R8, UR9, !P1 ;  /* 0x0000000908007c0c */ /* 0x000fe2000cf21270 */
[----:B------:R-:W-:Y:S01]  /*91610*/  UMOV UR9, UR13 ;  /* 0x0000000d00097c82 */ /* 0x000fe20008000000 */
[----:B------:R-:W1:Y:S01]  /*91620*/  LDCU.64 UR12, c[0x0][0x398] ;  /* 0x00007300ff0c77ac */ /* 0x000e620008000a00 */
[----:B------:R-:W4:Y:S01]  /*91630*/  LDCU.64 UR38, c[0x0][0x398] ;  /* 0x00007300ff2677ac */ /* 0x000f220008000a00 */
[----:B-1----:R-:W-:Y:S01]  /*91640*/  UMOV UR7, UR12 ;  /* 0x0000000c00077c82 */ /* 0x002fe20008000000 */
[----:B------:R-:W-:Y:S01]  /*91650*/  UMOV UR21, UR13 ;  /* 0x0000000d00157c82 */ /* 0x000fe20008000000 */
[----:B------:R-:W1:Y:S01]  /*91660*/  LDCU.64 UR12, c[0x0][0x398] ;  /* 0x00007300ff0c77ac */ /* 0x000e620008000a00 */
[----:B0-----:R-:W-:-:S05]  /*91670*/  MOV.SPILL R7, UR21 ;  /* 0x0000001500077c02 */ /* 0x001fca0009000f00 */
[----:B------:R-:W-:Y:S01]  /*91680*/  STL [R1+0x7e0], R7 ;  /* 0x0007e00701007387 */ /* 0x000fe20000100800 */
[----:B-1----:R-:W-:-:S03]  /*91690*/  UMOV UR23, UR13 ;  /* 0x0000000d00177c82 */ /* 0x002fc60008000000 */
[----:B---3--:R0:W-:Y:S01]  /*916a0*/  @P5 STG.E.U16 desc[UR60][R18.64], R25 ;  /* 0x0000001912005986 */ /* 0x0081e2000c10153c */
[----:B------:R-:W-:Y:S02]  /*916b0*/  ISETP.LT.AND P5, PT, R29, UR36, !P0 ;  /* 0x000000241d007c0c */ /* 0x000fe4000c7a1270 */
[----:B------:R-:W-:Y:S02]  /*916c0*/  PRMT R6, R25, 0x7632, R6 ;  /* 0x0000763219067816 */ /* 0x000fe40000000006 */
[----:B------:R-:W-:-:S03]  /*916d0*/  PRMT R20, R24, 0x7632, R20 ;  /* 0x0000763218147816 */ /* 0x000fc60000000014 */
[----:B------:R1:W-:Y:S01]  /*916e0*/  @P1 STG.E.U16 desc[UR60][R4.64], R6 ;  /* 0x0000000604001986 */ /* 0x0003e2000c10153c */
[----:B--2---:R-:W-:-:S03]  /*916f0*/  ISETP.LT.AND P6, PT, R27, UR5, !P0 ;  /* 0x000000051b007c0c */ /* 0x004fc6000c7c1270 */
[----:B0-----:R-:W2:Y:S01]  /*91700*/  LDL.LU R25, [R1+0x364] ;  /* 0x0003640001197983 */ /* 0x001ea20000300800 */
[----:B------:R-:W-:Y:S01]  /*91710*/  ISETP.LT.AND P0, PT, R8, UR10, !P0 ;  /* 0x0000000a08007c0c */ /* 0x000fe2000c701270 */
[----:B------:R-:W0:Y:S01]  /*91720*/  LDCU.64 UR10, c[0x0][0x398] ;  /* 0x00007300ff0a77ac */ /* 0x000e220008000a00 */
[----:B-1----:R-:W-:Y:S01]  /*91730*/  MOV.SPILL R4, UR23 ;  /* 0x0000001700047c02 */ /* 0x002fe20009000f00 */
[----:B------:R-:W-:Y:S01]  /*91740*/  IMAD.WIDE R6, R2, 0x2, R16 ;  /* 0x0000000202067825 */ /* 0x000fe200078e0210 */
[----:B------:R-:W-:-:S03]  /*91750*/  UMOV UR6, UR12 ;  /* 0x0000000c00067c82 */ /* 0x000fc60008000000 */
[C---:B------:R-:W-:Y:S01]  /*91760*/  IMAD.WIDE R18, R2.reuse, 0x2, R14 ;  /* 0x0000000202127825 */ /* 0x040fe200078e020e */
[----:B------:R1:W-:Y:S01]  /*91770*/  STL [R1+0x7dc], R4 ;  /* 0x0007dc0401007387 */ /* 0x0003e20000100800 */
[----:B------:R-:W-:Y:S01]  /*91780*/  ISETP.GE.AND P1, PT, R9, UR9, PT ;  /* 0x0000000909007c0c */ /* 0x000fe2000bf26270 */
[----:B------:R-:W3:Y:S01]  /*91790*/  LDCU.64 UR12, c[0x0][0x398] ;  /* 0x00007300ff0c77ac */ /* 0x000ee20008000a00 */
[----:B------:R-:W2:Y:S01]  /*917a0*/  LDCU.64 UR36, c[0x0][0x398] ;  /* 0x00007300ff2477ac */ /* 0x000ea20008000a00 */
[----:B-1----:R-:W-:Y:S01]  /*917b0*/  IMAD.WIDE R4, R2, 0x2, R10 ;  /* 0x0000000202047825 */ /* 0x002fe200078e020a */
[----:B0-----:R-:W-:Y:S02]  /*917c0*/  UMOV UR4, UR10 ;  /* 0x0000000a00047c82 */ /* 0x001fe40008000000 */
[----:B------:R-:W-:Y:S02]  /*917d0*/  MOV.SPILL R26, UR4 ;  /* 0x00000004001a7c02 */ /* 0x000fe40009000f00 */
[----:B------:R-:W-:Y:S04]  /*917e0*/  @P2 STG.E.U16 desc[UR60][R4.64], R24 ;  /* 0x0000001804002986 */ /* 0x000fe8000c10153c */
[----:B------:R0:W-:Y:S04]  /*917f0*/  @P6 STG.E.U16 desc[UR60][R6.64], R20 ;  /* 0x0000001406006986 */ /* 0x0001e8000c10153c */
[----:B------:R-:W-:Y:S04]  /*91800*/  STL [R1+0x2e64], R26 ;  /* 0x002e641a01007387 */ /* 0x000fe80000100800 */
[----:B------:R1:W-:Y:S01]  /*91810*/  @P5 STG.E.U16 desc[UR60][R18.64], R3 ;  /* 0x0000000312005986 */ /* 0x0003e2000c10153c */
[----:B0-----:R-:W-:-:S03]  /*91820*/  PRMT R6, R3, 0x7632, R6 ;  /* 0x0000763203067816 */ /* 0x001fc60000000006 */
[----:B-1----:R-:W3:Y:S01]  /*91830*/  LDL.LU R3, [R1+0x4] ;  /* 0x0000040001037983 */ /* 0x002ee20000300800 */
[----:B------:R-:W-:Y:S01]  /*91840*/  UMOV UR5, UR11 ;  /* 0x0000000b00057c82 */ /* 0x000fe20008000000 */
[----:B------:R-:W0:Y:S01]  /*91850*/  LDCU.64 UR10, c[0x0][0x398] ;  /* 0x00007300ff0a77ac */ /* 0x000e220008000a00 */
[----:B------:R-:W-:Y:S01]  /*91860*/  IMAD.WIDE R4, R2, 0x2, R12 ;  /* 0x0000000202047825 */ /* 0x000fe200078e020c */
[----:B0-----:R-:W-:Y:S01]  /*91870*/  UMOV UR9, UR10 ;  /* 0x0000000a00097c82 */ /* 0x001fe20008000000 */
[----:B------:R-:W-:Y:S01]  /*91880*/  UMOV UR25, UR11 ;  /* 0x0000000b00197c82 */ /* 0x000fe20008000000 */
[----:B------:R-:W0:Y:S01]  /*91890*/  LDCU.64 UR10, c[0x0][0x398] ;  /* 0x00007300ff0a77ac */ /* 0x000e220008000a00 */
[----:B------:R-:W-:Y:S01]  /*918a0*/  MOV.SPILL R7, UR25 ;  /* 0x0000001900077c02 */ /* 0x000fe20009000f00 */
[----:B------:R-:W-:Y:S01]  /*918b0*/  VIADD R9, R28, 0xe ;  /* 0x0000000e1c097836 */ /* 0x000fe20000000000 */
[----:B------:R-:W-:Y:S01]  /*918c0*/  ISETP.LT.AND P2, PT, R0, UR7, !P4 ;  /* 0x0000000700007c0c */ /* 0x000fe2000e741270 */
[----:B------:R1:W-:Y:S03]  /*918d0*/  @P0 STG.E.U16 desc[UR60][R4.64], R6 ;  /* 0x0000000604000986 */ /* 0x0003e6000c10153c */
[----:B------:R-:W-:Y:S01]  /*918e0*/  ISETP.GE.AND P0, PT, R9, UR5, PT ;  /* 0x0000000509007c0c */ /* 0x000fe2000bf06270 */
[----:B------:R0:W-:Y:S01]  /*918f0*/  STL [R1+0x7d8], R7 ;  /* 0x0007d80701007387 */ /* 0x0001e20000100800 */
[----:B------:R-:W4:Y:S03]  /*91900*/  LDCU.64 UR4, c[0x0][0x398] ;  /* 0x00007300ff0477ac */ /* 0x000f260008000a00 */
[----:B------:R-:W3:Y:S01]  /*91910*/  LDL.LU R24, [R1+0x388] ;  /* 0x0003880001187983 */ /* 0x000ee20000300800 */
[----:B0-----:R-:W-:Y:S01]  /*91920*/  UMOV UR27, UR11 ;  /* 0x0000000b001b7c82 */ /* 0x001fe20008000000 */
[----:B------:R-:W-:Y:S01]  /*91930*/  UMOV UR7, UR10 ;  /* 0x0000000a00077c82 */ /* 0x000fe20008000000 */
[----:B-1----:R-:W-:Y:S01]  /*91940*/  MOV.SPILL R4, UR27 ;  /* 0x0000001b00047c02 */ /* 0x002fe20009000f00 */
[----:B------:R-:W0:Y:S01]  /*91950*/  LDCU.64 UR10, c[0x0][0x398] ;  /* 0x00007300ff0a77ac */ /* 0x000e220008000a00 */
[----:B------:R-:W-:-:S02]  /*91960*/  ISETP.LT.AND P6, PT, R27, UR41, !P4 ;  /* 0x000000291b007c0c */ /* 0x000fc4000e7c1270 */
[----:B------:R-:W-:Y:S01]  /*91970*/  ISETP.LT.AND P5, PT, R29, UR42, !P4 ;  /* 0x0000002a1d007c0c */ /* 0x000fe2000e7a1270 */
[----:B------:R1:W-:Y:S01]  /*91980*/  STL [R1+0x7d4], R4 ;  /* 0x0007d40401007387 */ /* 0x0003e20000100800 */
[----:B------:R-:W-:Y:S01]  /*91990*/  VIADD R2, R2, UR43 ;  /* 0x0000002b02027c36 */ /* 0x000fe20008000000 */
[----:B------:R-:W2:Y:S02]  /*919a0*/  LDCU.64 UR40, c[0x0][0x398] ;  /* 0x00007300ff2877ac */ /* 0x000ea40008000a00 */
[----:B------:R-:W3:Y:S01]  /*919b0*/  LDL.LU R23, [R1+0x348] ;  /* 0x0003480001177983 */ /* 0x000ee20000300800 */
[----:B------:R-:W-:-:S04]  /*919c0*/  IMAD.WIDE R6, R2, 0x2, R16 ;  /* 0x0000000202067825 */ /* 0x000fc800078e0210 */
[----:B-1----:R-:W-:-:S04]  /*919d0*/  IMAD.WIDE R4, R2, 0x2, R10 ;  /* 0x0000000202047825 */ /* 0x002fc800078e020a */
[----:B------:R-:W-:Y:S01]  /*919e0*/  IMAD.WIDE R18, R2, 0x2, R14 ;  /* 0x0000000202127825 */ /* 0x000fe200078e020e */
[----:B0-----:R-:W-:Y:S01]  /*919f0*/  UMOV UR29, UR11 ;  /* 0x0000000b001d7c82 */ /* 0x001fe20008000000 */
[----:B------:R-:W-:Y:S01]  /*91a00*/  ISETP.LT.AND P4, PT, R8, UR6, !P4 ;  /* 0x0000000608007c0c */ /* 0x000fe2000e781270 */
[----:B----4-:R-:W-:Y:S01]  /*91a10*/  UMOV UR6, UR5 ;  /* 0x0000000500067c82 */ /* 0x010fe20008000000 */
[----:B------:R-:W-:Y:S01]  /*91a20*/  UMOV UR5, UR10 ;  /* 0x0000000a00057c82 */ /* 0x000fe20008000000 */
[----:B------:R-:W0:Y:S02]  /*91a30*/  LDCU.64 UR10, c[0x0][0x398] ;  /* 0x00007300ff0a77ac */ /* 0x000e240008000a00 */
[----:B0-----:R-:W-:Y:S01]  /*91a40*/  UMOV UR31, UR11 ;  /* 0x0000000b001f7c82 */ /* 0x001fe20008000000 */
[----:B--2---:R-:W-:Y:S01]  /*91a50*/  PRMT R20, R25, 0x7632, R20 ;  /* 0x0000763219147816 */ /* 0x004fe20000000014 */
[----:B------:R0:W-:Y:S04]  /*91a60*/  @P2 STG.E.U16 desc[UR60][R4.64], R25 ;  /* 0x0000001904002986 */ /* 0x0001e8000c10153c */
[----:B------:R1:W-:Y:S01]  /*91a70*/  @P6 STG.E.U16 desc[UR60][R6.64], R20 ;  /* 0x0000001406006986 */ /* 0x0003e2000c10153c */
[----:B0-----:R-:W-:-:S05]  /*91a80*/  MOV.SPILL R25, UR4 ;  /* 0x0000000400197c02 */ /* 0x001fca0009000f00 */
[----:B------:R-:W-:Y:S04]  /*91a90*/  STL [R1+0x2e68], R25 ;  /* 0x002e681901007387 */ /* 0x000fe80000100800 */
[----:B---3--:R0:W-:Y:S01]  /*91aa0*/  @P5 STG.E.U16 desc[UR60][R18.64], R3 ;  /* 0x0000000312005986 */ /* 0x0081e2000c10153c */
[----:B-1----:R-:W-:Y:S02]  /*91ab0*/  PRMT R6, R3, 0x7632, R6 ;  /* 0x0000763203067816 */ /* 0x002fe40000000006 */
[----:B0-----:R-:W-:-:S05]  /*91ac0*/  MOV.SPILL R3, UR29 ;  /* 0x0000001d00037c02 */ /* 0x001fca0009000f00 */
[----:B------:R0:W-:Y:S04]  /*91ad0*/  STL [R1+0x7d0], R3 ;  /* 0x0007d00301007387 */ /* 0x0001e80000100800 */
[----:B0-----:R-:W2:Y:S01]  /*91ae0*/  LDL.LU R3, [R1+0x368] ;  /* 0x0003680001037983 */ /* 0x001ea20000300800 */
[----:B------:R-:W-:-:S05]  /*91af0*/  IMAD.WIDE R4, R2, 0x2, R12 ;  /* 0x0000000202047825 */ /* 0x000fca00078e020c */
[----:B------:R0:W-:Y:S02]  /*91b00*/  @P4 STG.E.U16 desc[UR60][R4.64], R6 ;  /* 0x0000000604004986 */ /* 0x0001e4000c10153c */
[----:B0-----:R-:W-:-:S05]  /*91b10*/  MOV.SPILL R4, UR31 ;  /* 0x0000001f00047c02 */ /* 0x001fca0009000f00 */
[----:B------:R0:W-:Y:S04]  /*91b20*/  STL [R1+0x384], R4 ;  /* 0x0003840401007387 */ /* 0x0001e80000100800 */
[----:B------:R-:W3:Y:S04]  /*91b30*/  LDL.LU R26, [R1+0x8] ;  /* 0x00000800011a7983 */ /* 0x000ee80000300800 */
[----:B------:R-:W4:Y:S01]  /*91b40*/  LDL.LU R21, [R1+0x38c] ;  /* 0x00038c0001157983 */ /* 0x000f220000300800 */
[----:B------:R-:W-:Y:S01]  /*91b50*/  ISETP.LT.AND P2, PT, R0, UR9, !P3 ;  /* 0x0000000900007c0c */ /* 0x000fe2000df41270 */
[----:B------:R-:W-:Y:S01]  /*91b60*/  UMOV UR9, UR10 ;  /* 0x0000000a00097c82 */ /* 0x000fe20008000000 */
[----:B------:R-:W1:Y:S01]  /*91b70*/  LDCU.64 UR10, c[0x0][0x398] ;  /* 0x00007300ff0a77ac */ /* 0x000e620008000a00 */
[----:B------:R-:W-:-:S02]  /*91b80*/  ISETP.LT.AND P5, PT, R29, UR47, !P3 ;  /* 0x0000002f1d007c0c */ /* 0x000fc4000dfa1270 */
[----:B------:R-:W-:Y:S02]  /*91b90*/  ISETP.LT.AND P6, PT, R27, UR44, !P3 ;  /* 0x0000002c1b007c0c */ /* 0x000fe4000dfc1270 */
[----:B------:R-:W-:Y:S01]  /*91ba0*/  ISETP.LT.AND P3, PT, R8, UR7, !P3 ;  /* 0x0000000708007c0c */ /* 0x000fe2000df61270 */
[----:B-1----:R-:W-:Y:S01]  /*91bb0*/  UMOV UR7, UR11 ;  /* 0x0000000b00077c82 */ /* 0x002fe20008000000 */
[----:B------:R-:W-:Y:S01]  /*91bc0*/  UMOV UR4, UR10 ;  /* 0x0000000a00047c82 */ /* 0x000fe20008000000 */
[----:B------:R-:W1:Y:S01]  /*91bd0*/  LDCU.64 UR10, c[0x0][0x398] ;  /* 0x00007300ff0a77ac */ /* 0x000e620008000a00 */
[----:B------:R-:W-:-:S05]  /*91be0*/  VIADD R9, R28, 0xf ;  /* 0x0000000f1c097836 */ /* 0x000fca0000000000 */
[----:B------:R-:W-:Y:S01]  /*91bf0*/  ISETP.GE.AND P4, PT, R9, UR6, PT ;  /* 0x0000000609007c0c */ /* 0x000fe2000bf86270 */
[----:B------:R-:W-:Y:S01]  /*91c00*/  VIADD R2, R2, UR48 ;  /* 0x0000003002027c36 */ /* 0x000fe20008000000 */
[----:B-1----:R-:W-:Y:S01]  /*91c10*/  UMOV UR6, UR10 ;  /* 0x0000000a00067c82 */ /* 0x002fe20008000000 */
[----:B------:R-:W-:Y:S01]  /*91c20*/  UMOV UR33, UR11 ;  /* 0x0000000b00217c82 */ /* 0x000fe20008000000 */
[----:B------:R-:W1:Y:S01]  /*91c30*/  LDCU.64 UR10, c[0x0][0x398] ;  /* 0x00007300ff0a77ac */ /* 0x000e620008000a00 */
[----:B0-----:R-:W-:Y:S01]  /*91c40*/  IMAD.WIDE R4, R2, 0x2, R10 ;  /* 0x0000000202047825 */ /* 0x001fe200078e020a */
[----:B------:R-:W-:-:S03]  /*91c50*/  PRMT R20, R24, 0x7632, R20 ;  /* 0x0000763218147816 */ /* 0x000fc60000000014 */
[C---:B------:R-:W-:Y:S01]  /*91c60*/  IMAD.WIDE R6, R2.reuse, 0x2, R16 ;  /* 0x0000000202067825 */ /* 0x040fe200078e0210 */
[----:B------:R0:W-:Y:S03]  /*91c70*/  @P2 STG.E.U16 desc[UR60][R4.64], R24 ;  /* 0x0000001804002986 */ /* 0x0001e6000c10153c */
[----:B------:R-:W-:Y:S01]  /*91c80*/  IMAD.WIDE R18, R2, 0x2, R14 ;  /* 0x0000000202127825 */ /* 0x000fe200078e020e */
[----:B------:R1:W-:Y:S01]  /*91c90*/  @P6 STG.E.U16 desc[UR60][R6.64], R20 ;  /* 0x0000001406006986 */ /* 0x0003e2000c10153c */
[----:B------:R-:W-:Y:S02]  /*91ca0*/  ISETP.LT.AND P2, PT, R0, UR5, !P1 ;  /* 0x0000000500007c0c */ /* 0x000fe4000cf41270 */
[----:B------:R-:W-:Y:S01]  /*91cb0*/  ISETP.LT.AND P6, PT, R27, UR49, !P1 ;  /* 0x000000311b007c0c */ /* 0x000fe2000cfc1270 */
[----:B------:R1:W-:Y:S01]  /*91cc0*/  @P5 STG.E.U16 desc[UR60][R18.64], R23 ;  /* 0x0000001712005986 */ /* 0x0003e2000c10153c */
[----:B------:R-:W-:Y:S01]  /*91cd0*/  ISETP.LT.AND P5, PT, R29, UR50, !P1 ;  /* 0x000000321d007c0c */ /* 0x000fe2000cfa1270 */
[----:B------:R-:W-:Y:S01]  /*91ce0*/  VIADD R9, R28, 0x10 ;  /* 0x000000101c097836 */ /* 0x000fe20000000000 */
[----:B------:R-:W-:-:S02]  /*91cf0*/  ISETP.LT.AND P1, PT, R8, UR9, !P1 ;  /* 0x0000000908007c0c */ /* 0x000fc4000cf21270 */
[----:B0-----:R-:W-:Y:S01]  /*91d00*/  MOV.SPILL R24, UR4 ;  /* 0x0000000400187c02 */ /* 0x001fe20009000f00 */
[----:B-1----:R-:W-:Y:S01]  /*91d10*/  UMOV UR4, UR10 ;  /* 0x0000000a00047c82 */ /* 0x002fe20008000000 */
[----:B------:R-:W-:Y:S01]  /*91d20*/  UMOV UR10, UR12 ;  /* 0x0000000c000a7c82 */ /* 0x000fe20008000000 */
[----:B------:R-:W-:Y:S01]  /*91d30*/  UMOV UR9, UR13 ;  /* 0x0000000d00097c82 */ /* 0x000fe20008000000 */
[----:B------:R-:W0:Y:S01]  /*91d40*/  LDCU.64 UR12, c[0x0][0x398] ;  /* 0x00007300ff0c77ac */ /* 0x000e220008000a00 */
[----:B------:R-:W-:Y:S01]  /*91d50*/  PRMT R6, R23, 0x7632, R6 ;  /* 0x0000763217067816 */ /* 0x000fe20000000006 */
[C---:B------:R-:W-:Y:S01]  /*91d60*/  IMAD.WIDE R4, R2.reuse, 0x2, R12 ;  /* 0x0000000202047825 */ /* 0x040fe200078e020c */
[----:B------:R-:W-:Y:S01]  /*91d70*/  MOV.SPILL R7, UR33 ;  /* 0x0000002100077c02 */ /* 0x000fe20009000f00 */
[----:B------:R-:W-:Y:S01]  /*91d80*/  UMOV UR5, UR11 ;  /* 0x0000000b00057c82 */ /* 0x000fe20008000000 */
[----:B------:R-:W1:Y:S01]  /*91d90*/  LDCU.64 UR48, c[0x0][0x398] ;  /* 0x00007300ff3077ac */ /* 0x000e620008000a00 */
[----:B------:R-:W-:Y:S01]  /*91da0*/  VIADD R2, R2, UR53 ;  /* 0x0000003502027c36 */ /* 0x000fe20008000000 */
[----:B------:R0:W-:Y:S01]  /*91db0*/  @P3 STG.E.U16 desc[UR60][R4.64], R6 ;  /* 0x0000000604003986 */ /* 0x0001e2000c10153c */
[----:B------:R-:W-:Y:S01]  /*91dc0*/  ISETP.GE.AND P3, PT, R9, UR7, PT ;  /* 0x0000000709007c0c */ /* 0x000fe2000bf66270 */
[----:B------:R-:W1:Y:S02]  /*91dd0*/  LDCU.64 UR50, c[0x0][0x398] ;  /* 0x00007300ff3277ac */ /* 0x000e640008000a00 */
[----:B------:R0:W-:Y:S01]  /*91de0*/  STL [R1+0x380], R7 ;  /* 0x0003800701007387 */ /* 0x0001e20000100800 */
[----:B------:R-:W-:Y:S01]  /*91df0*/  MOV.SPILL R23, UR4 ;  /* 0x0000000400177c02 */ /* 0x000fe20009000f00 */
[----:B------:R-:W1:Y:S01]  /*91e00*/  LDCU.64 UR52, c[0x0][0x398] ;  /* 0x00007300ff3477ac */ /* 0x000e620008000a00 */
[----:B0-----:R-:W-:Y:S01]  /*91e10*/  IMAD.WIDE R4, R2, 0x2, R10 ;  /* 0x0000000202047825 */ /* 0x001fe200078e020a */
[----:B------:R-:W-:-:S03]  /*91e20*/  UMOV UR7, UR13 ;  /* 0x0000000d00077c82 */ /* 0x000fc60008000000 */
[----:B------:R-:W-:-:S04]  /*91e30*/  IMAD.WIDE R6, R2, 0x2, R16 ;  /* 0x0000000202067825 */ /* 0x000fc800078e0210 */
[----:B------:R-:W-:-:S04]  /*91e40*/  IMAD.WIDE R18, R2, 0x2, R14 ;  /* 0x0000000202127825 */ /* 0x000fc800078e020e */
[----:B------:R-:W-:Y:S01]  /*91e50*/  VIADD R9, R28, 0x11 ;  /* 0x000000111c097836 */ /* 0x000fe20000000000 */
[----:B--2---:R0:W-:Y:S02]  /*91e60*/  @P2 STG.E.U16 desc[UR60][R4.64], R3 ;  /* 0x0000000304002986 */ /* 0x0041e4000c10153c */
[----:B0-----:R-:W-:Y:S01]  /*91e70*/  MOV.SPILL R4, UR9 ;  /* 0x0000000900047c02 */ /* 0x001fe20009000f00 */
[----:B------:R-:W-:Y:S01]  /*91e80*/  UMOV UR9, UR12 ;  /* 0x0000000c00097c82 */ /* 0x000fe20008000000 */
[----:B------:R-:W0:Y:S01]  /*91e90*/  LDCU.64 UR12, c[0x0][0x398] ;  /* 0x00007300ff0c77ac */ /* 0x000e220008000a00 */
[----:B------:R-:W-:Y:S02]  /*91ea0*/  PRMT R20, R3, 0x7632, R20 ;  /* 0x0000763203147816 */ /* 0x000fe40000000014 */
[----:B------:R-:W2:Y:S04]  /*91eb0*/  LDL.LU R3, [R1+0x34c] ;  /* 0x00034c0001037983 */ /* 0x000ea80000300800 */
[----:B------:R1:W-:Y:S01]  /*91ec0*/  @P6 STG.E.U16 desc[UR60][R6.64], R20 ;  /* 0x0000001406006986 */ /* 0x0003e2000c10153c */
[----:B0-----:R-:W-:Y:S01]  /*91ed0*/  UMOV UR4, UR12 ;  /* 0x0000000c00047c82 */ /* 0x001fe20008000000 */
[----:B-1----:R-:W-:Y:S01]  /*91ee0*/  MOV.SPILL R7, UR7 ;  /* 0x0000000700077c02 */ /* 0x002fe20009000f00 */
[----:B------:R-:W-:Y:S01]  /*91ef0*/  UMOV UR7, UR13 ;  /* 0x0000000d00077c82 */ /* 0x000fe20008000000 */
[----:B------:R-:W0:Y:S01]  /*91f00*/  LDCU.64 UR12, c[0x0][0x398] ;  /* 0x00007300ff0c77ac */ /* 0x000e220008000a00 */
[----:B------:R-:W-:Y:S01]  /*91f10*/  ISETP.LT.AND P2, PT, R0, UR6, !P0 ;  /* 0x0000000600007c0c */ /* 0x000fe2000c741270 */
[----:B------:R1:W-:Y:S01]  /*91f20*/  STL [R1+0x364], R4 ;  /* 0x0003640401007387 */ /* 0x0003e20000100800 */
[----:B---3--:R-:W-:-:S03]  /*91f30*/  PRMT R6, R26, 0x7632, R6 ;  /* 0x000076321a067816 */ /* 0x008fc60000000006 */
[----:B------:R-:W-:Y:S01]  /*91f40*/  @P5 STG.E.U16 desc[UR60][R18.64], R26 ;  /* 0x0000001a12005986 */ /* 0x000fe2000c10153c */
[----:B-1----:R-:W-:-:S04]  /*91f50*/  IMAD.WIDE R4, R2, 0x2, R12 ;  /* 0x0000000202047825 */ /* 0x002fc800078e020c */
[----:B------:R-:W-:Y:S01]  /*91f60*/  VIADD R2, R2, UR55 ;  /* 0x0000003702027c36 */ /* 0x000fe20008000000 */
[----:B------:R1:W-:Y:S01]  /*91f70*/  @P1 STG.E.U16 desc[UR60][R4.64], R6 ;  /* 0x0000000604001986 */ /* 0x0003e2000c10153c */
[----:B0-----:R-:W-:Y:S01]  /*91f80*/  UMOV UR11, UR13 ;  /* 0x0000000d000b7c82 */ /* 0x001fe20008000000 */
[----:B------:R-:W-:Y:S02]  /*91f90*/  ISETP.GE.AND P1, PT, R9, UR5, PT ;  /* 0x0000000509007c0c */ /* 0x000fe4000bf26270 */
[----:B------:R-:W-:Y:S01]  /*91fa0*/  MOV.SPILL R9, UR11 ;  /* 0x0000000b00097c02 */ /* 0x000fe20009000f00 */
[----:B------:R0:W-:Y:S01]  /*91fb0*/  STL [R1+0x360], R7 ;  /* 0x0003600701007387 */ /* 0x0001e20000100800 */
[----:B-1----:R-:W-:-:S03]  /*91fc0*/  IMAD.WIDE R4, R2, 0x2, R10 ;  /* 0x0000000202047825 */ /* 0x002fc600078e020a */
[----:B------:R-:W-:Y:S04]  /*91fd0*/  STL [R1+0x348], R9 ;  /* 0x0003480901007387 */ /* 0x000fe80000100800 */
[----:B----4-:R1:W-:Y:S01]  /*91fe0*/  @P2 STG.E.U16 desc[UR60][R4.64], R21 ;  /* 0x0000001504002986 */ /* 0x0103e2000c10153c */
[----:B------:R-:W-:Y:S01]  /*91ff0*/  ISETP.LT.AND P2, PT, R8, UR10, !P0 ;  /* 0x0000000a08007c0c */ /* 0x000fe2000c741270 */
[----:B------:R-:W-:Y:S01]  /*92000*/  UMOV UR6, UR12 ;  /* 0x0000000c00067c82 */ /* 0x000fe20008000000 */
[----:B------:R-:W1:Y:S01]  /*92010*/  LDCU.64 UR12, c[0x0][0x398] ;  /* 0x00007300ff0c77ac */ /* 0x000e620008000a00 */
[----:B------:R-:W3:Y:S01]  /*92020*/  LDL.LU R8, [R1+0x2e6c] ;  /* 0x002e6c0001087983 */ /* 0x000ee20000300800 */
[----:B------:R-:W-:Y:S02]  /*92030*/  ISETP.LT.AND P5, PT, R27, UR34, !P0 ;  /* 0x000000221b007c0c */ /* 0x000fe4000c7a1270 */
[----:B------:R-:W-:Y:S01]  /*92040*/  ISETP.LT.AND P6, PT, R29, UR54, !P0 ;  /* 0x000000361d007c0c */ /* 0x000fe2000c7c1270 */
[C---:B0-----:R-:W-:Y:S01]  /*92050*/  IMAD.WIDE R6, R2.reuse, 0x2, R16 ;  /* 0x0000000202067825 */ /* 0x041fe200078e0210 */
[----:B------:R-:W-:Y:S01]  /*92060*/  PRMT R20, R21, 0x7632, R20 ;  /* 0x0000763215147816 */ /* 0x000fe20000000014 */
[----:B------:R-:W0:Y:S02]  /*92070*/  LDCU.64 UR10, c[0x0][0x398] ;  /* 0x00007300ff0a77ac */ /* 0x000e240008000a00 */
[----:B------:R-:W-:-:S06]  /*92080*/  IMAD.WIDE R18, R2, 0x2, R14 ;  /* 0x0000000202127825 */ /* 0x000fcc00078e020e */
[----:B------:R4:W-:Y:S01]  /*92090*/  @P5 STG.E.U16 desc[UR60][R6.64], R20 ;  /* 0x0000001406005986 */ /* 0x0009e2000c10153c */
[----:B-1----:R-:W-:Y:S01]  /*920a0*/  MOV.SPILL R4, UR13 ;  /* 0x0000000d00047c02 */ /* 0x002fe20009000f00 */
[----:B------:R-:W-:-:S04]  /*920b0*/  VIADD R9, R2, UR57 ;  /* 0x0000003902097c36 */ /* 0x000fc80008000000 */
[----:B------:R1:W-:Y:S01]  /*920c0*/  STL [R1+0x344], R4 ;  /* 0x0003440401007387 */ /* 0x0003e20000100800 */
[----:B----4-:R-:W-:-:S03]  /*920d0*/  IMAD.WIDE R6, R9, 0x2, R10 ;  /* 0x0000000209067825 */ /* 0x010fc600078e020a */
[----:B------:R-:W4:Y:S01]  /*920e0*/  LDL.LU R21, [R1+0xc] ;  /* 0x00000c0001157983 */ /* 0x000f220000300800 */
[----:B-1----:R-:W-:-:S05]  /*920f0*/  VIADD R4, R28, 0x12 ;  /* 0x000000121c047836 */ /* 0x002fca0000000000 */
[----:B------:R-:W-:Y:S01]  /*92100*/  ISETP.GE.AND P0, PT, R4, UR7, PT ;  /* 0x0000000704007c0c */ /* 0x000fe2000bf06270 */
[----:B------:R-:W-:Y:S01]  /*92110*/  IMAD.WIDE R4, R2, 0x2, R12 ;  /* 0x0000000202047825 */ /* 0x000fe200078e020c */
[----:B--2---:R1:W-:Y:S01]  /*92120*/  @P6 STG.E.U16 desc[UR60][R18.64], R3 ;  /* 0x0000000312006986 */ /* 0x0043e2000c10153c */
[----:B------:R-:W-:Y:S02]  /*92130*/  ISETP.LT.AND P6, PT, R0, UR9, !P4 ;  /* 0x0000000900007c0c */ /* 0x000fe4000e7c1270 */
[----:B------:R-:W-:-:S05]  /*92140*/  PRMT R20, R3, 0x7632, R20 ;  /* 0x0000763203147816 */ /* 0x000fca0000000014 */
[----:B------:R-:W-:Y:S04]  /*92150*/  @P2 STG.E.U16 desc[UR60][R4.64], R20 ;  /* 0x0000001404002986 */ /* 0x000fe8000c10153c */
[----:B-1----:R-:W2:Y:S01]  /*92160*/  LDL.LU R3, [R1+0x390] ;  /* 0x0003900001037983 */ /* 0x002ea20000300800 */
[----:B---3--:R-:W-:-:S03]  /*92170*/  PRMT R2, R8, 0x7632, R2 ;  /* 0x0000763208027816 */ /* 0x008fc60000000002 */
[----:B------:R1:W-:Y:S02]  /*92180*/  @P6 STG.E.U16 desc[UR60][R6.64], R8 ;  /* 0x0000000806006986 */ /* 0x0003e4000c10153c */
[----:B-1----:R-:W-:-:S05]  /*92190*/  MOV.SPILL R8, UR15 ;  /* 0x0000000f00087c02 */ /* 0x002fca0009000f00 */
[----:B------:R1:W-:Y:S04]  /*921a0*/  STL [R1+0x2e38], R8 ;  /* 0x002e380801007387 */ /* 0x0003e80000100800 */
[----:B-1----:R-:W3:Y:S01]  /*921b0*/  LDL R8, [R1+0x1d94] ;  /* 0x001d940001087983 */ /* 0x002ee20000100800 */
[----:B------:R-:W-:Y:S01]  /*921c0*/  UMOV UR9, UR14 ;  /* 0x0000000e00097c82 */ /* 0x000fe20008000000 */
[----:B------:R-:W1:Y:S01]  /*921d0*/  LDCU.64 UR14, c[0x0][0x398] ;  /* 0x00007300ff0e77ac */ /* 0x000e620008000a00 */
[----:B------:R-:W-:Y:S01]  /*921e0*/  ISETP.LT.AND P5, PT, R27, UR56, !P4 ;  /* 0x000000381b007c0c */ /* 0x000fe2000e7a1270 */
[----:B------:R-:W-:Y:S01]  /*921f0*/  IMAD.WIDE R18, R9, 0x2, R16 ;  /* 0x0000000209127825 */ /* 0x000fe200078e0210 */
[----:B------:R-:W-:Y:S01]  /*92200*/  UMOV UR5, UR12 ;  /* 0x0000000c00057c82 */ /* 0x000fe20008000000 */
[----:B0-----:R-:W-:Y:S01]  /*92210*/  UMOV UR7, UR11 ;  /* 0x0000000b00077c82 */ /* 0x001fe20008000000 */
[----:B------:R-:W-:Y:S01]  /*92220*/  ISETP.LT.AND P2, PT, R29, UR58, !P4 ;  /* 0x0000003a1d007c0c */ /* 0x000fe2000e741270 */
[C---:B------:R-:W-:Y:S01]  /*92230*/  IMAD.WIDE R4, R9.reuse, 0x2, R14 ;  /* 0x0000000209047825 */ /* 0x040fe200078e020e */
[----:B------:R-:W2:Y:S03]  /*92240*/  LDL.LU R25, [R1+0x30] ;  /* 0x0000300001197983 */ /* 0x000ea60000300800 */
[----:B------:R-:W-:Y:S01]  /*92250*/  IMAD.WIDE R6, R9, 0x2, R12 ;  /* 0x0000000209067825 */ /* 0x000fe200078e020c */
[----:B------:R-:W-:Y:S01]  /*92260*/  ISETP.LT.AND P6, PT, R27, UR59, !P3 ;  /* 0x0000003b1b007c0c */ /* 0x000fe2000dfc1270 */
[----:B------:R-:W0:Y:S02]  /*92270*/  LDCU UR12, c[0x0][0x3b8] ;  /* 0x00007700ff0c77ac */ /* 0x000e240008000800 */
[----:B------:R4:W-:Y:S01]  /*92280*/  @P5 STG.E.U16 desc[UR60][R18.64], R2 ;  /* 0x0000000212005986 */ /* 0x0009e2000c10153c */
[----:B------:R-:W-:Y:S01]  /*92290*/  ISETP.LT.AND P5, PT, R0, UR5, !P3 ;  /* 0x0000000500007c0c */ /* 0x000fe2000dfa1270 */
[----:B-1----:R-:W-:Y:S01]  /*922a0*/  UMOV UR5, UR14 ;  /* 0x0000000e00057c82 */ /* 0x002fe20008000000 */
[----:B------:R-:W-:Y:S01]  /*922b0*/  UMOV UR19, UR15 ;  /* 0x0000000f00137c82 */ /* 0x000fe20008000000 */
[----:B------:R-:W1:Y:S01]  /*922c0*/  LDCU.64 UR14, c[0x0][0x398] ;  /* 0x00007300ff0e77ac */ /* 0x000e620008000a00 */
[----:B------:R-:W-:Y:S01]  /*922d0*/  MOV.SPILL R0, UR19 ;  /* 0x0000001300007c02 */ /* 0x000fe20009000f00 */
[----:B----4-:R-:W-:Y:S01]  /*922e0*/  VIADD R2, R9, UR62 ;  /* 0x0000003e09027c36 */ /* 0x010fe20008000000 */
[----:B-1----:R-:W-:Y:S01]  /*922f0*/  UMOV UR11, UR14 ;  /* 0x0000000e000b7c82 */ /* 0x002fe20008000000 */
[----:B------:R-:W-:Y:S01]  /*92300*/  UMOV UR17, UR15 ;  /* 0x0000000f00117c82 */ /* 0x000fe20008000000 */
[----:B------:R-:W1:Y:S01]  /*92310*/  LDCU.64 UR14, c[0x0][0x398] ;  /* 0x00007300ff0e77ac */ /* 0x000e620008000a00 */
[----:B------:R-:W-:Y:S01]  /*92320*/  PRMT R9, R21, 0x7632, R9 ;  /* 0x0000763215097816 */ /* 0x000fe20000000009 */
[----:B------:R-:W-:Y:S01]  /*92330*/  IMAD.WIDE R18, R2, 0x2, R10 ;  /* 0x0000000202127825 */ /* 0x000fe200078e020a */
[----:B------:R4:W-:Y:S04]  /*92340*/  STL [R1+0x2e3c], R0 ;  /* 0x002e3c0001007387 */ /* 0x0009e80000100800 */
[----:B------:R0:W-:Y:S04]  /*92350*/  @P2 STG.E.U16 desc[UR60][R4.64], R21 ;  /* 0x0000001504002986 */ /* 0x0001e8000c10153c */
[----:B------:R-:W2:Y:S01]  /*92360*/  LDL.LU R26, [R1+0x20] ;  /* 0x00002000011a7983 */ /* 0x000ea20000300800 */
[----:B----4-:R-:W-:Y:S01]  /*92370*/  MOV.SPILL R0, UR17 ;  /* 0x0000001100007c02 */ /* 0x010fe20009000f00 */
[----:B-1----:R-:W-:Y:S01]  /*92380*/  UMOV UR21, UR15 ;  /* 0x0000000f00157c82 */ /* 0x002fe20008000000 */
[----:B---3--:R-:W-:Y:S01]  /*92390*/  ISETP.LT.AND P4, PT, R8, UR6, !P4 ;  /* 0x0000000608007c0c */ /* 0x008fe2000e781270 */
[----:B------:R-:W-:Y:S01]  /*923a0*/  VIADD R20, R28, 0x13 ;  /* 0x000000131c147836 */ /* 0x000fe20000000000 */
[----:B------:R-:W-:Y:S01]  /*923b0*/  UMOV UR55, UR10 ;  /* 0x0000000a00377c82 */ /* 0x000fe20008000000 */
[----:B0-----:R-:W-:Y:S01]  /*923c0*/  IMAD.WIDE R4, R2, 0x2, R16 ;  /* 0x0000000202047825 */ /* 0x001fe200078e0210 */
[----:B------:R-:W0:Y:S09]  /*923d0*/  LDCU UR6, c[0x0][0x398] ;  /* 0x00007300ff0677ac */ /* 0x000e320008000800 */
[----:B------:R1:W-:Y:S01]  /*923e0*/  @P4 STG.E.U16 desc[UR60][R6.64], R9 ;  /* 0x0000000906004986 */ /* 0x0003e2000c10153c */
[----:B------:R-:W-:Y:S01]  /*923f0*/  ISETP.GE.AND P2, PT, R20, UR7, PT ;  /* 0x0000000714007c0c */ /* 0x000fe2000bf46270 */
[----:B------:R-:W3:Y:S02]  /*92400*/  LDCU UR10, c[0x0][0x398] ;  /* 0x00007300ff0a77ac */ /* 0x000ee40008000800 */
[----:B--2---:R2:W-:Y:S01]  /*92410*/  @P5 STG.E.U16 desc[UR60][R18.64], R3 ;  /* 0x0000000312005986 */ /* 0x0045e2000c10153c */
[----:B-1----:R-:W-:-:S03]  /*92420*/  PRMT R6, R3, 0x7632, R6 ;  /* 0x0000763203067816 */ /* 0x002fc60000000006 */
[----:B--2---:R-:W2:Y:S04]  /*92430*/  LDL.LU R3, [R1+0x10] ;  /* 0x0000100001037983 */ /* 0x004ea80000300800 */
[----:B------:R1:W-:Y:S02]  /*92440*/  STL [R1+0x248], R0 ;  /* 0x0002480001007387 */ /* 0x0003e40000100800 */
[----:B-1----:R-:W-:-:S05]  /*92450*/  MOV.SPILL R0, UR21 ;  /* 0x0000001500007c02 */ /* 0x002fca0009000f00 */
[----:B------:R1:W-:Y:S04]  /*92460*/  STL [R1+0x2e40], R0 ;  /* 0x002e400001007387 */ /* 0x0003e80000100800 */
[----:B-1----:R-:W4:Y:S01]  /*92470*/  LDL R0, [R1+0x1d88] ;  /* 0x001d880001007983 */ /* 0x002f220000100800 */
[----:B------:R-:W-:Y:S01]  /*92480*/  ISETP.LT.AND P4, PT, R29, UR63, !P3 ;  /* 0x0000003f1d007c0c */ /* 0x000fe2000df81270 */
[----:B------:R-:W-:Y:S01]  /*92490*/  UMOV UR7, UR14 ;  /* 0x0000000e00077c82 */ /* 0x000fe20008000000 */
[----:B------:R-:W-:Y:S01]  /*924a0*/  ISETP.LT.AND P3, PT, R8, UR9, !P3 ;  /* 0x0000000908007c0c */ /* 0x000fe2000df61270 */
[----:B------:R-:W-:Y:S01]  /*924b0*/  VIADD R9, R2, UR65 ;  /* 0x0000004102097c36 */ /* 0x000fe20008000000 */
[----:B------:R-:W1:Y:S01]  /*924c0*/  LDCU.64 UR14, c[0x0][0x398] ;  /* 0x00007300ff0e77ac */ /* 0x000e620008000a00 */
[----:B------:R0:W-:Y:S02]  /*924d0*/  @P6 STG.E.U16 desc[UR60][R4.64], R6 ;  /* 0x0000000604006986 */ /* 0x0001e4000c10153c */
[----:B------:R-:W-:Y:S01]  /*924e0*/  IMAD.WIDE R18, R9, 0x2, R10 ;  /* 0x0000000209127825 */ /* 0x000fe200078e020a */
[----:B------:R-:W-:Y:S01]  /*924f0*/  PRMT R22, R26, 0x7632, R22 ;  /* 0x000076321a167816 */ /* 0x000fe20000000016 */
[----:B------:R-:W1:Y:S02]  /*92500*/  LDCU.64 UR62, c[0x0][0x398] ;  /* 0x00007300ff3e77ac */ /* 0x000e640008000a00 */
[----:B0-----:R-:W-:-:S04]  /*92510*/  IMAD.WIDE R4, R2, 0x2, R14 ;  /* 0x0000000202047825 */ /* 0x001fc800078e020e */
[----:B------:R-:W-:Y:S01]  /*92520*/  IMAD.WIDE R6, R2, 0x2, R12 ;  /* 0x0000000202067825 */ /* 0x000fe200078e020c */
[----:B------:R-:W-:Y:S01]  /*92530*/  PRMT R2, R25, 0x7632, R2 ;  /* 0x0000763219027816 */ /* 0x000fe20000000002 */
[----:B------:R0:W-:Y:S04]  /*92540*/  @P4 STG.E.U16 desc[UR60][R4.64], R25 ;  /* 0x0000001904004986 */ /* 0x0001e8000c10153c */
[----:B------:R3:W-:Y:S04]  /*92550*/  @P3 STG.E.U16 desc[UR60][R6.64], R2 ;  /* 0x0000000206003986 */ /* 0x0007e8000c10153c */
[----:B0-----:R-:W2:Y:S01]  /*92560*/  LDL.LU R25, [R1+0x2e68] ;  /* 0x002e680001197983 */ /* 0x001ea20000300800 */
[----:B-1----:R-:W-:Y:S01]  /*92570*/  UMOV UR58, UR14 ;  /* 0x0000000e003a7c82 */ /* 0x002fe20008000000 */
[----:B------:R-:W-:Y:S01]  /*92580*/  ISETP.LT.AND P6, PT, R27, UR64, !P1 ;  /* 0x000000401b007c0c */ /* 0x000fe2000cfc1270 */
[----:B------:R-:W-:Y:S01]  /*92590*/  IMAD.WIDE R20, R9, 0x2, R16 ;  /* 0x0000000209147825 */ /* 0x000fe200078e0210 */
[----:B------:R-:W-:Y:S01]  /*925a0*/  ISETP.LT.AND P4, PT, R29, UR67, !P1 ;  /* 0x000000431d007c0c */ /* 0x000fe2000cf81270 */
[----:B------:R-:W0:Y:S02]  /*925b0*/  LDCU.64 UR64, c[0x0][0x398] ;  /* 0x00007300ff4077ac */ /* 0x000e240008000a00 */
[----:B---3--:R-:W-:Y:S01]  /*925c0*/  IMAD.WIDE R6, R9, 0x2, R12 ;  /* 0x0000000209067825 */ /* 0x008fe200078e020c */
[----:B----4-:R-:W-:Y:S01]  /*925d0*/  ISETP.LT.AND P5, PT, R0, UR5, !P1 ;  /* 0x0000000500007c0c */ /* 0x010fe2000cfa1270 */
[----:B------:R-:W-:Y:S01]  /*925e0*/  UMOV UR5, UR15 ;  /* 0x0000000f00057c82 */ /* 0x000fe20008000000 */
[----:B------:R-:W1:Y:S11]  /*925f0*/  LDCU.64 UR14, c[0x0][0x398] ;  /* 0x00007300ff0e77ac */ /* 0x000e760008000a00 */
[----:B------:R3:W-:Y:S04]  /*92600*/  @P5 STG.E.U16 desc[UR60][R18.64], R26 ;  /* 0x0000001a12005986 */ /* 0x0007e8000c10153c */
[----:B---3--:R-:W3:Y:S04]  /*92610*/  LDL.LU R26, [R1+0x2e64] ;  /* 0x002e6400011a7983 */ /* 0x008ee80000300800 */
[----:B------:R-:W4:Y:S01]  /*92620*/  LDL.LU R19, [R1+0x394] ;  /* 0x0003940001137983 */ /* 0x000f220000300800 */
[----:B-1----:R-:W-:Y:S01]  /*92630*/  UMOV UR9, UR14 ;  /* 0x0000000e00097c82 */ /* 0x002fe20008000000 */
[----:B------:R-:W-:Y:S01]  /*92640*/  UMOV UR23, UR15 ;  /* 0x0000000f00177c82 */ /* 0x000fe20008000000 */
[----:B------:R-:W1:Y:S01]  /*92650*/  LDCU.64 UR14, c[0x0][0x398] ;  /* 0x00007300ff0e77ac */ /* 0x000e620008000a00 */
[----:B------:R-:W-:-:S02]  /*92660*/  ISETP.LT.AND P1, PT, R8, UR11, !P1 ;  /* 0x0000000b08007c0c */ /* 0x000fc4000cf21270 */
[----:B------:R-:W-:Y:S01]  /*92670*/  MOV.SPILL R2, UR23 ;  /* 0x0000001700027c02 */ /* 0x000fe20009000f00 */
[----:B-1----:R-:W-:Y:S01]  /*92680*/  UMOV UR11, UR14 ;  /* 0x0000000e000b7c82 */ /* 0x002fe20008000000 */
[----:B------:R-:W-:Y:S01]  /*92690*/  UMOV UR27, UR15 ;  /* 0x0000000f001b7c82 */ /* 0x000fe20008000000 */
[----:B------:R-:W1:Y:S02]  /*926a0*/  LDCU.64 UR14, c[0x0][0x398] ;  /* 0x00007300ff0e77ac */ /* 0x000e640008000a00 */
[----:B------:R0:W-:Y:S04]  /*926b0*/  STL [R1+0x30], R2 ;  /* 0x0000300201007387 */ /* 0x0001e80000100800 */
[----:B------:R1:W-:Y:S01]  /*926c0*/  @P6 STG.E.U16 desc[UR60][R20.64], R22 ;  /* 0x0000001614006986 */ /* 0x0003e2000c10153c */
[----:B0-----:R-:W-:Y:S01]  /*926d0*/  MOV.SPILL R2, UR27 ;  /* 0x0000001b00027c02 */ /* 0x001fe20009000f00 */
[----:B-1----:R-:W-:-:S02]  /*926e0*/  UMOV UR25, UR15 ;  /* 0x0000000f00197c82 */ /* 0x002fc40008000000 */
[----:B------:R-:W-:Y:S02]  /*926f0*/  MOV.SPILL R4, UR25 ;  /* 0x0000001900047c02 */ /* 0x000fe40009000f00 */
[----:B------:R0:W-:Y:S01]  /*92700*/  STL [R1+0x20], R2 ;  /* 0x0000200201007387 */ /* 0x0001e20000100800 */
[----:B------:R-:W-:Y:S01]  /*92710*/  ISETP.LT.AND P5, PT, R0, UR7, !P0 ;  /* 0x0000000700007c0c */ /* 0x000fe2000c7a1270 */
[----:B------:R-:W-:Y:S01]  /*92720*/  VIADD R18, R28, 0x14 ;  /* 0x000000141c127836 */ /* 0x000fe20000000000 */
[----:B------:R-:W-:Y:S01]  /*92730*/  ISETP.LT.AND P6, PT, R27, UR8, !P0 ;  /* 0x000000081b007c0c */ /* 0x000fe2000c7c1270 */
[----:B------:R-:W3:Y:S01]  /*92740*/  LDL.LU R20, [R1+0x34] ;  /* 0x0000340001147983 */ /* 0x000ee20000300800 */
[----:B------:R-:W1:Y:S03]  /*92750*/  LDCU.64 UR24, c[0x0][0x398] ;  /* 0x00007300ff1877ac */ /* 0x000e660008000a00 */
[----:B------:R2:W-:Y:S01]  /*92760*/  STL [R1+0xc], R4 ;  /* 0x00000c0401007387 */ /* 0x0005e20000100800 */
[C---:B0-----:R-:W-:Y:S01]  /*92770*/  VIADD R2, R9.reuse, UR68 ;  /* 0x0000004409027c36 */ /* 0x041fe20008000000 */
[----:B------:R-:W-:Y:S01]  /*92780*/  UMOV UR7, UR14 ;  /* 0x0000000e00077c82 */ /* 0x000fe20008000000 */
[----:B------:R-:W0:Y:S01]  /*92790*/  LDCU.64 UR14, c[0x0][0x398] ;  /* 0x00007300ff0e77ac */ /* 0x000e220008000a00 */
[----:B------:R-:W-:Y:S01]  /*927a0*/  ISETP.GE.AND P3, PT, R18, UR5, PT ;  /* 0x0000000512007c0c */ /* 0x000fe2000bf66270 */
[----:B------:R-:W0:Y:S01]  /*927b0*/  LDCU UR8, c[0x0][0x3b8] ;  /* 0x00007700ff0877ac */ /* 0x000e220008000800 */
[----:B--2---:R-:W-:Y:S01]  /*927c0*/  IMAD.WIDE R4, R9, 0x2, R14 ;  /* 0x0000000209047825 */ /* 0x004fe200078e020e */
[----:B------:R-:W-:Y:S01]  /*927d0*/  PRMT R9, R3, 0x7632, R9 ;  /* 0x0000763203097816 */ /* 0x000fe20000000009 */
[----:B------:R-:W2:Y:S03]  /*927e0*/  LDCU UR5, c[0x0][0x398] ;  /* 0x00007300ff0577ac */ /* 0x000ea60008000800 */
[----:B------:R0:W-:Y:S04]  /*927f0*/  @P4 STG.E.U16 desc[UR60][R4.64], R3 ;  /* 0x0000000304004986 */ /* 0x0001e8000c10153c */
[----:B0-----:R-:W2:Y:S01]  /*92800*/  LDL.LU R3, [R1+0x24] ;  /* 0x0000240001037983 */ /* 0x001ea20000300800 */
[----:B------:R-:W-:Y:S01]  /*92810*/  IMAD.WIDE R4, R2, 0x2, R10 ;  /* 0x0000000202047825 */ /* 0x000fe200078e020a */
[----:B------:R-:W-:-:S02]  /*92820*/  UMOV UR31, UR15 ;  /* 0x0000000f001f7c82 */ /* 0x000fc40008000000 */
[----:B------:R0:W-:Y:S01]  /*92830*/  @P1 STG.E.U16 desc[UR60][R6.64], R9 ;  /* 0x0000000906001986 */ /* 0x0001e2000c10153c */
[----:B------:R-:W-:Y:S01]  /*92840*/  ISETP.LT.AND P4, PT, R29, UR66, !P0 ;  /* 0x000000421d007c0c */ /* 0x000fe2000c781270 */
[----:B------:R-:W1:Y:S01]  /*92850*/  LDCU.64 UR66, c[0x0][0x398] ;  /* 0x00007300ff4277ac */ /* 0x000e620008000a00 */
[----:B0-----:R-:W-:Y:S01]  /*92860*/  IMAD.WIDE R6, R2, 0x2, R16 ;  /* 0x0000000202067825 */ /* 0x001fe200078e0210 */
[----:B----4-:R0:W-:Y:S02]  /*92870*/  @P5 STG.E.U16 desc[UR60][R4.64], R19 ;  /* 0x0000001304005986 */ /* 0x0101e4000c10153c */
[----:B0-----:R-:W-:Y:S01]  /*92880*/  MOV.SPILL R4, UR31 ;  /* 0x0000001f00047c02 */ /* 0x001fe20009000f00 */
[----:B------:R-:W0:Y:S04]  /*92890*/  LDCU.64 UR30, c[0x0][0x398] ;  /* 0x00007300ff1e77ac */ /* 0x000e280008000a00 */
[----:B------:R4:W-:Y:S04]  /*928a0*/  STL [R1+0x8], R4 ;  /* 0x0000080401007387 */ /* 0x0009e80000100800 */
[----:B------:R-:W2:Y:S01]  /*928b0*/  LDL.LU R21, [R1+0x14] ;  /* 0x0000140001157983 */ /* 0x000ea20000300800 */
[----:B------:R-:W-:Y:S01]  /*928c0*/  ISETP.LT.AND P5, PT, R8, UR9, !P0 ;  /* 0x0000000908007c0c */ /* 0x000fe2000c7a1270 */
[----:B------:R-:W-:Y:S01]  /*928d0*/  UMOV UR9, UR14 ;  /* 0x0000000e00097c82 */ /* 0x000fe20008000000 */
[----:B------:R-:W0:Y:S01]  /*928e0*/  LDCU.64 UR14, c[0x0][0x398] ;  /* 0x00007300ff0e77ac */ /* 0x000e220008000a00 */
[----:B------:R-:W-:-:S05]  /*928f0*/  PRMT R9, R19, 0x7632, R9 ;  /* 0x0000763213097816 */ /* 0x000fca0000000009 */
[----:B------:R0:W-:Y:S01]  /*92900*/  @P6 STG.E.U16 desc[UR60][R6.64], R9 ;  /* 0x0000000906006986 */ /* 0x0001e2000c10153c */
[----:B------:R-:W-:Y:S01]  /*92910*/  ISETP.LT.AND P6, PT, R0, UR7, !P2 ;  /* 0x0000000700007c0c */ /* 0x000fe2000d7c1270 */
[----:B0-----:R-:W-:Y:S02]  /*92920*/  UMOV UR29, UR15 ;  /* 0x0000000f001d7c82 */ /* 0x001fe40008000000 */
[----:B----4-:R-:W-:Y:S01]  /*92930*/  MOV.SPILL R4, UR29 ;  /* 0x0000001d00047c02 */ /* 0x010fe20009000f00 */
[C---:B------:R-:W-:Y:S01]  /*92940*/  VIADD R9, R2.reuse, UR12 ;  /* 0x0000000c02097c36 */ /* 0x040fe20008000000 */
[----:B------:R-:W0:Y:S01]  /*92950*/  LDCU.64 UR12, c[0x0][0x398] ;  /* 0x00007300ff0c77ac */ /* 0x000e220008000a00 */
[----:B------:R-:W-:Y:S02]  /*92960*/  IMAD.WIDE R6, R2, 0x2, R12 ;  /* 0x0000000202067825 */ /* 0x000fe400078e020c */
[----:B------:R4:W-:Y:S02]  /*92970*/  STL [R1+0x4], R4 ;  /* 0x0000040401007387 */ /* 0x0009e40000100800 */
[----:B------:R-:W-:-:S04]  /*92980*/  IMAD.WIDE R18, R9, 0x2, R10 ;  /* 0x0000000209127825 */ /* 0x000fc800078e020a */
[----:B----4-:R-:W-:Y:S01]  /*92990*/  IMAD.WIDE R4, R2, 0x2, R14 ;  /* 0x0000000202047825 */ /* 0x010fe200078e020e */
[----:B---3--:R-:W-:-:S04]  /*929a0*/  PRMT R2, R20, 0x7632, R2 ;  /* 0x0000763214027816 */ /* 0x008fc80000000002 */
[----:B------:R-:W-:Y:S04]  /*929b0*/  @P4 STG.E.U16 desc[UR60][R4.64], R20 ;  /* 0x0000001404004986 */ /* 0x000fe8000c10153c */
[----:B------:R-:W-:Y:S04]  /*929c0*/  @P5 STG.E.U16 desc[UR60][R6.64], R2 ;  /* 0x0000000206005986 */ /* 0x000fe8000c10153c */
[----:B--2---:R2:W-:Y:S02]  /*929d0*/  @P6 STG.E.U16 desc[UR60][R18.64], R3 ;  /* 0x0000000312006986 */ /* 0x0045e4000c10153c */
[----:B--2---:R-:W-:-:S02]  /*929e0*/  PRMT R18, R3, 0x7632, R18 ;  /* 0x0000763203127816 */ /* 0x004fc40000000012 */
[----:B------:R-:W2:Y:S04]  /*929f0*/  LDL.LU R3, [R1+0x398] ;  /* 0x0003980001037983 */ /* 0x000ea80000300800 */
[----:B------:R-:W3:Y:S01]  /*92a00*/  LDL.LU R20, [R1+0x38] ;  /* 0x0000380001147983 */ /* 0x000ee20000300800 */
[C---:B------:R-:W-:Y:S01]  /*92a10*/  ISETP.LT.AND P6, PT, R8.reuse, UR9, !P3 ;  /* 0x0000000908007c0c */ /* 0x040fe2000dfc1270 */
[----:B0-----:R-:W-:Y:S01]  /*92a20*/  UMOV UR9, UR13 ;  /* 0x0000000d00097c82 */ /* 0x001fe20008000000 */
[----:B------:R-:W-:Y:S01]  /*92a30*/  UMOV UR68, UR12 ;  /* 0x0000000c00447c82 */ /* 0x000fe20008000000 */
[----:B------:R-:W0:Y:S01]  /*92a40*/  LDCU.64 UR12, c[0x0][0x398] ;  /* 0x00007300ff0c77ac */ /* 0x000e220008000a00 */
[----:B------:R-:W-:Y:S02]  /*92a50*/  ISETP.LT.AND P4, PT, R27, UR6, !P2 ;  /* 0x000000061b007c0c */ /* 0x000fe4000d781270 */
[----:B------:R-:W-:Y:S01]  /*92a60*/  ISETP.LT.AND P1, PT, R29, UR10, !P2 ;  /* 0x0000000a1d007c0c */ /* 0x000fe2000d721270 */
[C---:B------:R-:W-:Y:S01]  /*92a70*/  IMAD.WIDE R4, R9.reuse, 0x2, R16 ;  /* 0x0000000209047825 */ /* 0x040fe200078e0210 */
[----:B------:R-:W-:Y:S01]  /*92a80*/  UMOV UR7, UR14 ;  /* 0x0000000e00077c82 */ /* 0x000fe20008000000 */
[----:B------:R-:W-:Y:S01]  /*92a90*/  ISETP.LT.AND P0, PT, R8, UR11, !P2 ;  /* 0x0000000b08007c0c */ /* 0x000fe2000d701270 */
[----:B------:R-:W4:Y:S01]  /*92aa0*/  LDCU UR6, c[0x0][0x398] ;  /* 0x00007300ff0677ac */ /* 0x000f220008000800 */
[----:B------:R-:W-:-:S02]  /*92ab0*/  VIADD R2, R9, UR8 ;  /* 0x0000000809027c36 */ /* 0x000fc40008000000 */
[----:B------:R-:W-:Y:S01]  /*92ac0*/  VIADD R19, R28, 0x15 ;  /* 0x000000151c137836 */ /* 0x000fe20000000000 */
[----:B------:R-:W1:Y:S01]  /*92ad0*/  LDCU UR10, c[0x0][0x398] ;  /* 0x00007300ff0a77ac */ /* 0x000e620008000800 */
[----:B0-----:R-:W-:Y:S02]  /*92ae0*/  UMOV UR33, UR13 ;  /* 0x0000000d00217c82 */ /* 0x001fe40008000000 */
[----:B------:R-:W-:Y:S01]  /*92af0*/  @P4 STG.E.U16 desc[UR60][R4.64], R18 ;  /* 0x0000001204004986 */ /* 0x000fe2000c10153c */
[----:B------:R-:W-:Y:S01]  /*92b00*/  MOV.SPILL R7, UR33 ;  /* 0x0000002100077c02 */ /* 0x000fe20009000f00 */
[----:B------:R-:W0:Y:S04]  /*92b10*/  LDCU.64 UR14, c[0x0][0x398] ;  /* 0x00007300ff0e77ac */ /* 0x000e280008000a00 */
[----:B------:R1:W-:Y:S02]  /*92b20*/  STL [R1], R7 ;  /* 0x0000000701007387 */ /* 0x0003e40000100800 */
[----:B-1----:R-:W-:Y:S01]  /*92b30*/  IMAD.WIDE R6, R9, 0x2, R14 ;  /* 0x0000000209067825 */ /* 0x002fe200078e020e */
[----:B------:R-:W-:-:S03]  /*92b40*/  ISETP.LT.AND P5, PT, R0, UR7, !P3 ;  /* 0x0000000700007c0c */ /* 0x000fc6000dfa1270 */
[----:B------:R-:W-:Y:S01]  /*92b50*/  IMAD.WIDE R4, R9, 0x2, R12 ;  /* 0x0000000209047825 */ /* 0x000fe200078e020c */
[----:B------:R1:W-:Y:S01]  /*92b60*/  @P1 STG.E.U16 desc[UR60][R6.64], R21 ;  /* 0x0000001506001986 */ /* 0x0003e2000c10153c */
[----:B------:R-:W-:-:S03]  /*92b70*/  PRMT R18, R21, 0x7632, R18 ;  /* 0x0000763215127816 */ /* 0x000fc60000000012 */
[----:B-1----:R-:W3:Y:S01]  /*92b80*/  LDL.LU R21, [R1+0x28] ;  /* 0x0000280001157983 */ /* 0x002ee20000300800 */
[----:B------:R-:W-:-:S03]  /*92b90*/  IMAD.WIDE R6, R2, 0x2, R10 ;  /* 0x0000000202067825 */ /* 0x000fc600078e020a */
[----:B------:R-:W-:Y:S04]  /*92ba0*/  @P0 STG.E.U16 desc[UR60][R4.64], R18 ;  /* 0x0000001204000986 */ /* 0x000fe8000c10153c */
[----:B--2---:R1:W-:Y:S02]  /*92bb0*/  @P5 STG.E.U16 desc[UR60][R6.64], R3 ;  /* 0x0000000306005986 */ /* 0x0043e4000c10153c */
[----:B-1----:R-:W-:Y:S02]  /*92bc0*/  PRMT R7, R3, 0x7632, R7 ;  /* 0x0000763203077816 */ /* 0x002fe40000000007 */
[----:B------:R-:W2:Y:S01]  /*92bd0*/  LDL.LU R3, [R1+0x18] ;  /* 0x0000180001037983 */ /* 0x000ea20000300800 */
[----:B------:R-:W-:Y:S01]  /*92be0*/  ISETP.LT.AND P2, PT, R29, UR5, !P3 ;  /* 0x000000051d007c0c */ /* 0x000fe2000df41270 */
[----:B------:R-:W-:Y:S01]  /*92bf0*/  IMAD.WIDE R4, R2, 0x2, R16 ;  /* 0x0000000202047825 */ /* 0x000fe200078e0210 */
[----:B----4-:R-:W-:Y:S01]  /*92c00*/  ISETP.LT.AND P3, PT, R27, UR6, !P3 ;  /* 0x000000061b007c0c */ /* 0x010fe2000df61270 */
[----:B------:R-:W-:-:S02]  /*92c10*/  UMOV UR7, UR12 ;  /* 0x0000000c00077c82 */ /* 0x000fc40008000000 */
[----:B------:R-:W-:Y:S01]  /*92c20*/  VIADD R9, R28, 0x16 ;  /* 0x000000161c097836 */ /* 0x000fe20000000000 */
[----:B---3--:R-:W-:Y:S01]  /*92c30*/  PRMT R18, R20, 0x7632, R18 ;  /* 0x0000763214127816 */ /* 0x008fe20000000012 */
[----:B------:R-:W1:Y:S01]  /*92c40*/  LDCU.64 UR12, c[0x0][0x398] ;  /* 0x00007300ff0c77ac */ /* 0x000e620008000a00 */
[----:B0-----:R-:W-:Y:S01]  /*92c50*/  UMOV UR11, UR15 ;  /* 0x0000000f000b7c82 */ /* 0x001fe20008000000 */
[----:B------:R-:W0:Y:S06]  /*92c60*/  LDCU UR5, c[0x0][0x3b8] ;  /* 0x00007700ff0577ac */ /* 0x000e2c0008000800 */
[----:B------:R3:W-:Y:S01]  /*92c70*/  @P3 STG.E.U16 desc[UR60][R4.64], R7 ;  /* 0x0000000704003986 */ /* 0x0007e2000c10153c */
[----:B------:R-:W-:Y:S01]  /*92c80*/  ISETP.GE.AND P0, PT, R9, UR9, PT ;  /* 0x0000000909007c0c */ /* 0x000fe2000bf06270 */
[----:B------:R-:W4:Y:S01]  /*92c90*/  LDCU.64 UR8, c[0x0][0x398] ;  /* 0x00007300ff0877ac */ /* 0x000f220008000a00 */
[----:B---3--:R-:W-:-:S05]  /*92ca0*/  IMAD.WIDE R4, R2, 0x2, R14 ;  /* 0x0000000202047825 */ /* 0x008fca00078e020e */
[----:B------:R3:W-:Y:S04]  /*92cb0*/  @P2 STG.E.U16 desc[UR60][R4.64], R20 ;  /* 0x0000001404002986 */ /* 0x0007e8000c10153c */
[----:B---3--:R-:W3:Y:S01]  /*92cc0*/  LDL.LU R20, [R1+0x39c] ;  /* 0x00039c0001147983 */ /* 0x008ee20000300800 */
[----:B------:R-:W-:Y:S01]  /*92cd0*/  ISETP.GE.AND P4, PT, R19, UR11, PT ;  /* 0x0000000b13007c0c */ /* 0x000fe2000bf86270 */
[----:B----4-:R-:W-:-:S03]  /*92ce0*/  UMOV UR57, UR8 ;  /* 0x0000000800397c82 */ /* 0x010fc60008000000 */
[----:B------:R-:W-:Y:S01]  /*92cf0*/  ISETP.LT.AND P5, PT, R0, UR7, !P4 ;  /* 0x0000000700007c0c */ /* 0x000fe2000e7a1270 */
[----:B------:R-:W-:Y:S01]  /*92d00*/  UMOV UR7, UR9 ;  /* 0x0000000900077c82 */ /* 0x000fe20008000000 */
[----:B------:R-:W4:Y:S01]  /*92d10*/  LDCU.64 UR8, c[0x0][0x398] ;  /* 0x00007300ff0877ac */ /* 0x000f220008000a00 */
[----:B------:R-:W-:Y:S01]  /*92d20*/  VIADD R6, R28, 0x17 ;  /* 0x000000171c067836 */ /* 0x000fe20000000000 */
[----:B-1----:R-:W-:-:S04]  /*92d30*/  UMOV UR6, UR13 ;  /* 0x0000000d00067c82 */ /* 0x002fc80008000000 */
[----:B------:R-:W-:Y:S01]  /*92d40*/  ISETP.GE.AND P3, PT, R6, UR6, PT ;  /* 0x0000000606007c0c */ /* 0x000fe2000bf66270 */
[----:B------:R-:W-:Y:S02]  /*92d50*/  VIADD R6, R28, 0x18 ;  /* 0x000000181c067836 */ /* 0x000fe40000000000 */
[C---:B0-----:R-:W-:Y:S01]  /*92d60*/  VIADD R9, R2.reuse, UR5 ;  /* 0x0000000502097c36 */ /* 0x041fe20008000000 */
[----:B------:R-:W0:Y:S01]  /*92d70*/  LDCU UR5, c[0x0][0x398] ;  /* 0x00007300ff0577ac */ /* 0x000e220008000800 */
[----:B------:R-:W-:Y:S01]  /*92d80*/  IMAD.WIDE R4, R2, 0x2, R12 ;  /* 0x0000000202047825 */ /* 0x000fe200078e020c */
[----:B------:R-:W-:-:S03]  /*92d90*/  ISETP.GE.AND P2, PT, R6, UR7, PT ;  /* 0x0000000706007c0c */ /* 0x000fc6000bf46270 */
[----:B------:R-:W-:Y:S02]  /*92da0*/  VIADD R2, R28, 0x19 ;  /* 0x000000191c027836 */ /* 0x000fe40000000000 */
[----:B------:R-:W-:Y:S01]  /*92db0*/  IMAD.WIDE R6, R9, 0x2, R10 ;  /* 0x0000000209067825 */ /* 0x000fe200078e020a */
[----:B----4-:R-:W-:Y:S01]  /*92dc0*/  UMOV UR6, UR9 ;  /* 0x0000000900067c82 */ /* 0x010fe20008000000 */
[----:B------:R1:W-:Y:S01]  /*92dd0*/  @P6 STG.E.U16 desc[UR60][R4.64], R18 ;  /* 0x0000001204006986 */ /* 0x0003e2000c10153c */
[----:B------:R-:W-:Y:S02]  /*92de0*/  ISETP.GE.AND P6, PT, R2, UR6, PT ;  /* 0x0000000602007c0c */ /* 0x000fe4000bfc6270 */
[----:B------:R-:W4:Y:S01]  /*92df0*/  LDCU.64 UR6, c[0x0][0x398] ;  /* 0x00007300ff0677ac */ /* 0x000f220008000a00 */
[----:B------:R-:W-:Y:S01]  /*92e00*/  ISETP.LT.AND P1, PT, R29, UR10, !P4 ;  /* 0x0000000a1d007c0c */ /* 0x000fe2000e721270 */
[----:B-1----:R-:W-:Y:S01]  /*92e10*/  IMAD.WIDE R4, R9, 0x2, R16 ;  /* 0x0000000209047825 */ /* 0x002fe200078e0210 */
[----:B------:R1:W-:Y:S01]  /*92e20*/  @P5 STG.E.U16 desc[UR60][R6.64], R21 ;  /* 0x0000001506005986 */ /* 0x0003e2000c10153c */
[----:B------:R-:W-:-:S03]  /*92e30*/  PRMT R2, R21, 0x7632, R2 ;  /* 0x0000763215027816 */ /* 0x000fc60000000002 */
[----:B-1----:R-:W3:Y:S01]  /*92e40*/  LDL.LU R21, [R1+0x3c] ;  /* 0x00003c0001157983 */ /* 0x002ee20000300800 */
[----:B0-----:R-:W-:Y:S01]  /*92e50*/  ISETP.LT.AND P5, PT, R27, UR5, !P4 ;  /* 0x000000051b007c0c */ /* 0x001fe2000e7a1270 */
[----:B------:R-:W-:Y:S01]  /*92e60*/  VIADD R6, R28, 0x1a ;  /* 0x0000001a1c067836 */ /* 0x000fe20000000000 */
[----:B----4-:R-:W-:-:S11]  /*92e70*/  UMOV UR5, UR7 ;  /* 0x0000000700057c82 */ /* 0x010fd60008000000 */
[----:B------:R0:W-:Y:S01]  /*92e80*/  @P5 STG.E.U16 desc[UR60][R4.64], R2 ;  /* 0x0000000204005986 */ /* 0x0001e2000c10153c */
[----:B------:R-:W-:Y:S01]  /*92e90*/  ISETP.GE.AND P5, PT, R6, UR5, PT ;  /* 0x0000000506007c0c */ /* 0x000fe2000bfa6270 */
[----:B0-----:R-:W-:-:S05]  /*92ea0*/  IMAD.WIDE R4, R9, 0x2, R14 ;  /* 0x0000000209047825 */ /* 0x001fca00078e020e */
[----:B--2---:R0:W-:Y:S01]  /*92eb0*/  @P1 STG.E.U16 desc[UR60][R4.64], R3 ;  /* 0x0000000304001986 */ /* 0x0041e2000c10153c */
[----:B------:R-:W-:-:S03]  /*92ec0*/  PRMT R6, R3, 0x7632, R6 ;  /* 0x0000763203067816 */ /* 0x000fc60000000006 */
[----:B0-----:R-:W2:Y:S01]  /*92ed0*/  LDL.LU R3, [R1+0x2c] ;  /* 0x00002c0001037983 */ /* 0x001ea20000300800 */
[----:B------:R-:W-:Y:S01]  /*92ee0*/  UMOV UR47, UR6 ;  /* 0x00000006002f7c82 */ /* 0x000fe20008000000 */
[----:B------:R-:W0:Y:S02]  /*92ef0*/  LDCU.64 UR6, c[0x0][0x398] ;  /* 0x00007300ff0677ac */ /* 0x000e240008000a00 */
[----:B0-----:R-:W-:Y:S01]  /*92f00*/  UMOV UR5, UR6 ;  /* 0x0000000600057c82 */ /* 0x001fe20008000000 */
[----:B------:R-:W-:Y:S01]  /*92f10*/  UMOV UR9, UR7 ;  /* 0x0000000700097c82 */ /* 0x000fe20008000000 */
[----:B------:R-:W0:Y:S01]  /*92f20*/  LDCU.64 UR6, c[0x0][0x398] ;  /* 0x00007300ff0677ac */ /* 0x000e220008000a00 */
[----:B------:R-:W-:Y:S01]  /*92f30*/  ISETP.LT.AND P4, PT, R8, UR5, !P4 ;  /* 0x0000000508007c0c */ /* 0x000fe2000e781270 */
[----:B0-----:R-:W-:Y:S02]  /*92f40*/  UMOV UR5, UR6 ;  /* 0x0000000600057c82 */ /* 0x001fe40008000000 */
[----:B------:R-:W-:-:S02]  /*92f50*/  ISETP.LT.AND P1, PT, R0, UR5, !P0 ;  /* 0x0000000500007c0c */ /* 0x000fc4000c721270 */
[----:B------:R-:W0:Y:S01]  /*92f60*/  LDCU UR5, c[0x0][0x3b8] ;  /* 0x00007700ff0577ac */ /* 0x000e220008000800 */
[----:B------:R-:W-:Y:S01]  /*92f70*/  MOV.SPILL R19, UR9 ;  /* 0x0000000900137c02 */ /* 0x000fe20009000f00 */
[C---:B------:R-:W-:Y:S01]  /*92f80*/  IMAD.WIDE R4, R9.reuse, 0x2, R12 ;  /* 0x0000000209047825 */ /* 0x040fe200078e020c */
[----:B------:R-:W-:Y:S01]  /*92f90*/  UMOV UR42, UR8 ;  /* 0x00000008002a7c82 */ /* 0x000fe20008000000 */
[----:B------:R-:W1:Y:S04]  /*92fa0*/  LDCU.64 UR8, c[0x0][0x398] ;  /* 0x00007300ff0877ac */ /* 0x000e680008000a00 */
[----:B------:R4:W-:Y:S01]  /*92fb0*/  @P4 STG.E.U16 desc[UR60][R4.64], R6 ;  /* 0x0000000604004986 */ /* 0x0009e2000c10153c */
[----:B0-----:R-:W-:Y:S01]  /*92fc0*/  VIADD R2, R9, UR5 ;  /* 0x0000000509027c36 */ /* 0x001fe20008000000 */
[----:B------:R-:W0:Y:S03]  /*92fd0*/  LDCU UR5, c[0x0][0x398] ;  /* 0x00007300ff0577ac */ /* 0x000e260008000800 */
[----:B----4-:R-:W-:Y:S01]  /*92fe0*/  IMAD.WIDE R4, R2, 0x2, R10 ;  /* 0x0000000202047825 */ /* 0x010fe200078e020a */
[----:B---3--:R-:W-:-:S04]  /*92ff0*/  PRMT R6, R20, 0x7632, R6 ;  /* 0x0000763214067816 */ /* 0x008fc80000000006 */
[----:B------:R3:W-:Y:S04]  /*93000*/  @P1 STG.E.U16 desc[UR60][R4.64], R20 ;  /* 0x0000001404001986 */ /* 0x0007e8000c10153c */
[----:B---3--:R-:W3:Y:S01]  /*93010*/  LDL.LU R20, [R1+0x1c] ;  /* 0x00001c0001147983 */ /* 0x008ee20000300800 */
[----:B------:R-:W-:Y:S01]  /*93020*/  VIADD R4, R28, 0x1b ;  /* 0x0000001b1c047836 */ /* 0x000fe20000000000 */
[----:B0-----:R-:W-:Y:S01]  /*93030*/  ISETP.LT.AND P4, PT, R27, UR5, !P0 ;  /* 0x000000051b007c0c */ /* 0x001fe2000c781270 */
[----:B-1----:R-:W-:-:S03]  /*93040*/  UMOV UR5, UR9 ;  /* 0x0000000900057c82 */ /* 0x002fc60008000000 */
[----:B------:R-:W-:Y:S01]  /*93050*/  ISETP.GE.AND P1, PT, R4, UR5, PT ;  /* 0x0000000504007c0c */ /* 0x000fe2000bf26270 */
[----:B------:R-:W0:Y:S01]  /*93060*/  LDCU UR5, c[0x0][0x398] ;  /* 0x00007300ff0577ac */ /* 0x000e220008000800 */
[----:B------:R-:W-:-:S07]  /*93070*/  IMAD.WIDE R4, R2, 0x2, R16 ;  /* 0x0000000202047825 */ /* 0x000fce00078e0210 */
[----:B------:R1:W-:Y:S01]  /*93080*/  @P4 STG.E.U16 desc[UR60][R4.64], R6 ;  /* 0x0000000604004986 */ /* 0x0003e2000c10153c */
[----:B------:R-:W-:Y:S01]  /*93090*/  UMOV UR46, UR8 ;  /* 0x00000008002e7c82 */ /* 0x000fe20008000000 */
[----:B------:R-:W4:Y:S01]  /*930a0*/  LDCU.64 UR8, c[0x0][0x398] ;  /* 0x00007300ff0877ac */ /* 0x000f220008000a00 */
[----:B0-----:R-:W-:Y:S01]  /*930b0*/  ISETP.LT.AND P4, PT, R29, UR5, !P0 ;  /* 0x000000051d007c0c */ /* 0x001fe2000c781270 */
[----:B-1----:R-:W-:Y:S01]  /*930c0*/  IMAD.WIDE R4, R2, 0x2, R14 ;  /* 0x0000000202047825 */ /* 0x002fe200078e020e */
[----:B----4-:R-:W-:Y:S01]  /*930d0*/  UMOV UR5, UR8 ;  /* 0x0000000800057c82 */ /* 0x010fe20008000000 */
[----:B------:R-:W-:Y:S01]  /*930e0*/  UMOV UR11, UR9 ;  /* 0x00000009000b7c82 */ /* 0x000fe20008000000 */
[----:B------:R-:W0:Y:S01]  /*930f0*/  LDCU.64 UR8, c[0x0][0x398] ;  /* 0x00007300ff0877ac */ /* 0x000e220008000a00 */
[----:B------:R-:W-:Y:S01]  /*93100*/  ISETP.LT.AND P0, PT, R8, UR5, !P0 ;  /* 0x0000000508007c0c */ /* 0x000fe2000c701270 */
[----:B0-----:R-:W-:Y:S01]  /*93110*/  UMOV UR5, UR8 ;  /* 0x0000000800057c82 */ /* 0x001fe20008000000 */
[----:B------:R-:W-:Y:S01]  /*93120*/  UMOV UR13, UR9 ;  /* 0x00000009000d7c82 */ /* 0x000fe20008000000 */
[----:B------:R-:W0:Y:S05]  /*93130*/  LDCU.64 UR8, c[0x0][0x398] ;  /* 0x00007300ff0877ac */ /* 0x000e2a0008000a00 */
[----:B------:R1:W-:Y:S01]  /*93140*/  @P4 STG.E.U16 desc[UR60][R4.64], R21 ;  /* 0x0000001504004986 */ /* 0x0003e2000c10153c */
[----:B------:R-:W-:-:S03]  /*93150*/  PRMT R7, R21, 0x7632, R7 ;  /* 0x0000763215077816 */ /* 0x000fc60000000007 */
[----:B-1----:R-:W4:Y:S01]  /*93160*/  LDL.LU R21, [R1+0x5a0] ;  /* 0x0005a00001157983 */ /* 0x002f220000300800 */
[----:B------:R-:W-:Y:S01]  /*93170*/  ISETP.LT.AND P4, PT, R0, UR5, !P3 ;  /* 0x0000000500007c0c */ /* 0x000fe2000df81270 */
[----:B------:R-:W1:Y:S01]  /*93180*/  LDCU UR5, c[0x0][0x3b8] ;  /* 0x00007700ff0577ac */ /* 0x000e620008000800 */
[----:B------:R-:W-:-:S04]  /*93190*/  IMAD.WIDE R4, R2, 0x2, R12 ;  /* 0x0000000202047825 */ /* 0x000fc800078e020c */
[----:B-1----:R-:W-:Y:S01]  /*931a0*/  VIADD R6, R2, UR5 ;  /* 0x0000000502067c36 */ /* 0x002fe20008000000 */
[----:B------:R-:W1:Y:S01]  /*931b0*/  LDCU UR5, c[0x0][0x398] ;  /* 0x00007300ff0577ac */ /* 0x000e620008000800 */
[----:B------:R0:W-:Y:S01]  /*931c0*/  @P0 STG.E.U16 desc[UR60][R4.64], R7 ;  /* 0x0000000704000986 */ /* 0x0001e2000c10153c */
[----:B------:R-:W-:Y:S02]  /*931d0*/  VIADD R2, R28, 0x1c ;  /* 0x0000001c1c027836 */ /* 0x000fe40000000000 */
[----:B0-----:R-:W-:Y:S01]  /*931e0*/  IMAD.WIDE R4, R6, 0x2, R10 ;  /* 0x0000000206047825 */ /* 0x001fe200078e020a */
[----:B-1----:R-:W-:Y:S01]  /*931f0*/  ISETP.LT.AND P0, PT, R27, UR5, !P3 ;  /* 0x000000051b007c0c */ /* 0x002fe2000df01270 */
[----:B------:R-:W-:-:S03]  /*93200*/  UMOV UR5, UR9 ;  /* 0x0000000900057c82 */ /* 0x000fc60008000000 */
[----:B--2---:R0:W-:Y:S01]  /*93210*/  @P4 STG.E.U16 desc[UR60][R4.64], R3 ;  /* 0x0000000304004986 */ /* 0x0041e2000c10153c */
[----:B------:R-:W-:Y:S01]  /*93220*/  ISETP.GE.AND P4, PT, R2, UR5, PT ;  /* 0x0000000502007c0c */ /* 0x000fe2000bf86270 */
[----:B------:R-:W1:Y:S01]  /*93230*/  LDCU UR5, c[0x0][0x398] ;  /* 0x00007300ff0577ac */ /* 0x000e620008000800 */
[----:B------:R-:W-:Y:S02]  /*93240*/  PRMT R2, R3, 0x7632, R2 ;  /* 0x0000763203027816 */ /* 0x000fe40000000002 */
[----:B0-----:R-:W2:Y:S01]  /*93250*/  LDL.LU R3, [R1+0x3a0] ;  /* 0x0003a00001037983 */ /* 0x001ea20000300800 */
[----:B------:R-:W-:Y:S01]  /*93260*/  UMOV UR70, UR8 ;  /* 0x0000000800467c82 */ /* 0x000fe20008000000 */
[----:B------:R-:W0:Y:S01]  /*93270*/  LDCU.64 UR8, c[0x0][0x398] ;  /* 0x00007300ff0877ac */ /* 0x000e220008000a00 */
[----:B------:R-:W-:-:S05]  /*93280*/  IMAD.WIDE R4, R6, 0x2, R16 ;  /* 0x0000000206047825 */ /* 0x000fca00078e0210 */
[----:B------:R0:W-:Y:S01]  /*93290*/  @P0 STG.E.U16 desc[UR60][R4.64], R2 ;  /* 0x0000000204000986 */ /* 0x0001e2000c10153c */
[----:B-1----:R-:W-:Y:S01]  /*932a0*/  ISETP.LT.AND P0, PT, R29, UR5, !P3 ;  /* 0x000000051d007c0c */ /* 0x002fe2000df01270 */
[----:B0-----:R-:W-:Y:S01]  /*932b0*/  UMOV UR5, UR8 ;  /* 0x0000000800057c82 */ /* 0x001fe20008000000 */
[----:B------:R-:W-:Y:S01]  /*932c0*/  UMOV UR15, UR9 ;  /* 0x00000009000f7c82 */ /* 0x000fe20008000000 */
[----:B------:R-:W0:Y:S01]  /*932d0*/  LDCU.64 UR8, c[0x0][0x398] ;  /* 0x00007300ff0877ac */ /* 0x000e220008000a00 */
[----:B------:R-:W-:Y:S01]  /*932e0*/  IMAD.WIDE R4, R6, 0x2, R14 ;  /* 0x0000000206047825 */ /* 0x000fe200078e020e */
[----:B------:R-:W-:Y:S01]  /*932f0*/  ISETP.LT.AND P3, PT, R8, UR5, !P3 ;  /* 0x0000000508007c0c */ /* 0x000fe2000df61270 */
[----:B0-----:R-:W-:-:S07]  /*93300*/  UMOV UR5, UR8 ;  /* 0x0000000800057c82 */ /* 0x001fce0008000000 */
[----:B---3--:R0:W-:Y:S01]  /*93310*/  @P0 STG.E.U16 desc[UR60][R4.64], R20 ;  /* 0x0000001404000986 */ /* 0x0081e2000c10153c */
[----:B------:R-:W-:Y:S01]  /*93320*/  ISETP.LT.AND P0, PT, R0, UR5, !P2 ;  /* 0x0000000500007c0c */ /* 0x000fe2000d701270 */
[----:B------:R-:W1:Y:S01]  /*93330*/  LDCU UR5, c[0x0][0x3b8] ;  /* 0x00007700ff0577ac */ /* 0x000e620008000800 */
[----:B0-----:R-:W-:Y:S02]  /*93340*/  PRMT R4, R20, 0x7632, R4 ;  /* 0x0000763214047816 */ /* 0x001fe40000000004 */
[----:B------:R-:W3:Y:S01]  /*93350*/  LDL.LU R20, [R1+0x50] ;  /* 0x0000500001147983 */ /* 0x000ee20000300800 */
[C---:B-1----:R-:W-:Y:S01]  /*93360*/  VIADD R2, R6.reuse, UR5 ;  /* 0x0000000506027c36 */ /* 0x042fe20008000000 */
[----:B------:R-:W-:Y:S01]  /*93370*/  UMOV UR19, UR9 ;  /* 0x0000000900137c82 */ /* 0x000fe20008000000 */
[----:B------:R-:W-:Y:S01]  /*93380*/  IMAD.WIDE R6, R6, 0x2, R12 ;  /* 0x0000000206067825 */ /* 0x000fe200078e020c */
[----:B------:R-:W0:Y:S04]  /*93390*/  LDCU UR5, c[0x0][0x398] ;  /* 0x00007300ff0577ac */ /* 0x000e280008000800 */
[----:B------:R1:W-:Y:S01]  /*933a0*/  @P3 STG.E.U16 desc[UR60][R6.64], R4 ;  /* 0x0000000406003986 */ /* 0x0003e2000c10153c */
[----:B------:R-:W0:Y:S01]  /*933b0*/  LDCU.64 UR8, c[0x0][0x398] ;  /* 0x00007300ff0877ac */ /* 0x000e220008000a00 */
[----:B-1----:R-:W-:Y:S01]  /*933c0*/  IMAD.WIDE R4, R2, 0x2, R10 ;  /* 0x0000000202047825 */ /* 0x002fe200078e020a */
[----:B0-----:R-:W-:Y:S01]  /*933d0*/  ISETP.LT.AND P3, PT, R27, UR5, !P2 ;  /* 0x000000051b007c0c */ /* 0x001fe2000d761270 */
[----:B------:R-:W-:-:S03]  /*933e0*/  UMOV UR5, UR9 ;  /* 0x0000000900057c82 */ /* 0x000fc60008000000 */
[----:B----4-:R0:W-:Y:S01]  /*933f0*/  @P0 STG.E.U16 desc[UR60][R4.64], R21 ;  /* 0x0000001504000986 */ /* 0x0101e2000c10153c */
[----:B------:R-:W-:-:S03]  /*93400*/  PRMT R6, R21, 0x7632, R6 ;  /* 0x0000763215067816 */ /* 0x000fc60000000006 */
[----:B0-----:R-:W4:Y:S01]  /*93410*/  LDL.LU R21, [R1+0x40] ;  /* 0x0000400001157983 */ /* 0x001f220000300800 */
[----:B------:R-:W-:-:S05]  /*93420*/  VIADD R4, R28, 0x1d ;  /* 0x0000001d1c047836 */ /* 0x000fca0000000000 */
[----:B------:R-:W-:Y:S01]  /*93430*/  ISETP.GE.AND P0, PT, R4, UR5, PT ;  /* 0x0000000504007c0c */ /* 0x000fe2000bf06270 */
[----:B------:R-:W0:Y:S01]  /*93440*/  LDCU UR5, c[0x0][0x398] ;  /* 0x00007300ff0577ac */ /* 0x000e220008000800 */
[----:B------:R-:W-:-:S05]  /*93450*/  IMAD.WIDE R4, R2, 0x2, R16 ;  /* 0x0000000202047825 */ /* 0x000fca00078e0210 */
[----:B------:R1:W-:Y:S01]  /*93460*/  @P3 STG.E.U16 desc[UR60][R4.64], R6 ;  /* 0x0000000604003986 */ /* 0x0003e2000c10153c */
[----:B0-----:R-:W-:Y:S01]  /*93470*/  ISETP.LT.AND P3, PT, R29, UR5, !P2 ;  /* 0x000000051d007c0c */ /* 0x001fe2000d761270 */
[----:B-1----:R-:W-:-:S12]  /*93480*/  IMAD.WIDE R4, R2, 0x2, R14 ;  /* 0x0000000202047825 */ /* 0x002fd800078e020e */
[----:B--2---:R0:W-:Y:S02]  /*93490*/  @P3 STG.E.U16 desc[UR60][R4.64], R3 ;  /* 0x0000000304003986 */ /* 0x0041e4000c10153c */
[----:B0-----:R-:W-:Y:S02]  /*934a0*/  PRMT R5, R3, 0x7632, R5 ;  /* 0x0000763203057816 */ /* 0x001fe40000000005 */
[----:B------:R-:W2:Y:S01]  /*934b0*/  LDL.LU R3, [R1+0x5a4] ;  /* 0x0005a40001037983 */ /* 0x000ea20000300800 */
[----:B------:R-:W-:Y:S01]  /*934c0*/  UMOV UR43, UR8 ;  /* 0x00000008002b7c82 */ /* 0x000fe20008000000 */
[----:B------:R-:W0:Y:S02]  /*934d0*/  LDCU.64 UR8, c[0x0][0x398] ;  /* 0x00007300ff0877ac */ /* 0x000e240008000a00 */
[----:B0-----:R-:W-:Y:S01]  /*934e0*/  UMOV UR5, UR8 ;  /* 0x0000000800057c82 */ /* 0x001fe20008000000 */
[----:B------:R-:W-:Y:S01]  /*934f0*/  UMOV UR17, UR9 ;  /* 0x0000000900117c82 */ /* 0x000fe20008000000 */
[----:B------:R-:W0:Y:S01]  /*93500*/  LDCU.64 UR8, c[0x0][0x398] ;  /* 0x00007300ff0877ac */ /* 0x000e220008000a00 */
[----:B------:R-:W-:Y:S01]  /*93510*/  ISETP.LT.AND P2, PT, R8, UR5, !P2 ;  /* 0x0000000508007c0c */ /* 0x000fe2000d741270 */
[----:B0-----:R-:W-:-:S02]  /*93520*/  UMOV UR5, UR8 ;  /* 0x0000000800057c82 */ /* 0x001fc40008000000 */
[----:B------:R-:W-:Y:S02]  /*93530*/  ISETP.LT.AND P3, PT, R0, UR5, !P6 ;  /* 0x0000000500007c0c */ /* 0x000fe4000f761270 */
[----:B------:R-:W0:Y:S01]  /*93540*/  LDCU UR5, c[0x0][0x3b8] ;  /* 0x00007700ff0577ac */ /* 0x000e220008000800 */
[----:B------:R-:W-:Y:S01]  /*93550*/  UMOV UR21, UR9 ;  /* 0x0000000900157c82 */ /* 0x000fe20008000000 */
[----:B------:R-:W1:Y:S01]  /*93560*/  LDCU.64 UR8, c[0x0][0x398] ;  /* 0x00007300ff0877ac */ /* 0x000e620008000a00 */
[----:B------:R-:W-:-:S04]  /*93570*/  IMAD.WIDE R6, R2, 0x2, R12 ;  /* 0x0000000202067825 */ /* 0x000fc800078e020c */
[----:B0-----:R-:W-:Y:S01]  /*93580*/  VIADD R4, R2, UR5 ;  /* 0x0000000502047c36 */ /* 0x001fe20008000000 */
[----:B------:R-:W0:Y:S01]  /*93590*/  LDCU UR5, c[0x0][0x398] ;  /* 0x00007300ff0577ac */ /* 0x000e220008000800 */
[----:B------:R1:W-:Y:S01]  /*935a0*/  @P2 STG.E.U16 desc[UR60][R6.64], R5 ;  /* 0x0000000506002986 */ /* 0x0003e2000c10153c */
[----:B------:R-:W-:Y:S02]  /*935b0*/  VIADD R2, R28, 0x1e ;  /* 0x0000001e1c027836 */ /* 0x000fe40000000000 */
[----:B-1----:R-:W-:Y:S01]  /*935c0*/  IMAD.WIDE R6, R4, 0x2, R10 ;  /* 0x0000000204067825 */ /* 0x002fe200078e020a */
[----:B0-----:R-:W-:Y:S01]  /*935d0*/  ISETP.LT.AND P2, PT, R27, UR5, !P6 ;  /* 0x000000051b007c0c */ /* 0x001fe2000f741270 */
[----:B------:R-:W-:-:S03]  /*935e0*/  UMOV UR5, UR9 ;  /* 0x0000000900057c82 */ /* 0x000fc60008000000 */
[----:B---3--:R0:W-:Y:S01]  /*935f0*/  @P3 STG.E.U16 desc[UR60][R6.64], R20 ;  /* 0x0000001406003986 */ /* 0x0081e2000c10153c */
[----:B------:R-:W-:Y:S02]  /*93600*/  ISETP.GE.AND P3, PT, R2, UR5, PT ;  /* 0x0000000502007c0c */ /* 0x000fe4000bf66270 */
[----:B------:R-:W-:Y:S01]  /*93610*/  PRMT R2, R20, 0x7632, R2 ;  /* 0x0000763214027816 */ /* 0x000fe20000000002 */
[----:B------:R-:W1:Y:S01]  /*93620*/  LDCU UR5, c[0x0][0x398] ;  /* 0x00007300ff0577ac */ /* 0x000e620008000800 */
[----:B0-----:R-:W3:Y:S01]  /*93630*/  LDL.LU R20, [R1+0x3a4] ;  /* 0x0003a40001147983 */ /* 0x001ee20000300800 */
[----:B------:R-:W-:-:S05]  /*93640*/  IMAD.WIDE R6, R4, 0x2, R16 ;  /* 0x0000000204067825 */ /* 0x000fca00078e0210 */
[----:B------:R0:W-:Y:S01]  /*93650*/  @P2 STG.E.U16 desc[UR60][R6.64], R2 ;  /* 0x0000000206002986 */ /* 0x0001e2000c10153c */
[----:B-1----:R-:W-:Y:S01]  /*93660*/  ISETP.LT.AND P2, PT, R29, UR5, !P6 ;  /* 0x000000051d007c0c */ /* 0x002fe2000f741270 */
[----:B0-----:R-:W-:Y:S01]  /*93670*/  IMAD.WIDE R6, R4, 0x2, R14 ;  /* 0x0000000204067825 */ /* 0x001fe200078e020e */
[----:B------:R-:W-:Y:S01]  /*93680*/  UMOV UR59, UR8 ;  /* 0x00000008003b7c82 */ /* 0x000fe20008000000 */
[----:B------:R-:W0:Y:S02]  /*93690*/  LDCU.64 UR8, c[0x0][0x398] ;  /* 0x00007300ff0877ac */ /* 0x000e240008000a00 */
[----:B0-----:R-:W-:Y:S01]  /*936a0*/  UMOV UR5, UR8 ;  /* 0x0000000800057c82 */ /* 0x001fe20008000000 */
[----:B------:R-:W-:Y:S01]  /*936b0*/  UMOV UR23, UR9 ;  /* 0x0000000900177c82 */ /* 0x000fe20008000000 */
[----:B------:R-:W0:Y:S01]  /*936c0*/  LDCU.64 UR8, c[0x0][0x398] ;  /* 0x00007300ff0877ac */ /* 0x000e220008000a00 */
[----:B------:R-:W-:Y:S01]  /*936d0*/  ISETP.LT.AND P6, PT, R8, UR5, !P6 ;  /* 0x0000000508007c0c */ /* 0x000fe2000f7c1270 */
[----:B0-----:R-:W-:-:S04]  /*936e0*/  UMOV UR5, UR8 ;  /* 0x0000000800057c82 */ /* 0x001fc80008000000 */
[----:B----4-:R0:W-:Y:S02]  /*936f0*/  @P2 STG.E.U16 desc[UR60][R6.64], R21 ;  /* 0x0000001506002986 */ /* 0x0101e4000c10153c */
[----:B0-----:R-:W-:Y:S02]  /*93700*/  PRMT R6, R21, 0x7632, R6 ;  /* 0x0000763215067816 */ /* 0x001fe40000000006 */
[----:B------:R-:W4:Y:S01]  /*93710*/  LDL.LU R21, [R1+0x54] ;  /* 0x0000540001157983 */ /* 0x000f220000300800 */
[----:B------:R-:W-:Y:S01]  /*93720*/  ISETP.LT.AND P2, PT, R0, UR5, !P5 ;  /* 0x0000000500007c0c */ /* 0x000fe2000ef41270 */
[----:B------:R-:W0:Y:S02]  /*93730*/  LDCU UR5, c[0x0][0x3b8] ;  /* 0x00007700ff0577ac */ /* 0x000e240008000800 */
[C---:B0-----:R-:W-:Y:S01]  /*93740*/  VIADD R2, R4.reuse, UR5 ;  /* 0x0000000504027c36 */ /* 0x041fe20008000000 */
[----:B------:R-:W-:Y:S01]  /*93750*/  UMOV UR27, UR9 ;  /* 0x00000009001b7c82 */ /* 0x000fe20008000000 */
[----:B------:R-:W-:Y:S01]  /*93760*/  IMAD.WIDE R4, R4, 0x2, R12 ;  /* 0x0000000204047825 */ /* 0x000fe200078e020c */
[----:B------:R-:W0:Y:S04]  /*93770*/  LDCU UR5, c[0x0][0x398] ;  /* 0x00007300ff0577ac */ /* 0x000e280008000800 */
[----:B------:R1:W-:Y:S01]  /*93780*/  @P6 STG.E.U16 desc[UR60][R4.64], R6 ;  /* 0x0000000604006986 */ /* 0x0003e2000c10153c */
[----:B------:R-:W0:Y:S01]  /*93790*/  LDCU.64 UR8, c[0x0][0x398] ;  /* 0x00007300ff0877ac */ /* 0x000e220008000a00 */
[----:B-1----:R-:W-:-:S05]  /*937a0*/  IMAD.WIDE R4, R2, 0x2, R10 ;  /* 0x0000000202047825 */ /* 0x002fca00078e020a */
[----:B--2---:R1:W-:Y:S01]  /*937b0*/  @P2 STG.E.U16 desc[UR60][R4.64], R3 ;  /* 0x0000000304002986 */ /* 0x0043e2000c10153c */
[----:B------:R-:W-:-:S03]  /*937c0*/  PRMT R6, R3, 0x7632, R6 ;  /* 0x0000763203067816 */ /* 0x000fc60000000006 */
[----:B-1----:R-:W2:Y:S01]  /*937d0*/  LDL.LU R3, [R1+0x44] ;  /* 0x0000440001037983 */ /* 0x002ea20000300800 */
[----:B------:R-:W-:Y:S01]  /*937e0*/  VIADD R4, R28, 0x1f ;  /* 0x0000001f1c047836 */ /* 0x000fe20000000000 */
[----:B0-----:R-:W-:Y:S01]  /*937f0*/  ISETP.LT.AND P6, PT, R27, UR5, !P5 ;  /* 0x000000051b007c0c */ /* 0x001fe2000efc1270 */
[----:B------:R-:W-:Y:S01]  /*93800*/  UMOV UR5, UR9 ;  /* 0x0000000900057c82 */ /* 0x000fe20008000000 */
[----:B------:R-:W-:Y:S01]  /*93810*/  UMOV UR44, UR8 ;  /* 0x00000008002c7c82 */ /* 0x000fe20008000000 */
[----:B------:R-:W0:Y:S01]  /*93820*/  LDCU.64 UR8, c[0x0][0x398] ;  /* 0x00007300ff0877ac */ /* 0x000e220008000a00 */
[----:B------:R-:W-:Y:S01]  /*93830*/  ISETP.GE.AND P2, PT, R4, UR5, PT ;  /* 0x0000000504007c0c */ /* 0x000fe2000bf46270 */
[----:B------:R-:W1:Y:S01]  /*93840*/  LDCU UR5, c[0x0][0x398] ;  /* 0x00007300ff0577ac */ /* 0x000e620008000800 */
[----:B------:R-:W-:-:S07]  /*93850*/  IMAD.WIDE R4, R2, 0x2, R16 ;  /* 0x0000000202047825 */ /* 0x000fce00078e0210 */
[----:B------:R1:W-:Y:S01]  /*93860*/  @P6 STG.E.U16 desc[UR60][R4.64], R6 ;  /* 0x0000000604006986 */ /* 0x0003e2000c10153c */
[----:B0-----:R-:W-:Y:S01]  /*93870*/  UMOV UR32, UR9 ;  /* 0x0000000900207c82 */ /* 0x001fe20008000000 */
[----:B-1----:R-:W-:Y:S01]  /*93880*/  ISETP.LT.AND P6, PT, R29, UR5, !P5 ;  /* 0x000000051d007c0c */ /* 0x002fe2000efc1270 */
[----:B------:R-:W-:Y:S01]  /*93890*/  UMOV UR5, UR8 ;  /* 0x0000000800057c82 */ /* 0x000fe20008000000 */
[----:B------:R-:W0:Y:S01]  /*938a0*/  LDCU.64 UR8, c[0x0][0x398] ;  /* 0x00007300ff0877ac */ /* 0x000e220008000a00 */
[----:B------:R-:W-:Y:S01]  /*938b0*/  IMAD.WIDE R4, R2, 0x2, R14 ;  /* 0x0000000202047825 */ /* 0x000fe200078e020e */
[----:B------:R-:W-:Y:S01]  /*938c0*/  ISETP.LT.AND P5, PT, R8, UR5, !P5 ;  /* 0x0000000508007c0c */ /* 0x000fe2000efa1270 */
[----:B0-----:R-:W-:Y:S01]  /*938d0*/  UMOV UR5, UR8 ;  /* 0x0000000800057c82 */ /* 0x001fe20008000000 */
[----:B------:R-:W-:Y:S01]  /*938e0*/  UMOV UR28, UR9 ;  /* 0x00000009001c7c82 */ /* 0x000fe20008000000 */
[----:B------:R-:W0:Y:S06]  /*938f0*/  LDCU.64 UR8, c[0x0][0x398] ;  /* 0x00007300ff0877ac */ /* 0x000e2c0008000a00 */
[----:B---3--:R1:W-:Y:S01]  /*93900*/  @P6 STG.E.U16 desc[UR60][R4.64], R20 ;  /* 0x0000001404006986 */ /* 0x0083e2000c10153c */
[----:B------:R-:W-:Y:S01]  /*93910*/  ISETP.LT.AND P6, PT, R0, UR5, !P1 ;  /* 0x0000000500007c0c */ /* 0x000fe2000cfc1270 */
[----:B------:R-:W3:Y:S01]  /*93920*/  LDCU UR5, c[0x0][0x3b8] ;  /* 0x00007700ff0577ac */ /* 0x000ee20008000800 */
[----:B------:R-:W-:-:S02]  /*93930*/  PRMT R7, R20, 0x7632, R7 ;  /* 0x0000763214077816 */ /* 0x000fc40000000007 */
[----:B-1----:R-:W2:Y:S01]  /*93940*/  LDL.LU R20, [R1+0x5a8] ;  /* 0x0005a80001147983 */ /* 0x002ea20000300800 */
[C---:B---3--:R-:W-:Y:S01]  /*93950*/  VIADD R6, R2.reuse, UR5 ;  /* 0x0000000502067c36 */ /* 0x048fe20008000000 */
[----:B------:R-:W1:Y:S01]  /*93960*/  LDCU UR5, c[0x0][0x398] ;  /* 0x00007300ff0577ac */ /* 0x000e620008000800 */
[----:B------:R-:W-:-:S05]  /*93970*/  IMAD.WIDE R4, R2, 0x2, R12 ;  /* 0x0000000202047825 */ /* 0x000fca00078e020c */
[----:B------:R3:W-:Y:S01]  /*93980*/  @P5 STG.E.U16 desc[UR60][R4.64], R7 ;  /* 0x0000000704005986 */ /* 0x0007e2000c10153c */
[----:B------:R-:W-:Y:S02]  /*93990*/  VIADD R2, R28, 0x20 ;  /* 0x000000201c027836 */ /* 0x000fe40000000000 */
[----:B---3--:R-:W-:Y:S01]  /*939a0*/  IMAD.WIDE R4, R6, 0x2, R10 ;  /* 0x0000000206047825 */ /* 0x008fe200078e020a */
[----:B-1----:R-:W-:Y:S01]  /*939b0*/  ISETP.LT.AND P5, PT, R27, UR5, !P1 ;  /* 0x000000051b007c0c */ /* 0x002fe2000cfa1270 */
[----:B0-----:R-:W-:-:S03]  /*939c0*/  UMOV UR5, UR9 ;  /* 0x0000000900057c82 */ /* 0x001fc60008000000 */
[----:B----4-:R0:W-:Y:S01]  /*939d0*/  @P6 STG.E.U16 desc[UR60][R4.64], R21 ;  /* 0x0000001504006986 */ /* 0x0101e2000c10153c */
[----:B------:R-:W-:Y:S01]  /*939e0*/  ISETP.GE.AND P6, PT, R2, UR5, PT ;  /* 0x0000000502007c0c */ /* 0x000fe2000bfc6270 */
[----:B------:R-:W1:Y:S01]  /*939f0*/  LDCU UR5, c[0x0][0x398] ;  /* 0x00007300ff0577ac */ /* 0x000e620008000800 */
[----:B------:R-:W-:Y:S02]  /*93a00*/  PRMT R2, R21, 0x7632, R2 ;  /* 0x0000763215027816 */ /* 0x000fe40000000002 */
[----:B0-----:R-:W3:Y:S01]  /*93a10*/  LDL.LU R21, [R1+0x3a8] ;  /* 0x0003a80001157983 */ /* 0x001ee20000300800 */
[----:B------:R-:W-:-:S05]  /*93a20*/  IMAD.WIDE R4, R6, 0x2, R16 ;  /* 0x0000000206047825 */ /* 0x000fca00078e0210 */
[----:B------:R0:W-:Y:S01]  /*93a30*/  @P5 STG.E.U16 desc[UR60][R4.64], R2 ;  /* 0x0000000204005986 */ /* 0x0001e2000c10153c */
[----:B-1----:R-:W-:Y:S01]  /*93a40*/  ISETP.LT.AND P5, PT, R29, UR5, !P1 ;  /* 0x000000051d007c0c */ /* 0x002fe2000cfa1270 */
[----:B0-----:R-:W-:-:S12]  /*93a50*/  IMAD.WIDE R4, R6, 0x2, R14 ;  /* 0x0000000206047825 */ /* 0x001fd800078e020e */
        /* <DEDUP_REMOVED lines=14> */
[C---:B0-----:R-:W-:Y:S01]  /*93b40*/  VIADD R2, R6.reuse, UR5 ;  /* 0x0000000506027c36 */ /* 0x041fe20008000000 */
[----:B------:R-:W0:Y:S01]  /*93b50*/  LDCU UR5, c[0x0][0x398] ;  /* 0x00007300ff0577ac */ /* 0x000e220008000800 */
[----:B------:R-:W-:-:S05]  /*93b60*/  IMAD.WIDE R6, R6, 0x2, R12 ;  /* 0x0000000206067825 */ /* 0x000fca00078e020c */
[----:B------:R4:W-:Y:S02]  /*93b70*/  @P1 STG.E.U16 desc[UR60][R6.64], R4 ;  /* 0x0000000406001986 */ /* 0x0009e4000c10153c */
[----:B----4-:R-:W-:Y:S01]  /*93b80*/  IMAD.WIDE R4, R2, 0x2, R10 ;  /* 0x0000000202047825 */ /* 0x010fe200078e020a */
[----:B0-----:R-:W-:Y:S01]  /*93b90*/  ISETP.LT.AND P1, PT, R27, UR5, !P4 ;  /* 0x000000051b007c0c */ /* 0x001fe2000e721270 */
[----:B-1----:R-:W-:-:S03]  /*93ba0*/  UMOV UR5, UR9 ;  /* 0x0000000900057c82 */ /* 0x002fc60008000000 */
[----:B------:R0:W-:Y:S01]  /*93bb0*/  @P5 STG.E.U16 desc[UR60][R4.64], R20 ;  /* 0x0000001404005986 */ /* 0x0001e2000c10153c */
[----:B------:R-:W-:Y:S01]  /*93bc0*/  PRMT R6, R20, 0x7632, R6 ;  /* 0x0000763214067816 */ /* 0x000fe20000000006 */
[----:B0-----:R-:W-:Y:S02]  /*93bd0*/  VIADD R4, R28, 0x21 ;  /* 0x000000211c047836 */ /* 0x001fe40000000000 */
[----:B------:R-:W4:Y:S03]  /*93be0*/  LDL.LU R20, [R1+0x48] ;  /* 0x0000480001147983 */ /* 0x000f260000300800 */
[----:B------:R-:W-:Y:S01]  /*93bf0*/  ISETP.GE.AND P5, PT, R4, UR5, PT ;  /* 0x0000000504007c0c */ /* 0x000fe2000bfa6270 */
[----:B------:R-:W0:Y:S01]  /*93c00*/  LDCU UR5, c[0x0][0x398] ;  /* 0x00007300ff0577ac */ /* 0x000e220008000800 */
[----:B------:R-:W-:-:S05]  /*93c10*/  IMAD.WIDE R4, R2, 0x2, R16 ;  /* 0x0000000202047825 */ /* 0x000fca00078e0210 */
[----:B------:R1:W-:Y:S01]  /*93c20*/  @P1 STG.E.U16 desc[UR60][R4.64], R6 ;  /* 0x0000000604001986 */ /* 0x0003e2000c10153c */
[----:B------:R-:W-:Y:S01]  /*93c30*/  MOV.SPILL R9, UR20 ;  /* 0x0000001400097c02 */ /* 0x000fe20009000f00 */
[----:B------:R-:W-:Y:S01]  /*93c40*/  UMOV UR20, UR8 ;  /* 0x0000000800147c82 */ /* 0x000fe20008000000 */
[----:B------:R-:W1:Y:S01]  /*93c50*/  LDCU.64 UR8, c[0x0][0x398] ;  /* 0x00007300ff0877ac */ /* 0x000e620008000a00 */
[----:B0-----:R-:W-:Y:S01]  /*93c60*/  ISETP.LT.AND P1, PT, R29, UR5, !P4 ;  /* 0x000000051d007c0c */ /* 0x001fe2000e721270 */
[----:B-1----:R-:W-:Y:S01]  /*93c70*/  IMAD.WIDE R4, R2, 0x2, R14 ;  /* 0x0000000202047825 */ /* 0x002fe200078e020e */
[----:B------:R-:W-:Y:S01]  /*93c80*/  UMOV UR54, UR14 ;  /* 0x0000000e00367c82 */ /* 0x000fe20008000000 */
[----:B------:R-:W-:Y:S01]  /*93c90*/  UMOV UR5, UR8 ;  /* 0x0000000800057c82 */ /* 0x000fe20008000000 */
[----:B------:R-:W-:Y:S01]  /*93ca0*/  UMOV UR14, UR9 ;  /* 0x00000009000e7c82 */ /* 0x000fe20008000000 */
[----:B------:R-:W0:Y:S01]  /*93cb0*/  LDCU.64 UR8, c[0x0][0x398] ;  /* 0x00007300ff0877ac */ /* 0x000e220008000a00 */
[----:B------:R-:W-:Y:S01]  /*93cc0*/  ISETP.LT.AND P4, PT, R8, UR5, !P4 ;  /* 0x0000000508007c0c */ /* 0x000fe2000e781270 */
[----:B0-----:R-:W-:Y:S01]  /*93cd0*/  UMOV UR5, UR8 ;  /* 0x0000000800057c82 */ /* 0x001fe20008000000 */
[----:B------:R-:W-:Y:S01]  /*93ce0*/  UMOV UR10, UR9 ;  /* 0x00000009000a7c82 */ /* 0x000fe20008000000 */
[----:B------:R-:W0:Y:S04]  /*93cf0*/  LDCU.64 UR8, c[0x0][0x398] ;  /* 0x00007300ff0877ac */ /* 0x000e280008000a00 */
[----:B---3--:R1:W-:Y:S01]  /*93d00*/  @P1 STG.E.U16 desc[UR60][R4.64], R21 ;  /* 0x0000001504001986 */ /* 0x0083e2000c10153c */
[----:B------:R-:W-:-:S03]  /*93d10*/  PRMT R7, R21, 0x7632, R7 ;  /* 0x0000763215077816 */ /* 0x000fc60000000007 */
[----:B-1----:R-:W3:Y:S01]  /*93d20*/  LDL.LU R21, [R1+0x5ac] ;  /* 0x0005ac0001157983 */ /* 0x002ee20000300800 */
        /* <DEDUP_REMOVED lines=21> */
[----:B------:R-:W-:Y:S01]  /*93e80*/  IMAD.WIDE R4, R6, 0x2, R14 ;  /* 0x0000000206047825 */ /* 0x000fe200078e020e */
[----:B------:R-:W-:Y:S01]  /*93e90*/  ISETP.LT.AND P0, PT, R8, UR5, !P0 ;  /* 0x0000000508007c0c */ /* 0x000fe2000c701270 */
[----:B------:R-:W-:-:S09]  /*93ea0*/  UMOV UR5, UR24 ;  /* 0x0000001800057c82 */ /* 0x000fd20008000000 */
[----:B----4-:R0:W-:Y:S01]  /*93eb0*/  @P4 STG.E.U16 desc[UR60][R4.64], R20 ;  /* 0x0000001404004986 */ /* 0x0101e2000c10153c */
[----:B------:R-:W-:Y:S01]  /*93ec0*/  ISETP.LT.AND P4, PT, R0, UR5, !P3 ;  /* 0x0000000500007c0c */ /* 0x000fe2000df81270 */
[----:B------:R-:W1:Y:S01]  /*93ed0*/  LDCU UR5, c[0x0][0x3b8] ;  /* 0x00007700ff0577ac */ /* 0x000e620008000800 */
[----:B0-----:R-:W-:Y:S02]  /*93ee0*/  PRMT R4, R20, 0x7632, R4 ;  /* 0x0000763214047816 */ /* 0x001fe40000000004 */
[----:B------:R-:W4:Y:S01]  /*93ef0*/  LDL.LU R20, [R1+0x5c] ;  /* 0x00005c0001147983 */ /* 0x000f220000300800 */
[C---:B-1----:R-:W-:Y:S01]  /*93f00*/  VIADD R2, R6.reuse, UR5 ;  /* 0x0000000506027c36 */ /* 0x042fe20008000000 */
[----:B------:R-:W0:Y:S01]  /*93f10*/  LDCU UR5, c[0x0][0x398] ;  /* 0x00007300ff0577ac */ /* 0x000e220008000800 */
[----:B------:R-:W-:-:S05]  /*93f20*/  IMAD.WIDE R6, R6, 0x2, R12 ;  /* 0x0000000206067825 */ /* 0x000fca00078e020c */
[----:B------:R1:W-:Y:S02]  /*93f30*/  @P0 STG.E.U16 desc[UR60][R6.64], R4 ;  /* 0x0000000406000986 */ /* 0x0003e4000c10153c */
[----:B-1----:R-:W-:Y:S01]  /*93f40*/  IMAD.WIDE R4, R2, 0x2, R10 ;  /* 0x0000000202047825 */ /* 0x002fe200078e020a */
[----:B0-----:R-:W-:Y:S01]  /*93f50*/  ISETP.LT.AND P0, PT, R27, UR5, !P3 ;  /* 0x000000051b007c0c */ /* 0x001fe2000df01270 */
[----:B------:R-:W0:Y:S03]  /*93f60*/  LDCU UR5, c[0x0][0x398] ;  /* 0x00007300ff0577ac */ /* 0x000e260008000800 */
[----:B---3--:R1:W-:Y:S01]  /*93f70*/  @P4 STG.E.U16 desc[UR60][R4.64], R21 ;  /* 0x0000001504004986 */ /* 0x0083e2000c10153c */
[----:B------:R-:W-:-:S03]  /*93f80*/  PRMT R6, R21, 0x7632, R6 ;  /* 0x0000763215067816 */ /* 0x000fc60000000006 */
[----:B-1----:R-:W3:Y:S01]  /*93f90*/  LDL.LU R21, [R1+0x4c] ;  /* 0x00004c0001157983 */ /* 0x002ee20000300800 */
[----:B------:R-:W-:-:S05]  /*93fa0*/  VIADD R4, R28, 0x23 ;  /* 0x000000231c047836 */ /* 0x000fca0000000000 */
[----:B------:R-:W-:Y:S01]  /*93fb0*/  ISETP.GE.AND P4, PT, R4, UR63, PT ;  /* 0x0000003f04007c0c */ /* 0x000fe2000bf86270 */
[----:B------:R-:W-:-:S05]  /*93fc0*/  IMAD.WIDE R4, R2, 0x2, R16 ;  /* 0x0000000202047825 */ /* 0x000fca00078e0210 */
[----:B------:R1:W-:Y:S01]  /*93fd0*/  @P0 STG.E.U16 desc[UR60][R4.64], R6 ;  /* 0x0000000604000986 */ /* 0x0003e2000c10153c */
[----:B0-----:R-:W-:Y:S01]  /*93fe0*/  ISETP.LT.AND P0, PT, R29, UR5, !P3 ;  /* 0x000000051d007c0c */ /* 0x001fe2000df01270 */
[----:B-1----:R-:W-:-:S12]  /*93ff0*/  IMAD.WIDE R4, R2, 0x2, R14 ;  /* 0x0000000202047825 */ /* 0x002fd800078e020e */
[----:B--2---:R0:W-:Y:S01]  /*94000*/  @P0 STG.E.U16 desc[UR60][R4.64], R3 ;  /* 0x0000000304000986 */ /* 0x0041e2000c10153c */
[----:B------:R-:W-:-:S03]  /*94010*/  PRMT R7, R3, 0x7632, R7 ;  /* 0x0000763203077816 */ /* 0x000fc60000000007 */
[----:B0-----:R-:W2:Y:S01]  /*94020*/  LDL.LU R3, [R1+0x90] ;  /* 0x0000900001037983 */ /* 0x001ea20000300800 */
[----:B------:R-:W-:Y:S01]  /*94030*/  UMOV UR56, UR12 ;  /* 0x0000000c00387c82 */ /* 0x000fe20008000000 */
        /* <DEDUP_REMOVED lines=9> */
[----:B------:R-:W-:-:S04]  /*940d0*/  IMAD.WIDE R4, R2, 0x2, R12 ;  /* 0x0000000202047825 */ /* 0x000fc800078e020c */
[----:B0-----:R-:W-:Y:S01]  /*940e0*/  VIADD R6, R2, UR5 ;  /* 0x0000000502067c36 */ /* 0x001fe20008000000 */
[----:B------:R-:W0:Y:S02]  /*940f0*/  LDCU UR5, c[0x0][0x398] ;  /* 0x00007300ff0577ac */ /* 0x000e240008000800 */
[----:B------:R1:W-:Y:S01]  /*94100*/  @P3 STG.E.U16 desc[UR60][R4.64], R7 ;  /* 0x0000000704003986 */ /* 0x0003e2000c10153c */
[----:B------:R-:W-:Y:S02]  /*94110*/  VIADD R2, R28, 0x24 ;  /* 0x000000241c027836 */ /* 0x000fe40000000000 */
[----:B-1----:R-:W-:Y:S01]  /*94120*/  IMAD.WIDE R4, R6, 0x2, R10 ;  /* 0x0000000206047825 */ /* 0x002fe200078e020a */
[----:B0-----:R-:W-:Y:S01]  /*94130*/  ISETP.LT.AND P3, PT, R27, UR5, !P2 ;  /* 0x000000051b007c0c */ /* 0x001fe2000d761270 */
[----:B------:R-:W0:Y:S03]  /*94140*/  LDCU UR5, c[0x0][0x398] ;  /* 0x00007300ff0577ac */ /* 0x000e260008000800 */
[----:B----4-:R1:W-:Y:S01]  /*94150*/  @P0 STG.E.U16 desc[UR60][R4.64], R20 ;  /* 0x0000001404000986 */ /* 0x0103e2000c10153c */
[----:B------:R-:W-:-:S02]  /*94160*/  ISETP.GE.AND P0, PT, R2, UR65, PT ;  /* 0x0000004102007c0c */ /* 0x000fc4000bf06270 */
[----:B------:R-:W-:Y:S02]  /*94170*/  PRMT R2, R20, 0x7632, R2 ;  /* 0x0000763214027816 */ /* 0x000fe40000000002 */
[----:B-1----:R-:W4:Y:S01]  /*94180*/  LDL.LU R20, [R1+0x80] ;  /* 0x0000800001147983 */ /* 0x002f220000300800 */
[----:B------:R-:W-:-:S05]  /*94190*/  IMAD.WIDE R4, R6, 0x2, R16 ;  /* 0x0000000206047825 */ /* 0x000fca00078e0210 */
[----:B------:R1:W-:Y:S01]  /*941a0*/  @P3 STG.E.U16 desc[UR60][R4.64], R2 ;  /* 0x0000000204003986 */ /* 0x0003e2000c10153c */
[----:B0-----:R-:W-:Y:S01]  /*941b0*/  ISETP.LT.AND P3, PT, R29, UR5, !P2 ;  /* 0x000000051d007c0c */ /* 0x001fe2000d761270 */
[----:B-1----:R-:W-:Y:S01]  /*941c0*/  IMAD.WIDE R4, R6, 0x2, R14 ;  /* 0x0000000206047825 */ /* 0x002fe200078e020e */
[----:B------:R-:W-:Y:S01]  /*941d0*/  UMOV UR18, UR25 ;  /* 0x0000001900127c82 */ /* 0x000fe20008000000 */
[----:B------:R-:W0:Y:S02]  /*941e0*/  LDCU.64 UR24, c[0x0][0x398] ;  /* 0x00007300ff1877ac */ /* 0x000e240008000a00 */
[----:B0-----:R-:W-:Y:S02]  /*941f0*/  UMOV UR5, UR24 ;  /* 0x0000001800057c82 */ /* 0x001fe40008000000 */
[----:B------:R-:W-:Y:S01]  /*94200*/  ISETP.LT.AND P2, PT, R8, UR5, !P2 ;  /* 0x0000000508007c0c */ /* 0x000fe2000d741270 */
[----:B------:R-:W-:-:S05]  /*94210*/  UMOV UR5, UR30 ;  /* 0x0000001e00057c82 */ /* 0x000fca0008000000 */
[----:B---3--:R0:W-:Y:S02]  /*94220*/  @P3 STG.E.U16 desc[UR60][R4.64], R21 ;  /* 0x0000001504003986 */ /* 0x0081e4000c10153c */
[----:B0-----:R-:W-:Y:S02]  /*94230*/  PRMT R4, R21, 0x7632, R4 ;  /* 0x0000763215047816 */ /* 0x001fe40000000004 */
[----:B------:R-:W3:Y:S01]  /*94240*/  LDL.LU R21, [R1+0x70] ;  /* 0x0000700001157983 */ /* 0x000ee20000300800 */
[----:B------:R-:W-:Y:S01]  /*94250*/  ISETP.LT.AND P3, PT, R0, UR5, !P6 ;  /* 0x0000000500007c0c */ /* 0x000fe2000f761270 */
[----:B------:R-:W0:Y:S02]  /*94260*/  LDCU UR5, c[0x0][0x3b8] ;  /* 0x00007700ff0577ac */ /* 0x000e240008000800 */
[C---:B0-----:R-:W-:Y:S01]  /*94270*/  VIADD R2, R6.reuse, UR5 ;  /* 0x0000000506027c36 */ /* 0x041fe20008000000 */
[----:B------:R-:W0:Y:S01]  /*94280*/  LDCU UR5, c[0x0][0x398] ;  /* 0x00007300ff0577ac */ /* 0x000e220008000800 */
[----:B------:R-:W-:-:S05]  /*94290*/  IMAD.WIDE R6, R6, 0x2, R12 ;  /* 0x0000000206067825 */ /* 0x000fca00078e020c */
[----:B------:R1:W-:Y:S02]  /*942a0*/  @P2 STG.E.U16 desc[UR60][R6.64], R4 ;  /* 0x0000000406002986 */ /* 0x0003e4000c10153c */
[----:B-1----:R-:W-:-:S05]  /*942b0*/  IMAD.WIDE R4, R2, 0x2, R10 ;  /* 0x0000000202047825 */ /* 0x002fca00078e020a */
[----:B--2---:R1:W-:Y:S01]  /*942c0*/  @P3 STG.E.U16 desc[UR60][R4.64], R3 ;  /* 0x0000000304003986 */ /* 0x0043e2000c10153c */
[----:B------:R-:W-:-:S03]  /*942d0*/  PRMT R6, R3, 0x7632, R6 ;  /* 0x0000763203067816 */ /* 0x000fc60000000006 */
[----:B-1----:R-:W2:Y:S01]  /*942e0*/  LDL.LU R3, [R1+0x60] ;  /* 0x0000600001037983 */ /* 0x002ea20000300800 */
[----:B0-----:R-:W-:Y:S01]  /*942f0*/  ISETP.LT.AND P2, PT, R27, UR5, !P6 ;  /* 0x000000051b007c0c */ /* 0x001fe2000f741270 */
[----:B------:R-:W0:Y:S01]  /*94300*/  LDCU UR5, c[0x0][0x398] ;  /* 0x00007300ff0577ac */ /* 0x000e220008000800 */
[----:B------:R-:W-:Y:S01]  /*94310*/  VIADD R4, R28, 0x25 ;  /* 0x000000251c047836 */ /* 0x000fe20000000000 */
[----:B------:R-:W-:Y:S01]  /*94320*/  UMOV UR26, UR31 ;  /* 0x0000001f001a7c82 */ /* 0x000fe20008000000 */
[----:B------:R-:W1:Y:S03]  /*94330*/  LDCU.64 UR30, c[0x0][0x398] ;  /* 0x00007300ff1e77ac */ /* 0x000e660008000a00 */
[----:B------:R-:W-:Y:S01]  /*94340*/  ISETP.GE.AND P3, PT, R4, UR67, PT ;  /* 0x0000004304007c0c */ /* 0x000fe2000bf66270 */
[----:B------:R-:W-:-:S05]  /*94350*/  IMAD.WIDE R4, R2, 0x2, R16 ;  /* 0x0000000202047825 */ /* 0x000fca00078e0210 */
[----:B------:R1:W-:Y:S01]  /*94360*/  @P2 STG.E.U16 desc[UR60][R4.64], R6 ;  /* 0x0000000604002986 */ /* 0x0003e2000c10153c */
[----:B0-----:R-:W-:Y:S01]  /*94370*/  ISETP.LT.AND P2, PT, R29, UR5, !P6 ;  /* 0x000000051d007c0c */ /* 0x001fe2000f741270 */
[----:B-1----:R-:W-:Y:S01]  /*94380*/  UMOV UR5, UR30 ;  /* 0x0000001e00057c82 */ /* 0x002fe20008000000 */
[----:B------:R-:W-:Y:S01]  /*94390*/  IMAD.WIDE R4, R2, 0x2, R14 ;  /* 0x0000000202047825 */ /* 0x000fe200078e020e */
[----:B------:R-:W-:Y:S01]  /*943a0*/  ISETP.LT.AND P6, PT, R8, UR5, !P6 ;  /* 0x0000000508007c0c */ /* 0x000fe2000f7c1270 */
[----:B------:R-:W-:Y:S02]  /*943b0*/  UMOV UR5, UR36 ;  /* 0x0000002400057c82 */ /* 0x000fe40008000000 */
[----:B------:R-:W-:-:S07]  /*943c0*/  IMAD.WIDE R6, R2, 0x2, R12 ;  /* 0x0000000202067825 */ /* 0x000fce00078e020c */
[----:B----4-:R0:W-:Y:S01]  /*943d0*/  @P2 STG.E.U16 desc[UR60][R4.64], R20 ;  /* 0x0000001404002986 */ /* 0x0101e2000c10153c */
[----:B------:R-:W-:Y:S01]  /*943e0*/  ISETP.LT.AND P2, PT, R0, UR5, !P5 ;  /* 0x0000000500007c0c */ /* 0x000fe2000ef41270 */
[----:B------:R-:W1:Y:S01]  /*943f0*/  LDCU UR5, c[0x0][0x3b8] ;  /* 0x00007700ff0577ac */ /* 0x000e620008000800 */
[----:B0-----:R-:W-:Y:S02]  /*94400*/  PRMT R5, R20, 0x7632, R5 ;  /* 0x0000763214057816 */ /* 0x001fe40000000005 */
[----:B------:R-:W4:Y:S01]  /*94410*/  LDL.LU R20, [R1+0x94] ;  /* 0x0000940001147983 */ /* 0x000f220000300800 */
[----:B-1----:R-:W-:-:S03]  /*94420*/  VIADD R4, R2, UR5 ;  /* 0x0000000502047c36 */ /* 0x002fc60008000000 */
[----:B------:R0:W-:Y:S01]  /*94430*/  @P6 STG.E.U16 desc[UR60][R6.64], R5 ;  /* 0x0000000506006986 */ /* 0x0001e2000c10153c */
[----:B------:R-:W-:Y:S01]  /*94440*/  VIADD R2, R28, 0x26 ;  /* 0x000000261c027836 */ /* 0x000fe20000000000 */
[----:B------:R-:W1:Y:S01]  /*94450*/  LDCU UR5, c[0x0][0x398] ;  /* 0x00007300ff0577ac */ /* 0x000e620008000800 */
[----:B0-----:R-:W-:Y:S01]  /*94460*/  IMAD.WIDE R6, R4, 0x2, R10 ;  /* 0x0000000204067825 */ /* 0x001fe200078e020a */
[----:B-1----:R-:W-:Y:S01]  /*94470*/  ISETP.LT.AND P6, PT, R27, UR5, !P5 ;  /* 0x000000051b007c0c */ /* 0x002fe2000efc1270 */
[----:B------:R-:W0:Y:S03]  /*94480*/  LDCU UR5, c[0x0][0x398] ;  /* 0x00007300ff0577ac */ /* 0x000e260008000800 */
[----:B---3--:R1:W-:Y:S01]  /*94490*/  @P2 STG.E.U16 desc[UR60][R6.64], R21 ;  /* 0x0000001506002986 */ /* 0x0083e2000c10153c */
[----:B------:R-:W-:Y:S02]  /*944a0*/  ISETP.GE.AND P2, PT, R2, UR75, PT ;  /* 0x0000004b02007c0c */ /* 0x000fe4000bf46270 */
[----:B------:R-:W-:-:S02]  /*944b0*/  PRMT R2, R21, 0x7632, R2 ;  /* 0x0000763215027816 */ /* 0x000fc40000000002 */
[----:B-1----:R-:W3:Y:S01]  /*944c0*/  LDL.LU R21, [R1+0x84] ;  /* 0x0000840001157983 */ /* 0x002ee20000300800 */
        /* <DEDUP_REMOVED lines=8> */
[----:B------:R-:W-:Y:S01]  /*94550*/  UMOV UR25, UR37 ;  /* 0x0000002500197c82 */ /* 0x000fe20008000000 */
[----:B------:R-:W0:Y:S01]  /*94560*/  LDCU.64 UR36, c[0x0][0x398] ;  /* 0x00007300ff2477ac */ /* 0x000e220008000a00 */
[----:B------:R-:W-:Y:S01]  /*94570*/  UMOV UR30, UR31 ;  /* 0x0000001f001e7c82 */ /* 0x000fe20008000000 */
[----:B0-----:R-:W-:Y:S01]  /*94580*/  UMOV UR5, UR36 ;  /* 0x0000002400057c82 */ /* 0x001fe20008000000 */
[----:B------:R-:W-:Y:S01]  /*94590*/  UMOV UR31, UR37 ;  /* 0x00000025001f7c82 */ /* 0x000fe20008000000 */
[----:B------:R-:W0:Y:S01]  /*945a0*/  LDCU.64 UR36, c[0x0][0x398] ;  /* 0x00007300ff2477ac */ /* 0x000e220008000a00 */
[----:B------:R-:W-:Y:S01]  /*945b0*/  ISETP.LT.AND P5, PT, R8, UR5, !P5 ;  /* 0x0000000508007c0c */ /* 0x000fe2000efa1270 */
[----:B0-----:R-:W-:-:S02]  /*945c0*/  UMOV UR5, UR36 ;  /* 0x0000002400057c82 */ /* 0x001fc40008000000 */
[----:B------:R-:W-:Y:S02]  /*945d0*/  ISETP.LT.AND P6, PT, R0, UR5, !P1 ;  /* 0x0000000500007c0c */ /* 0x000fe4000cfc1270 */
[----:B------:R-:W0:Y:S02]  /*945e0*/  LDCU UR5, c[0x0][0x3b8] ;  /* 0x00007700ff0577ac */ /* 0x000e240008000800 */
[C---:B0-----:R-:W-:Y:S01]  /*945f0*/  VIADD R2, R4.reuse, UR5 ;  /* 0x0000000504027c36 */ /* 0x041fe20008000000 */
[----:B------:R-:W0:Y:S01]  /*94600*/  LDCU UR5, c[0x0][0x398] ;  /* 0x00007300ff0577ac */ /* 0x000e220008000800 */
[----:B------:R-:W-:-:S05]  /*94610*/  IMAD.WIDE R4, R4, 0x2, R12 ;  /* 0x0000000204047825 */ /* 0x000fca00078e020c */
[----:B------:R1:W-:Y:S01]  /*94620*/  @P5 STG.E.U16 desc[UR60][R4.64], R6 ;  /* 0x0000000604005986 */ /* 0x0003e2000c10153c */
[----:B------:R-:W-:Y:S01]  /*94630*/  UMOV UR29, UR37 ;  /* 0x00000025001d7c82 */ /* 0x000fe20008000000 */
[----:B------:R-:W4:Y:S01]  /*94640*/  LDCU.64 UR36, c[0x0][0x398] ;  /* 0x00007300ff2477ac */ /* 0x000f220008000a00 */
[----:B0-----:R-:W-:Y:S01]  /*94650*/  ISETP.LT.AND P5, PT, R27, UR5, !P1 ;  /* 0x000000051b007c0c */ /* 0x001fe2000cfa1270 */
[----:B-1----:R-:W-:Y:S01]  /*94660*/  IMAD.WIDE R4, R2, 0x2, R10 ;  /* 0x0000000202047825 */ /* 0x002fe200078e020a */
[----:B------:R-:W0:Y:S04]  /*94670*/  LDCU UR5, c[0x0][0x398] ;  /* 0x00007300ff0577ac */ /* 0x000e280008000800 */
[----:B----4-:R1:W-:Y:S01]  /*94680*/  @P6 STG.E.U16 desc[UR60][R4.64], R20 ;  /* 0x0000001404006986 */ /* 0x0103e2000c10153c */
[----:B------:R-:W-:Y:S01]  /*94690*/  PRMT R6, R20, 0x7632, R6 ;  /* 0x0000763214067816 */ /* 0x000fe20000000006 */
[----:B-1----:R-:W-:-:S05]  /*946a0*/  VIADD R4, R28, 0x27 ;  /* 0x000000271c047836 */ /* 0x002fca0000000000 */
[----:B------:R-:W-:Y:S01]  /*946b0*/  ISETP.GE.AND P6, PT, R4, UR49, PT ;  /* 0x0000003104007c0c */ /* 0x000fe2000bfc6270 */
[----:B------:R-:W-:-:S05]  /*946c0*/  IMAD.WIDE R4, R2, 0x2, R16 ;  /* 0x0000000202047825 */ /* 0x000fca00078e0210 */
[----:B------:R1:W-:Y:S01]  /*946d0*/  @P5 STG.E.U16 desc[UR60][R4.64], R6 ;  /* 0x0000000604005986 */ /* 0x0003e2000c10153c */
[----:B0-----:R-:W-:Y:S01]  /*946e0*/  ISETP.LT.AND P5, PT, R29, UR5, !P1 ;  /* 0x000000051d007c0c */ /* 0x001fe2000cfa1270 */
[----:B------:R-:W-:Y:S02]  /*946f0*/  UMOV UR5, UR36 ;  /* 0x0000002400057c82 */ /* 0x000fe40008000000 */
[----:B------:R-:W-:Y:S01]  /*94700*/  ISETP.LT.AND P1, PT, R8, UR5, !P1 ;  /* 0x0000000508007c0c */ /* 0x000fe2000cf21270 */
[----:B-1----:R-:W-:Y:S01]  /*94710*/  IMAD.WIDE R4, R2, 0x2, R14 ;  /* 0x0000000202047825 */ /* 0x002fe200078e020e */
[----:B------:R-:W-:Y:S01]  /*94720*/  UMOV UR33, UR37 ;  /* 0x0000002500217c82 */ /* 0x000fe20008000000 */
[----:B------:R-:W0:Y:S02]  /*94730*/  LDCU.64 UR36, c[0x0][0x398] ;  /* 0x00007300ff2477ac */ /* 0x000e240008000a00 */
[----:B0-----:R-:W-:-:S05]  /*94740*/  UMOV UR5, UR36 ;  /* 0x0000002400057c82 */ /* 0x001fca0008000000 */
[----:B---3--:R0:W-:Y:S01]  /*94750*/  @P5 STG.E.U16 desc[UR60][R4.64], R21 ;  /* 0x0000001504005986 */ /* 0x0081e2000c10153c */
[----:B------:R-:W-:Y:S01]  /*94760*/  PRMT R7, R21, 0x7632, R7 ;  /* 0x0000763215077816 */ /* 0x000fe20000000007 */
[----:B0-----:R-:W-:Y:S02]  /*94770*/  IMAD.WIDE R4, R2, 0x2, R12 ;  /* 0x0000000202047825 */ /* 0x001fe400078e020c */
[----:B------:R-:W3:Y:S04]  /*94780*/  LDL.LU R21, [R1+0x98] ;  /* 0x0000980001157983 */ /* 0x000ee80000300800 */
[----:B------:R0:W-:Y:S04]  /*94790*/  @P1 STG.E.U16 desc[UR60][R4.64], R7 ;  /* 0x0000000704001986 */ /* 0x0001e8000c10153c */
[----:B0-----:R-:W4:Y:S01]  /*947a0*/  LDL.LU R7, [R1+0x64] ;  /* 0x0000640001077983 */ /* 0x001f220000300800 */
[----:B------:R-:W-:Y:S01]  /*947b0*/  ISETP.LT.AND P5, PT, R0, UR5, !P4 ;  /* 0x0000000500007c0c */ /* 0x000fe2000e7a1270 */
[----:B------:R-:W0:Y:S02]  /*947c0*/  LDCU UR5, c[0x0][0x3b8] ;  /* 0x00007700ff0577ac */ /* 0x000e240008000800 */
[----:B0-----:R-:W-:Y:S01]  /*947d0*/  VIADD R6, R2, UR5 ;  /* 0x0000000502067c36 */ /* 0x001fe20008000000 */
[----:B------:R-:W0:Y:S01]  /*947e0*/  LDCU UR5, c[0x0][0x398] ;  /* 0x00007300ff0577ac */ /* 0x000e220008000800 */
[----:B------:R-:W-:-:S02]  /*947f0*/  VIADD R2, R28, 0x28 ;  /* 0x000000281c027836 */ /* 0x000fc40000000000 */
[----:B------:R-:W-:-:S06]  /*94800*/  IMAD.WIDE R4, R6, 0x2, R10 ;  /* 0x0000000206047825 */ /* 0x000fcc00078e020a */
[----:B--2---:R1:W-:Y:S01]  /*94810*/  @P5 STG.E.U16 desc[UR60][R4.64], R3 ;  /* 0x0000000304005986 */ /* 0x0043e2000c10153c */
[----:B------:R-:W-:Y:S02]  /*94820*/  ISETP.GE.AND P5, PT, R2, UR77, PT ;  /* 0x0000004d02007c0c */ /* 0x000fe4000bfa6270 */
[----:B------:R-:W-:Y:S02]  /*94830*/  PRMT R2, R3, 0x7632, R2 ;  /* 0x0000763203027816 */ /* 0x000fe40000000002 */
[----:B-1----:R-:W2:Y:S01]  /*94840*/  LDL.LU R3, [R1+0x88] ;  /* 0x0000880001037983 */ /* 0x002ea20000300800 */
[----:B0-----:R-:W-:Y:S01]  /*94850*/  ISETP.LT.AND P1, PT, R27, UR5, !P4 ;  /* 0x000000051b007c0c */ /* 0x001fe2000e721270 */
[----:B------:R-:W-:Y:S01]  /*94860*/  UMOV UR6, UR37 ;  /* 0x0000002500067c82 */ /* 0x000fe20008000000 */
[----:B------:R-:W0:Y:S01]  /*94870*/  LDCU UR5, c[0x0][0x398] ;  /* 0x00007300ff0577ac */ /* 0x000e220008000800 */
[C---:B------:R-:W-:Y:S01]  /*94880*/  IMAD.WIDE R4, R6.reuse, 0x2, R16 ;  /* 0x0000000206047825 */ /* 0x040fe200078e0210 */
[----:B------:R-:W2:Y:S01]  /*94890*/  LDL.LU R20, [R1+0x78] ;  /* 0x0000780001147983 */ /* 0x000ea20000300800 */
[----:B------:R-:W1:Y:S08]  /*948a0*/  LDCU.64 UR36, c[0x0][0x398] ;  /* 0x00007300ff2477ac */ /* 0x000e700008000a00 */
[----:B------:R1:W-:Y:S01]  /*948b0*/  @P1 STG.E.U16 desc[UR60][R4.64], R2 ;  /* 0x0000000204001986 */ /* 0x0003e2000c10153c */
[----:B0-----:R-:W-:Y:S01]  /*948c0*/  ISETP.LT.AND P1, PT, R29, UR5, !P4 ;  /* 0x000000051d007c0c */ /* 0x001fe2000e721270 */
[----:B-1----:R-:W-:Y:S01]  /*948d0*/  UMOV UR5, UR36 ;  /* 0x0000002400057c82 */ /* 0x002fe20008000000 */
[----:B------:R-:W-:Y:S01]  /*948e0*/  UMOV UR77, UR37 ;  /* 0x00000025004d7c82 */ /* 0x000fe20008000000 */
[----:B------:R-:W0:Y:S01]  /*948f0*/  LDCU.64 UR36, c[0x0][0x398] ;  /* 0x00007300ff2477ac */ /* 0x000e220008000a00 */
[----:B------:R-:W-:Y:S01]  /*94900*/  IMAD.WIDE R4, R6, 0x2, R14 ;  /* 0x0000000206047825 */ /* 0x000fe200078e020e */
[----:B------:R-:W-:Y:S01]  /*94910*/  ISETP.LT.AND P4, PT, R8, UR5, !P4 ;  /* 0x0000000508007c0c */ /* 0x000fe2000e781270 */
[----:B0-----:R-:W-:-:S07]  /*94920*/  UMOV UR5, UR36 ;  /* 0x0000002400057c82 */ /* 0x001fce0008000000 */
[----:B----4-:R0:W-:Y:S01]  /*94930*/  @P1 STG.E.U16 desc[UR60][R4.64], R7 ;  /* 0x0000000704001986 */ /* 0x0101e2000c10153c */
[----:B------:R-:W-:Y:S01]  /*94940*/  ISETP.LT.AND P1, PT, R0, UR5, !P0 ;  /* 0x0000000500007c0c */ /* 0x000fe2000c721270 */
[----:B------:R-:W1:Y:S01]  /*94950*/  LDCU UR5, c[0x0][0x3b8] ;  /* 0x00007700ff0577ac */ /* 0x000e620008000800 */
[----:B0-----:R-:W-:Y:S01]  /*94960*/  PRMT R4, R7, 0x7632, R4 ;  /* 0x0000763207047816 */ /* 0x001fe20000000004 */
[C---:B-1----:R-:W-:Y:S01]  /*94970*/  VIADD R2, R6.reuse, UR5 ;  /* 0x0000000506027c36 */ /* 0x042fe20008000000 */
[----:B------:R-:W0:Y:S01]  /*94980*/  LDCU UR5, c[0x0][0x398] ;  /* 0x00007300ff0577ac */ /* 0x000e220008000800 */
[----:B------:R-:W-:-:S05]  /*94990*/  IMAD.WIDE R6, R6, 0x2, R12 ;  /* 0x0000000206067825 */ /* 0x000fca00078e020c */
[----:B------:R1:W-:Y:S02]  /*949a0*/  @P4 STG.E.U16 desc[UR60][R6.64], R4 ;  /* 0x0000000406004986 */ /* 0x0003e4000c10153c */
[----:B-1----:R-:W-:-:S04]  /*949b0*/  IMAD.WIDE R4, R2, 0x2, R10 ;  /* 0x0000000202047825 */ /* 0x002fc800078e020a */
[----:B------:R-:W-:Y:S01]  /*949c0*/  VIADD R6, R28, 0x98 ;  /* 0x000000981c067836 */ /* 0x000fe20000000000 */
[----:B---3--:R1:W-:Y:S01]  /*949d0*/  @P1 STG.E.U16 desc[UR60][R4.64], R21 ;  /* 0x0000001504001986 */ /* 0x0083e2000c10153c */
[----:B0-----:R-:W-:Y:S01]  /*949e0*/  ISETP.LT.AND P4, PT, R27, UR5, !P0 ;  /* 0x000000051b007c0c */ /* 0x001fe2000c781270 */
[----:B------:R-:W0:Y:S02]  /*949f0*/  LDCU UR5, c[0x0][0x398] ;  /* 0x00007300ff0577ac */ /* 0x000e240008000800 */
[----:B------:R-:W-:Y:S02]  /*94a00*/  ISETP.GE.AND P1, PT, R6, UR35, PT ;  /* 0x0000002306007c0c */ /* 0x000fe4000bf26270 */
[----:B------:R-:W-:Y:S01]  /*94a10*/  PRMT R6, R21, 0x7632, R6 ;  /* 0x0000763215067816 */ /* 0x000fe20000000006 */
[----:B------:R-:W3:Y:S01]  /*94a20*/  LDCU.64 UR34, c[0x0][0x398] ;  /* 0x00007300ff2277ac */ /* 0x000ee20008000a00 */
[----:B-1----:R-:W4:Y:S01]  /*94a30*/  LDL.LU R21, [R1+0x68] ;  /* 0x0000680001157983 */ /* 0x002f220000300800 */
[----:B------:R-:W-:-:S05]  /*94a40*/  IMAD.WIDE R4, R2, 0x2, R16 ;  /* 0x0000000202047825 */ /* 0x000fca00078e0210 */
[----:B------:R1:W-:Y:S01]  /*94a50*/  @P4 STG.E.U16 desc[UR60][R4.64], R6 ;  /* 0x0000000604004986 */ /* 0x0003e2000c10153c */
[----:B0-----:R-:W-:Y:S01]  /*94a60*/  ISETP.LT.AND P4, PT, R29, UR5, !P0 ;  /* 0x000000051d007c0c */ /* 0x001fe2000c781270 */
[----:B------:R-:W0:Y:S01]  /*94a70*/  LDCU UR5, c[0x0][0x3b8] ;  /* 0x00007700ff0577ac */ /* 0x000e220008000800 */
[----:B--2---:R-:W-:Y:S01]  /*94a80*/  PRMT R7, R3, 0x7632, R7 ;  /* 0x0000763203077816 */ /* 0x004fe20000000007 */
[----:B-1----:R-:W-:-:S10]  /*94a90*/  IMAD.WIDE R4, R2, 0x2, R14 ;  /* 0x0000000202047825 */ /* 0x002fd400078e020e */
[----:B------:R1:W-:Y:S04]  /*94aa0*/  @P4 STG.E.U16 desc[UR60][R4.64], R3 ;  /* 0x0000000304004986 */ /* 0x0003e8000c10153c */
[----:B-1----:R-:W2:Y:S01]  /*94ab0*/  LDL.LU R3, [R1+0x9c] ;  /* 0x00009c0001037983 */ /* 0x002ea20000300800 */
[----:B------:R-:W-:Y:S01]  /*94ac0*/  UMOV UR8, UR9 ;  /* 0x0000000900087c82 */ /* 0x000fe20008000000 */
[----:B------:R-:W-:Y:S01]  /*94ad0*/  UMOV UR9, UR37 ;  /* 0x0000002500097c82 */ /* 0x000fe20008000000 */
[----:B------:R-:W1:Y:S01]  /*94ae0*/  LDCU.64 UR36, c[0x0][0x398] ;  /* 0x00007300ff2477ac */ /* 0x000e620008000a00 */
[----:B0-----:R-:W-:Y:S01]  /*94af0*/  VIADD R6, R2, UR5 ;  /* 0x0000000502067c36 */ /* 0x001fe20008000000 */
[----:B---3--:R-:W-:Y:S01]  /*94b00*/  ISETP.LT.AND P0, PT, R8, UR34, !P0 ;  /* 0x0000002208007c0c */ /* 0x008fe2000c701270 */
[----:B------:R-:W0:Y:S01]  /*94b10*/  LDCU UR5, c[0x0][0x398] ;  /* 0x00007300ff0577ac */ /* 0x000e220008000800 */
[----:B------:R-:W-:-:S04]  /*94b20*/  IMAD.WIDE R4, R2, 0x2, R12 ;  /* 0x0000000202047825 */ /* 0x000fc800078e020c */
[----:B------:R-:W-:Y:S01]  /*94b30*/  VIADD R2, R28, 0x9b ;  /* 0x0000009b1c027836 */ /* 0x000fe20000000000 */
[----:B-1----:R-:W-:-:S06]  /*94b40*/  ISETP.LT.AND P4, PT, R0, UR36, !P3 ;  /* 0x0000002400007c0c */ /* 0x002fcc000df81270 */
[----:B------:R1:W-:Y:S01]  /*94b50*/  @P0 STG.E.U16 desc[UR60][R4.64], R7 ;  /* 0x0000000704000986 */ /* 0x0003e2000c10153c */
[----:B0-----:R-:W-:Y:S01]  /*94b60*/  ISETP.LT.AND P0, PT, R27, UR5, !P3 ;  /* 0x000000051b007c0c */ /* 0x001fe2000df01270 */
[----:B------:R-:W-:Y:S01]  /*94b70*/  UMOV UR5, UR39 ;  /* 0x0000002700057c82 */ /* 0x000fe20008000000 */
[----:B-1----:R-:W-:-:S05]  /*94b80*/  IMAD.WIDE R4, R6, 0x2, R10 ;  /* 0x0000000206047825 */ /* 0x002fca00078e020a */
[----:B------:R0:W-:Y:S01]  /*94b90*/  @P4 STG.E.U16 desc[UR60][R4.64], R20 ;  /* 0x0000001404004986 */ /* 0x0001e2000c10153c */
[----:B------:R-:W-:Y:S01]  /*94ba0*/  ISETP.GE.AND P4, PT, R2, UR5, PT ;  /* 0x0000000502007c0c */ /* 0x000fe2000bf86270 */
[----:B------:R-:W1:Y:S01]  /*94bb0*/  LDCU UR5, c[0x0][0x398] ;  /* 0x00007300ff0577ac */ /* 0x000e620008000800 */
[----:B------:R-:W-:Y:S01]  /*94bc0*/  PRMT R2, R20, 0x7632, R2 ;  /* 0x0000763214027816 */ /* 0x000fe20000000002 */
[C---:B0-----:R-:W-:Y:S01]  /*94bd0*/  IMAD.WIDE R4, R6.reuse, 0x2, R16 ;  /* 0x0000000206047825 */ /* 0x041fe200078e0210 */
[----:B------:R-:W3:Y:S04]  /*94be0*/  LDL.LU R20, [R1+0x8c] ;  /* 0x00008c0001147983 */ /* 0x000ee80000300800 */
[----:B------:R0:W-:Y:S01]  /*94bf0*/  @P0 STG.E.U16 desc[UR60][R4.64], R2 ;  /* 0x0000000204000986 */ /* 0x0001e2000c10153c */
[----:B-1----:R-:W-:Y:S01]  /*94c00*/  ISETP.LT.AND P0, PT, R29, UR5, !P3 ;  /* 0x000000051d007c0c */ /* 0x002fe2000df01270 */
[----:B------:R-:W-:Y:S01]  /*94c10*/  UMOV UR34, UR38 ;  /* 0x0000002600227c82 */ /* 0x000fe20008000000 */
[----:B------:R-:W1:Y:S01]  /*94c20*/  LDCU.64 UR38, c[0x0][0x398] ;  /* 0x00007300ff2677ac */ /* 0x000e620008000a00 */
[----:B------:R-:W1:Y:S01]  /*94c30*/  LDCU UR5, c[0x0][0x3b8] ;  /* 0x00007700ff0577ac */ /* 0x000e620008000800 */
[----:B0-----:R-:W-:Y:S01]  /*94c40*/  IMAD.WIDE R4, R6, 0x2, R14 ;  /* 0x0000000206047825 */ /* 0x001fe200078e020e */
[----:B-1----:R-:W-:-:S03]  /*94c50*/  ISETP.LT.AND P3, PT, R8, UR38, !P3 ;  /* 0x0000002608007c0c */ /* 0x002fc6000df61270 */
[C---:B------:R-:W-:Y:S01]  /*94c60*/  VIADD R2, R6.reuse, UR5 ;  /* 0x0000000506027c36 */ /* 0x040fe20008000000 */
[----:B------:R-:W0:Y:S01]  /*94c70*/  LDCU UR5, c[0x0][0x398] ;  /* 0x00007300ff0577ac */ /* 0x000e220008000800 */
[----:B------:R-:W-:-:S03]  /*94c80*/  IMAD.WIDE R6, R6, 0x2, R12 ;  /* 0x0000000206067825 */ /* 0x000fc600078e020c */
[----:B----4-:R1:W-:Y:S02]  /*94c90*/  @P0 STG.E.U16 desc[UR60][R4.64], R21 ;  /* 0x0000001504000986 */ /* 0x0103e4000c10153c */
[----:B-1----:R-:W-:Y:S02]  /*94ca0*/  PRMT R4, R21, 0x7632, R4 ;  /* 0x0000763215047816 */ /* 0x002fe40000000004 */
[----:B------:R-:W4:Y:S01]  /*94cb0*/  LDL.LU R21, [R1+0x7c] ;  /* 0x00007c0001157983 */ /* 0x000f220000300800 */
[----:B------:R-:W-:-:S03]  /*94cc0*/  ISETP.LT.AND P0, PT, R0, UR40, !P2 ;  /* 0x0000002800007c0c */ /* 0x000fc6000d701270 */
[----:B------:R1:W-:Y:S02]  /*94cd0*/  @P3 STG.E.U16 desc[UR60][R6.64], R4 ;  /* 0x0000000406003986 */ /* 0x0003e4000c10153c */
[----:B-1----:R-:W-:-:S08]  /*94ce0*/  IMAD.WIDE R4, R2, 0x2, R10 ;  /* 0x0000000202047825 */ /* 0x002fd000078e020a */
[----:B--2---:R1:W-:Y:S01]  /*94cf0*/  @P0 STG.E.U16 desc[UR60][R4.64], R3 ;  /* 0x0000000304000986 */ /* 0x0043e2000c10153c */
[----:B------:R-:W-:-:S03]  /*94d00*/  PRMT R6, R3, 0x7632, R6 ;  /* 0x0000763203067816 */ /* 0x000fc60000000006 */
[----:B-1----:R-:W2:Y:S01]  /*94d10*/  LDL.LU R3, [R1+0x6c] ;  /* 0x00006c0001037983 */ /* 0x002ea20000300800 */
[----:B------:R-:W-:Y:S01]  /*94d20*/  VIADD R4, R28, 0x99 ;  /* 0x000000991c047836 */ /* 0x000fe20000000000 */
[----:B0-----:R-:W-:Y:S01]  /*94d30*/  ISETP.LT.AND P3, PT, R27, UR5, !P2 ;  /* 0x000000051b007c0c */ /* 0x001fe2000d761270 */
[----:B------:R-:W-:-:S03]  /*94d40*/  UMOV UR5, UR51 ;  /* 0x0000003300057c82 */ /* 0x000fc60008000000 */
[----:B------:R-:W-:Y:S01]  /*94d50*/  ISETP.GE.AND P0, PT, R4, UR5, PT ;  /* 0x0000000504007c0c */ /* 0x000fe2000bf06270 */
[----:B------:R-:W0:Y:S01]  /*94d60*/  LDCU UR5, c[0x0][0x398] ;  /* 0x00007300ff0577ac */ /* 0x000e220008000800 */
[C---:B------:R-:W-:Y:S01]  /*94d70*/  IMAD.WIDE R4, R2.reuse, 0x2, R16 ;  /* 0x0000000202047825 */ /* 0x040fe200078e0210 */
[----:B------:R-:W-:Y:S01]  /*94d80*/  UMOV UR36, UR50 ;  /* 0x0000003200247c82 */ /* 0x000fe20008000000 */
[----:B------:R-:W1:Y:S05]  /*94d90*/  LDCU.64 UR50, c[0x0][0x398] ;  /* 0x00007300ff3277ac */ /* 0x000e6a0008000a00 */
[----:B------:R1:W-:Y:S01]  /*94da0*/  @P3 STG.E.U16 desc[UR60][R4.64], R6 ;  /* 0x0000000604003986 */ /* 0x0003e2000c10153c */
[----:B0-----:R-:W-:Y:S01]  /*94db0*/  ISETP.LT.AND P3, PT, R29, UR5, !P2 ;  /* 0x000000051d007c0c */ /* 0x001fe2000d761270 */
[----:B------:R-:W0:Y:S01]  /*94dc0*/  LDCU UR5, c[0x0][0x3b8] ;  /* 0x00007700ff0577ac */ /* 0x000e220008000800 */
[----:B-1----:R-:W-:Y:S01]  /*94dd0*/  IMAD.WIDE R4, R2, 0x2, R14 ;  /* 0x0000000202047825 */ /* 0x002fe200078e020e */
[----:B------:R-:W-:-:S03]  /*94de0*/  ISETP.LT.AND P2, PT, R8, UR50, !P2 ;  /* 0x0000003208007c0c */ /* 0x000fc6000d741270 */
[----:B0-----:R-:W-:Y:S01]  /*94df0*/  VIADD R6, R2, UR5 ;  /* 0x0000000502067c36 */ /* 0x001fe20008000000 */
[----:B------:R-:W0:Y:S06]  /*94e00*/  LDCU UR5, c[0x0][0x398] ;  /* 0x00007300ff0577ac */ /* 0x000e2c0008000800 */
[----:B---3--:R1:W-:Y:S01]  /*94e10*/  @P3 STG.E.U16 desc[UR60][R4.64], R20 ;  /* 0x0000001404003986 */ /* 0x0083e2000c10153c */
[----:B------:R-:W-:Y:S02]  /*94e20*/  ISETP.LT.AND P3, PT, R0, UR52, !P6 ;  /* 0x0000003400007c0c */ /* 0x000fe4000f761270 */
[----:B------:R-:W-:-:S02]  /*94e30*/  PRMT R7, R20, 0x7632, R7 ;  /* 0x0000763214077816 */ /* 0x000fc40000000007 */
[----:B-1----:R-:W3:Y:S01]  /*94e40*/  LDL.LU R20, [R1+0x5c0] ;  /* 0x0005c00001147983 */ /* 0x002ee20000300800 */
[----:B------:R-:W-:-:S05]  /*94e50*/  IMAD.WIDE R4, R2, 0x2, R12 ;  /* 0x0000000202047825 */ /* 0x000fca00078e020c */
[----:B------:R1:W-:Y:S01]  /*94e60*/  @P2 STG.E.U16 desc[UR60][R4.64], R7 ;  /* 0x0000000704002986 */ /* 0x0003e2000c10153c */
[----:B------:R-:W-:Y:S01]  /*94e70*/  VIADD R2, R28, 0x97 ;  /* 0x000000971c027836 */ /* 0x000fe20000000000 */
[----:B0-----:R-:W-:Y:S01]  /*94e80*/  ISETP.LT.AND P2, PT, R27, UR5, !P6 ;  /* 0x000000051b007c0c */ /* 0x001fe2000f741270 */
[----:B------:R-:W-:Y:S01]  /*94e90*/  UMOV UR5, UR73 ;  /* 0x0000004900057c82 */ /* 0x000fe20008000000 */
[----:B-1----:R-:W-:-:S05]  /*94ea0*/  IMAD.WIDE R4, R6, 0x2, R10 ;  /* 0x0000000206047825 */ /* 0x002fca00078e020a */
[----:B----4-:R0:W-:Y:S01]  /*94eb0*/  @P3 STG.E.U16 desc[UR60][R4.64], R21 ;  /* 0x0000001504003986 */ /* 0x0101e2000c10153c */
[----:B------:R-:W-:Y:S01]  /*94ec0*/  ISETP.GE.AND P3, PT, R2, UR5, PT ;  /* 0x0000000502007c0c */ /* 0x000fe2000bf66270 */
[----:B------:R-:W1:Y:S01]  /*94ed0*/  LDCU UR5, c[0x0][0x398] ;  /* 0x00007300ff0577ac */ /* 0x000e620008000800 */
[----:B------:R-:W-:Y:S01]  /*94ee0*/  PRMT R2, R21, 0x7632, R2 ;  /* 0x0000763215027816 */ /* 0x000fe20000000002 */
[C---:B0-----:R-:W-:Y:S01]  /*94ef0*/  IMAD.WIDE R4, R6.reuse, 0x2, R16 ;  /* 0x0000000206047825 */ /* 0x041fe200078e0210 */
[----:B------:R-:W4:Y:S04]  /*94f00*/  LDL.LU R21, [R1+0xc0] ;  /* 0x0000c00001157983 */ /* 0x000f280000300800 */
[----:B------:R0:W-:Y:S01]  /*94f10*/  @P2 STG.E.U16 desc[UR60][R4.64], R2 ;  /* 0x0000000204002986 */ /* 0x0001e2000c10153c */
[----:B-1----:R-:W-:Y:S01]  /*94f20*/  ISETP.LT.AND P2, PT, R29, UR5, !P6 ;  /* 0x000000051d007c0c */ /* 0x002fe2000f741270 */
[----:B------:R-:W1:Y:S01]  /*94f30*/  LDCU UR5, c[0x0][0x3b8] ;  /* 0x00007700ff0577ac */ /* 0x000e620008000800 */
[----:B0-----:R-:W-:-:S11]  /*94f40*/  IMAD.WIDE R4, R6, 0x2, R14 ;  /* 0x0000000206047825 */ /* 0x001fd600078e020e */
[----:B--2---:R0:W-:Y:S02]  /*94f50*/  @P2 STG.E.U16 desc[UR60][R4.64], R3 ;  /* 0x0000000304002986 */ /* 0x0041e4000c10153c */
[----:B0-----:R-:W-:Y:S02]  /*94f60*/  PRMT R4, R3, 0x7632, R4 ;  /* 0x0000763203047816 */ /* 0x001fe40000000004 */
[----:B------:R-:W2:Y:S01]  /*94f70*/  LDL.LU R3, [R1+0xb0] ;  /* 0x0000b00001037983 */ /* 0x000ea20000300800 */
[----:B------:R-:W-:Y:S01]  /*94f80*/  MOV.SPILL R18, UR21 ;  /* 0x0000001500127c02 */ /* 0x000fe20009000f00 */
[----:B------:R-:W-:Y:S01]  /*94f90*/  UMOV UR65, UR55 ;  /* 0x0000003700417c82 */ /* 0x000fe20008000000 */
[----:B------:R-:W-:Y:S01]  /*94fa0*/  UMOV UR21, UR54 ;  /* 0x0000003600157c82 */ /* 0x000fe20008000000 */
[----:B------:R-:W0:Y:S01]  /*94fb0*/  LDCU.64 UR54, c[0x0][0x398] ;  /* 0x00007300ff3677ac */ /* 0x000e220008000a00 */
[----:B------:R-:W-:Y:S01]  /*94fc0*/  UMOV UR40, UR57 ;  /* 0x0000003900287c82 */ /* 0x000fe20008000000 */
[----:B------:R-:W-:Y:S01]  /*94fd0*/  UMOV UR67, UR56 ;  /* 0x0000003800437c82 */ /* 0x000fe20008000000 */
[----:B------:R-:W0:Y:S01]  /*94fe0*/  LDCU.64 UR56, c[0x0][0x398] ;  /* 0x00007300ff3877ac */ /* 0x000e220008000a00 */
[----:B-1----:R-:W-:Y:S01]  /*94ff0*/  VIADD R2, R6, UR5 ;  /* 0x0000000506027c36 */ /* 0x002fe20008000000 */
[----:B------:R-:W1:Y:S01]  /*95000*/  LDCU UR5, c[0x0][0x398] ;  /* 0x00007300ff0577ac */ /* 0x000e620008000800 */
[----:B0-----:R-:W-:Y:S01]  /*95010*/  ISETP.LT.AND P6, PT, R8, UR54, !P6 ;  /* 0x0000003608007c0c */ /* 0x001fe2000f7c1270 */
[----:B------:R-:W-:Y:S01]  /*95020*/  UMOV UR38, UR72 ;  /* 0x0000004800267c82 */ /* 0x000fe20008000000 */
[----:B------:R-:W-:Y:S01]  /*95030*/  IMAD.WIDE R6, R6, 0x2, R12 ;  /* 0x0000000206067825 */ /* 0x000fe200078e020c */
[----:B------:R-:W0:Y:S01]  /*95040*/  LDCU.64 UR72, c[0x0][0x398] ;  /* 0x00007300ff4877ac */ /* 0x000e220008000a00 */
[----:B------:R-:W-:Y:S01]  /*95050*/  ISETP.LT.AND P2, PT, R0, UR56, !P5 ;  /* 0x0000003800007c0c */ /* 0x000fe2000ef41270 */
[----:B------:R-:W-:Y:S01]  /*95060*/  UMOV UR75, UR59 ;  /* 0x0000003b004b7c82 */ /* 0x000fe20008000000 */
[----:B------:R-:W-:Y:S01]  /*95070*/  UMOV UR49, UR58 ;  /* 0x0000003a00317c82 */ /* 0x000fe20008000000 */
[----:B------:R-:W0:Y:S06]  /*95080*/  LDCU.64 UR58, c[0x0][0x398] ;  /* 0x00007300ff3a77ac */ /* 0x000e2c0008000a00 */
[----:B------:R0:W-:Y:S01]  /*95090*/  @P6 STG.E.U16 desc[UR60][R6.64], R4 ;  /* 0x0000000406006986 */ /* 0x0001e2000c10153c */
[----:B-1----:R-:W-:Y:S01]  /*950a0*/  ISETP.LT.AND P6, PT, R27, UR5, !P5 ;  /* 0x000000051b007c0c */ /* 0x002fe2000efc1270 */
[----:B------:R-:W1:Y:S01]  /*950b0*/  LDCU UR5, c[0x0][0x398] ;  /* 0x00007300ff0577ac */ /* 0x000e620008000800 */
[----:B0-----:R-:W-:-:S05]  /*950c0*/  IMAD.WIDE R4, R2, 0x2, R10 ;  /* 0x0000000202047825 */ /* 0x001fca00078e020a */
[----:B---3--:R0:W-:Y:S01]  /*950d0*/  @P2 STG.E.U16 desc[UR60][R4.64], R20 ;  /* 0x0000001404002986 */ /* 0x0081e2000c10153c */
[----:B------:R-:W-:Y:S01]  /*950e0*/  PRMT R6, R20, 0x7632, R6 ;  /* 0x0000763214067816 */ /* 0x000fe20000000006 */
[----:B0-----:R-:W-:Y:S01]  /*950f0*/  VIADD R4, R28, 0x29 ;  /* 0x000000291c047836 */ /* 0x001fe20000000000 */
[----:B------:R-:W-:Y:S01]  /*95100*/  UMOV UR50, UR43 ;  /* 0x0000002b00327c82 */ /* 0x000fe20008000000 */
[----:B------:R-:W3:Y:S03]  /*95110*/  LDL.LU R20, [R1+0xa0] ;  /* 0x0000a00001147983 */ /* 0x000ee60000300800 */
[----:B------:R-:W-:Y:S01]  /*95120*/  ISETP.GE.AND P2, PT, R4, UR73, PT ;  /* 0x0000004904007c0c */ /* 0x000fe2000bf46270 */
[----:B------:R-:W-:-:S05]  /*95130*/  IMAD.WIDE R4, R2, 0x2, R16 ;  /* 0x0000000202047825 */ /* 0x000fca00078e0210 */
[----:B------:R0:W-:Y:S01]  /*95140*/  @P6 STG.E.U16 desc[UR60][R4.64], R6 ;  /* 0x0000000604006986 */ /* 0x0001e2000c10153c */
[----:B-1----:R-:W-:Y:S01]  /*95150*/  ISETP.LT.AND P6, PT, R29, UR5, !P5 ;  /* 0x000000051d007c0c */ /* 0x002fe2000efc1270 */
[----:B------:R-:W1:Y:S01]  /*95160*/  LDCU UR5, c[0x0][0x3b8] ;  /* 0x00007700ff0577ac */ /* 0x000e620008000800 */
[----:B------:R-:W-:Y:S01]  /*95170*/  ISETP.LT.AND P5, PT, R8, UR58, !P5 ;  /* 0x0000003a08007c0c */ /* 0x000fe2000efa1270 */
[----:B------:R-:W-:Y:S01]  /*95180*/  UMOV UR58, UR42 ;  /* 0x0000002a003a7c82 */ /* 0x000fe20008000000 */
[----:B------:R-:W1:Y:S01]  /*95190*/  LDCU.64 UR42, c[0x0][0x398] ;  /* 0x00007300ff2a77ac */ /* 0x000e620008000a00 */
[----:B0-----:R-:W-:-:S04]  /*951a0*/  IMAD.WIDE R4, R2, 0x2, R14 ;  /* 0x0000000202047825 */ /* 0x001fc800078e020e */
[----:B------:R-:W-:-:S04]  /*951b0*/  IMAD.WIDE R6, R2, 0x2, R12 ;  /* 0x0000000202067825 */ /* 0x000fc800078e020c */
[----:B----4-:R0:W-:Y:S01]  /*951c0*/  @P6 STG.E.U16 desc[UR60][R4.64], R21 ;  /* 0x0000001504006986 */ /* 0x0101e2000c10153c */
[----:B-1----:R-:W-:Y:S02]  /*951d0*/  ISETP.LT.AND P6, PT, R0, UR42, !P2 ;  /* 0x0000002a00007c0c */ /* 0x002fe4000d7c1270 */
[----:B0-----:R-:W-:Y:S01]  /*951e0*/  PRMT R5, R21, 0x7632, R5 ;  /* 0x0000763215057816 */ /* 0x001fe20000000005 */
[----:B------:R-:W-:Y:S01]  /*951f0*/  VIADD R4, R2, UR5 ;  /* 0x0000000502047c36 */ /* 0x000fe20008000000 */
[----:B------:R-:W0:Y:S03]  /*95200*/  LDCU UR5, c[0x0][0x398] ;  /* 0x00007300ff0577ac */ /* 0x000e260008000800 */
[----:B------:R1:W-:Y:S02]  /*95210*/  @P5 STG.E.U16 desc[UR60][R6.64], R5 ;  /* 0x0000000506005986 */ /* 0x0003e4000c10153c */
[----:B-1----:R-:W-:-:S05]  /*95220*/  IMAD.WIDE R6, R4, 0x2, R10 ;  /* 0x0000000204067825 */ /* 0x002fca00078e020a */
[----:B--2---:R1:W-:Y:S01]  /*95230*/  @P6 STG.E.U16 desc[UR60][R6.64], R3 ;  /* 0x0000000306006986 */ /* 0x0043e2000c10153c */
[----:B------:R-:W-:-:S03]  /*95240*/  PRMT R2, R3, 0x7632, R2 ;  /* 0x0000763203027816 */ /* 0x000fc60000000002 */
[----:B-1----:R-:W2:Y:S04]  /*95250*/  LDL.LU R3, [R1+0x5c4] ;  /* 0x0005c40001037983 */ /* 0x002ea80000300800 */
[----:B------:R-:W4:Y:S01]  /*95260*/  LDL.LU R21, [R1+0xc4] ;  /* 0x0000c40001157983 */ /* 0x000f220000300800 */
[----:B------:R-:W-:Y:S01]  /*95270*/  UMOV UR63, UR70 ;  /* 0x00000046003f7c82 */ /* 0x000fe20008000000 */
[----:B0-----:R-:W-:Y:S01]  /*95280*/  ISETP.LT.AND P5, PT, R27, UR5, !P2 ;  /* 0x000000051b007c0c */ /* 0x001fe2000d7a1270 */
[----:B------:R-:W0:Y:S01]  /*95290*/  LDCU.64 UR70, c[0x0][0x398] ;  /* 0x00007300ff4677ac */ /* 0x000e220008000a00 */
[----:B------:R-:W-:Y:S01]  /*952a0*/  IMAD.WIDE R6, R4, 0x2, R16 ;  /* 0x0000000204067825 */ /* 0x000fe200078e0210 */
[----:B------:R-:W1:Y:S10]  /*952b0*/  LDCU UR5, c[0x0][0x398] ;  /* 0x00007300ff0577ac */ /* 0x000e740008000800 */
[----:B------:R0:W-:Y:S01]  /*952c0*/  @P5 STG.E.U16 desc[UR60][R6.64], R2 ;  /* 0x0000000206005986 */ /* 0x0001e2000c10153c */
[----:B------:R-:W-:Y:S01]  /*952d0*/  UMOV UR52, UR44 ;  /* 0x0000002c00347c82 */ /* 0x000fe20008000000 */
[----:B0-----:R-:W-:-:S05]  /*952e0*/  VIADD R2, R28, 0x2a ;  /* 0x0000002a1c027836 */ /* 0x001fca0000000000 */
[----:B------:R-:W-:Y:S01]  /*952f0*/  ISETP.GE.AND P5, PT, R2, UR71, PT ;  /* 0x0000004702007c0c */ /* 0x000fe2000bfa6270 */
[----:B------:R-:W-:Y:S01]  /*95300*/  UMOV UR71, UR50 ;  /* 0x0000003200477c82 */ /* 0x000fe20008000000 */
[----:B------:R-:W-:Y:S01]  /*95310*/  UMOV UR50, UR49 ;  /* 0x0000003100327c82 */ /* 0x000fe20008000000 */
[----:B------:R-:W-:Y:S01]  /*95320*/  UMOV UR49, UR45 ;  /* 0x0000002d00317c82 */ /* 0x000fe20008000000 */
[----:B------:R-:W0:Y:S01]  /*95330*/  LDCU.64 UR44, c[0x0][0x398] ;  /* 0x00007300ff2c77ac */ /* 0x000e220008000a00 */
[----:B-1----:R-:W-:Y:S01]  /*95340*/  ISETP.LT.AND P6, PT, R29, UR5, !P2 ;  /* 0x000000051d007c0c */ /* 0x002fe2000d7c1270 */
[----:B------:R-:W-:Y:S01]  /*95350*/  UMOV UR54, UR47 ;  /* 0x0000002f00367c82 */ /* 0x000fe20008000000 */
[----:B------:R-:W-:Y:S01]  /*95360*/  UMOV UR56, UR46 ;  /* 0x0000002e00387c82 */ /* 0x000fe20008000000 */
[----:B------:R-:W1:Y:S01]  /*95370*/  LDCU.64 UR46, c[0x0][0x398] ;  /* 0x00007300ff2e77ac */ /* 0x000e620008000a00 */
[----:B------:R-:W1:Y:S01]  /*95380*/  LDCU UR5, c[0x0][0x3b8] ;  /* 0x00007700ff0577ac */ /* 0x000e620008000800 */
[----:B------:R-:W-:Y:S01]  /*95390*/  IMAD.WIDE R6, R4, 0x2, R14 ;  /* 0x0000000204067825 */ /* 0x000fe200078e020e */
[----:B0-----:R-:W-:-:S07]  /*953a0*/  ISETP.LT.AND P2, PT, R8, UR44, !P2 ;  /* 0x0000002c08007c0c */ /* 0x001fce000d741270 */
[----:B---3--:R0:W-:Y:S01]  /*953b0*/  @P6 STG.E.U16 desc[UR60][R6.64], R20 ;  /* 0x0000001406006986 */ /* 0x0081e2000c10153c */
[----:B-1----:R-:W-:Y:S01]  /*953c0*/  ISETP.LT.AND P6, PT, R0, UR46, !P5 ;  /* 0x0000002e00007c0c */ /* 0x002fe2000efc1270 */
[----:B------:R-:W-:Y:S01]  /*953d0*/  VIADD R2, R4, UR5 ;  /* 0x0000000504027c36 */ /* 0x000fe20008000000 */
[----:B------:R-:W1:Y:S01]  /*953e0*/  LDCU UR5, c[0x0][0x398] ;  /* 0x00007300ff0577ac */ /* 0x000e620008000800 */
[----:B0-----:R-:W-:Y:S02]  /*953f0*/  PRMT R6, R20, 0x7632, R6 ;  /* 0x0000763214067816 */ /* 0x001fe40000000006 */
[----:B------:R-:W3:Y:S01]  /*95400*/  LDL.LU R20, [R1+0xb4] ;  /* 0x0000b40001147983 */ /* 0x000ee20000300800 */
[----:B------:R-:W-:-:S05]  /*95410*/  IMAD.WIDE R4, R4, 0x2, R12 ;  /* 0x0000000204047825 */ /* 0x000fca00078e020c */
[----:B------:R0:W-:Y:S02]  /*95420*/  @P2 STG.E.U16 desc[UR60][R4.64], R6 ;  /* 0x0000000604002986 */ /* 0x0001e4000c10153c */
[----:B0-----:R-:W-:Y:S01]  /*95430*/  IMAD.WIDE R4, R2, 0x2, R10 ;  /* 0x0000000202047825 */ /* 0x001fe200078e020a */
[----:B-1----:R-:W-:Y:S01]  /*95440*/  ISETP.LT.AND P2, PT, R27, UR5, !P5 ;  /* 0x000000051b007c0c */ /* 0x002fe2000ef41270 */
[----:B------:R-:W0:Y:S03]  /*95450*/  LDCU UR5, c[0x0][0x398] ;  /* 0x00007300ff0577ac */ /* 0x000e260008000800 */
[----:B--2---:R1:W-:Y:S01]  /*95460*/  @P6 STG.E.U16 desc[UR60][R4.64], R3 ;  /* 0x0000000304006986 */ /* 0x0043e2000c10153c */
[----:B------:R-:W-:-:S03]  /*95470*/  PRMT R6, R3, 0x7632, R6 ;  /* 0x0000763203067816 */ /* 0x000fc60000000006 */
[----:B-1----:R-:W2:Y:S01]  /*95480*/  LDL.LU R3, [R1+0xa4] ;  /* 0x0000a40001037983 */ /* 0x002ea20000300800 */
[----:B------:R-:W-:Y:S01]  /*95490*/  UMOV UR42, UR75 ;  /* 0x0000004b002a7c82 */ /* 0x000fe20008000000 */
[----:B------:R-:W-:Y:S01]  /*954a0*/  UMOV UR73, UR63 ;  /* 0x0000003f00497c82 */ /* 0x000fe20008000000 */
[----:B------:R-:W-:Y:S01]  /*954b0*/  UMOV UR63, UR69 ;  /* 0x00000045003f7c82 */ /* 0x000fe20008000000 */
[----:B------:R-:W-:Y:S01]  /*954c0*/  UMOV UR75, UR68 ;  /* 0x00000044004b7c82 */ /* 0x000fe20008000000 */
[----:B------:R-:W1:Y:S01]  /*954d0*/  LDCU.64 UR68, c[0x0][0x398] ;  /* 0x00007300ff4477ac */ /* 0x000e620008000a00 */
[----:B------:R-:W-:Y:S01]  /*954e0*/  IMAD.WIDE R4, R2, 0x2, R16 ;  /* 0x0000000202047825 */ /* 0x000fe200078e0210 */
[----:B0-----:R-:W-:Y:S01]  /*954f0*/  ISETP.LT.AND P6, PT, R29, UR5, !P5 ;  /* 0x000000051d007c0c */ /* 0x001fe2000efc1270 */
[----:B------:R-:W0:Y:S03]  /*95500*/  LDCU UR5, c[0x0][0x3b8] ;  /* 0x00007700ff0577ac */ /* 0x000e260008000800 */
[----:B------:R1:W-:Y:S02]  /*95510*/  @P2 STG.E.U16 desc[UR60][R4.64], R6 ;  /* 0x0000000604002986 */ /* 0x0003e4000c10153c */
[----:B-1----:R-:W-:-:S05]  /*95520*/  VIADD R4, R28, 0x2b ;  /* 0x0000002b1c047836 */ /* 0x002fca0000000000 */
[----:B------:R-:W-:Y:S01]  /*95530*/  ISETP.GE.AND P2, PT, R4, UR69, PT ;  /* 0x0000004504007c0c */ /* 0x000fe2000bf46270 */
[----:B------:R-:W-:Y:S01]  /*95540*/  IMAD.WIDE R4, R2, 0x2, R14 ;  /* 0x0000000202047825 */ /* 0x000fe200078e020e */
[----:B------:R-:W-:-:S04]  /*95550*/  UMOV UR46, UR49 ;  /* 0x00000031002e7c82 */ /* 0x000fc80008000000 */
[----:B----4-:R1:W-:Y:S01]  /*95560*/  @P6 STG.E.U16 desc[UR60][R4.64], R21 ;  /* 0x0000001504006986 */ /* 0x0103e2000c10153c */
[----:B------:R-:W-:Y:S01]  /*95570*/  ISETP.LT.AND P6, PT, R0, UR48, !P2 ;  /* 0x0000003000007c0c */ /* 0x000fe2000d7c1270 */
[----:B------:R-:W4:Y:S01]  /*95580*/  LDCU.64 UR48, c[0x0][0x398] ;  /* 0x00007300ff3077ac */ /* 0x000f220008000a00 */
[----:B------:R-:W-:Y:S01]  /*95590*/  PRMT R7, R21, 0x7632, R7 ;  /* 0x0000763215077816 */ /* 0x000fe20000000007 */
[----:B0-----:R-:W-:Y:S01]  /*955a0*/  VIADD R6, R2, UR5 ;  /* 0x0000000502067c36 */ /* 0x001fe20008000000 */
[----:B------:R-:W0:Y:S01]  /*955b0*/  LDCU UR5, c[0x0][0x398] ;  /* 0x00007300ff0577ac */ /* 0x000e220008000800 */
[----:B-1----:R-:W2:Y:S01]  /*955c0*/  LDL.LU R21, [R1+0x5c8] ;  /* 0x0005c80001157983 */ /* 0x002ea20000300800 */
[----:B----4-:R-:W-:Y:S01]  /*955d0*/  ISETP.LT.AND P5, PT, R8, UR48, !P5 ;  /* 0x0000003008007c0c */ /* 0x010fe2000efa1270 */
[----:B------:R-:W-:-:S12]  /*955e0*/  IMAD.WIDE R4, R2, 0x2, R12 ;  /* 0x0000000202047825 */ /* 0x000fd800078e020c */
[----:B------:R1:W-:Y:S01]  /*955f0*/  @P5 STG.E.U16 desc[UR60][R4.64], R7 ;  /* 0x0000000704005986 */ /* 0x0003e2000c10153c */
[----:B0-----:R-:W-:Y:S01]  /*95600*/  ISETP.LT.AND P5, PT, R27, UR5, !P2 ;  /* 0x000000051b007c0c */ /* 0x001fe2000d7a1270 */
[----:B------:R-:W0:Y:S01]  /*95610*/  LDCU UR5, c[0x0][0x398] ;  /* 0x00007300ff0577ac */ /* 0x000e220008000800 */
[----:B---3--:R-:W-:Y:S01]  /*95620*/  PRMT R2, R20, 0x7632, R2 ;  /* 0x0000763214027816 */ /* 0x008fe20000000002 */
[----:B-1----:R-:W-:-:S05]  /*95630*/  IMAD.WIDE R4, R6, 0x2, R10 ;  /* 0x0000000206047825 */ /* 0x002fca00078e020a */
[----:B------:R1:W-:Y:S01]  /*95640*/  @P6 STG.E.U16 desc[UR60][R4.64], R20 ;  /* 0x0000001404006986 */ /* 0x0003e2000c10153c */
[----:B0-----:R-:W-:-:S03]  /*95650*/  ISETP.LT.AND P6, PT, R29, UR5, !P2 ;  /* 0x000000051d007c0c */ /* 0x001fc6000d7c1270 */
[----:B-1----:R-:W3:Y:S01]  /*95660*/  LDL.LU R20, [R1+0xc8] ;  /* 0x0000c80001147983 */ /* 0x002ee20000300800 */
[----:B------:R-:W-:-:S05]  /*95670*/  IMAD.WIDE R4, R6, 0x2, R16 ;  /* 0x0000000206047825 */ /* 0x000fca00078e0210 */
[----:B------:R0:W-:Y:S02]  /*95680*/  @P5 STG.E.U16 desc[UR60][R4.64], R2 ;  /* 0x0000000204005986 */ /* 0x0001e4000c10153c */
[----:B0-----:R-:W-:-:S05]  /*95690*/  IMAD.WIDE R4, R6, 0x2, R14 ;  /* 0x0000000206047825 */ /* 0x001fca00078e020e */
[----:B--2---:R0:W-:Y:S02]  /*956a0*/  @P6 STG.E.U16 desc[UR60][R4.64], R3 ;  /* 0x0000000304006986 */ /* 0x0041e4000c10153c */
[----:B0-----:R-:W-:Y:S02]  /*956b0*/  PRMT R4, R3, 0x7632, R4 ;  /* 0x0000763203047816 */ /* 0x001fe40000000004 */
[----:B------:R-:W2:Y:S01]  /*956c0*/  LDL.LU R3, [R1+0xb8] ;  /* 0x0000b80001037983 */ /* 0x000ea20000300800 */
[----:B------:R-:W-:Y:S01]  /*956d0*/  UMOV UR69, UR42 ;  /* 0x0000002a00457c82 */ /* 0x000fe20008000000 */
[----:B------:R-:W-:Y:S01]  /*956e0*/  UMOV UR42, UR56 ;  /* 0x00000038002a7c82 */ /* 0x000fe20008000000 */
[----:B------:R-:W-:Y:S01]  /*956f0*/  UMOV UR48, UR52 ;  /* 0x0000003400307c82 */ /* 0x000fe20008000000 */
[----:B------:R-:W-:Y:S01]  /*95700*/  UMOV UR52, UR21 ;  /* 0x0000001500347c82 */ /* 0x000fe20008000000 */
[----:B------:R-:W-:Y:S01]  /*95710*/  UMOV UR56, UR20 ;  /* 0x0000001400387c82 */ /* 0x000fe20008000000 */
[----:B------:R-:W0:Y:S01]  /*95720*/  LDCU.64 UR20, c[0x0][0x398] ;  /* 0x00007300ff1477ac */ /* 0x000e220008000a00 */
[----:B------:R-:W-:Y:S01]  /*95730*/  VIADD R2, R28, 0x2c ;  /* 0x0000002c1c027836 */ /* 0x000fe20000000000 */
[----:B------:R-:W-:Y:S01]  /*95740*/  ISETP.LT.AND P2, PT, R8, UR76, !P2 ;  /* 0x0000004c08007c0c */ /* 0x000fe2000d741270 */
[----:B0-----:R-:W-:-:S03]  /*95750*/  UMOV UR5, UR21 ;  /* 0x0000001500057c82 */ /* 0x001fc60008000000 */
[----:B------:R-:W-:Y:S01]  /*95760*/  ISETP.GE.AND P5, PT, R2, UR5, PT ;  /* 0x0000000502007c0c */ /* 0x000fe2000bfa6270 */
[----:B------:R-:W0:Y:S03]  /*95770*/  LDCU UR5, c[0x0][0x3b8] ;  /* 0x00007700ff0577ac */ /* 0x000e260008000800 */
[----:B------:R-:W-:Y:S01]  /*95780*/  ISETP.LT.AND P6, PT, R0, UR74, !P5 ;  /* 0x0000004a00007c0c */ /* 0x000fe2000efc1270 */
[C---:B0-----:R-:W-:Y:S01]  /*95790*/  VIADD R2, R6.reuse, UR5 ;  /* 0x0000000506027c36 */ /* 0x041fe20008000000 */
[----:B------:R-:W0:Y:S01]  /*957a0*/  LDCU UR5, c[0x0][0x398] ;  /* 0x00007300ff0577ac */ /* 0x000e220008000800 */
[----:B------:R-:W-:-:S05]  /*957b0*/  IMAD.WIDE R6, R6, 0x2, R12 ;  /* 0x0000000206067825 */ /* 0x000fca00078e020c */
[----:B------:R1:W-:Y:S02]  /*957c0*/  @P2 STG.E.U16 desc[UR60][R6.64], R4 ;  /* 0x0000000406002986 */ /* 0x0003e4000c10153c */
[----:B-1----:R-:W-:Y:S01]  /*957d0*/  IMAD.WIDE R4, R2, 0x2, R10 ;  /* 0x0000000202047825 */ /* 0x002fe200078e020a */
[----:B------:R-:W-:-:S04]  /*957e0*/  PRMT R6, R21, 0x7632, R6 ;  /* 0x0000763215067816 */ /* 0x000fc80000000006 */
[----:B------:R1:W-:Y:S01]  /*957f0*/  @P6 STG.E.U16 desc[UR60][R4.64], R21 ;  /* 0x0000001504006986 */ /* 0x0003e2000c10153c */
[----:B0-----:R-:W-:Y:S01]  /*95800*/  ISETP.LT.AND P2, PT, R27, UR5, !P5 ;  /* 0x000000051b007c0c */ /* 0x001fe2000ef41270 */
[----:B------:R-:W0:Y:S02]  /*95810*/  LDCU UR5, c[0x0][0x398] ;  /* 0x00007300ff0577ac */ /* 0x000e240008000800 */
[----:B-1----:R-:W4:Y:S01]  /*95820*/  LDL.LU R21, [R1+0xa8] ;  /* 0x0000a80001157983 */ /* 0x002f220000300800 */
[----:B------:R-:W-:Y:S01]  /*95830*/  UMOV UR76, UR46 ;  /* 0x0000002e004c7c82 */ /* 0x000fe20008000000 */
[----:B------:R-:W-:Y:S01]  /*95840*/  UMOV UR46, UR42 ;  /* 0x0000002a002e7c82 */ /* 0x000fe20008000000 */
[----:B------:R-:W-:Y:S01]  /*95850*/  UMOV UR42, UR54 ;  /* 0x00000036002a7c82 */ /* 0x000fe20008000000 */
[----:B------:R-:W-:Y:S01]  /*95860*/  UMOV UR54, UR75 ;  /* 0x0000004b00367c82 */ /* 0x000fe20008000000 */
[----:B------:R-:W1:Y:S01]  /*95870*/  LDCU.64 UR74, c[0x0][0x398] ;  /* 0x00007300ff4a77ac */ /* 0x000e620008000a00 */
[----:B------:R-:W-:Y:S01]  /*95880*/  R2UR.FILL UR21, R18 ;  /* 0x00000000121572ca */ /* 0x000fe200004e0000 */
[----:B------:R-:W-:Y:S01]  /*95890*/  IMAD.WIDE R4, R2, 0x2, R16 ;  /* 0x0000000202047825 */ /* 0x000fe200078e0210 */
[----:B------:R-:W4:Y:S01]  /*958a0*/  LDL.LU R18, [R1+0x5cc] ;  /* 0x0005cc0001127983 */ /* 0x000f220000300800 */
[----:B0-----:R-:W-:Y:S01]  /*958b0*/  ISETP.LT.AND P6, PT, R29, UR5, !P5 ;  /* 0x000000051d007c0c */ /* 0x001fe2000efc1270 */
[----:B------:R-:W0:Y:S02]  /*958c0*/  LDCU UR5, c[0x0][0x3b8] ;  /* 0x00007700ff0577ac */ /* 0x000e240008000800 */
[----:B------:R1:W-:Y:S01]  /*958d0*/  @P2 STG.E.U16 desc[UR60][R4.64], R6 ;  /* 0x0000000604002986 */ /* 0x0003e2000c10153c */
[----:B------:R-:W-:Y:S01]  /*958e0*/  ISETP.LT.AND P5, PT, R8, UR72, !P5 ;  /* 0x0000004808007c0c */ /* 0x000fe2000efa1270 */
[----:B-1----:R-:W-:-:S05]  /*958f0*/  VIADD R4, R28, 0x2d ;  /* 0x0000002d1c047836 */ /* 0x002fca0000000000 */
[----:B------:R-:W-:Y:S01]  /*95900*/  ISETP.GE.AND P2, PT, R4, UR75, PT ;  /* 0x0000004b04007c0c */ /* 0x000fe2000bf46270 */
[----:B------:R-:W-:Y:S01]  /*95910*/  IMAD.WIDE R4, R2, 0x2, R14 ;  /* 0x0000000202047825 */ /* 0x000fe200078e020e */
[----:B---3--:R-:W-:-:S04]  /*95920*/  PRMT R7, R20, 0x7632, R7 ;  /* 0x0000763214077816 */ /* 0x008fc80000000007 */
[----:B------:R1:W-:Y:S01]  /*95930*/  @P6 STG.E.U16 desc[UR60][R4.64], R20 ;  /* 0x0000001404006986 */ /* 0x0003e2000c10153c */
[----:B------:R-:W-:Y:S01]  /*95940*/  ISETP.LT.AND P6, PT, R0, UR66, !P2 ;  /* 0x0000004200007c0c */ /* 0x000fe2000d7c1270 */
[C---:B0-----:R-:W-:Y:S01]  /*95950*/  VIADD R6, R2.reuse, UR5 ;  /* 0x0000000502067c36 */ /* 0x041fe20008000000 */
[----:B------:R-:W0:Y:S01]  /*95960*/  LDCU UR5, c[0x0][0x398] ;  /* 0x00007300ff0577ac */ /* 0x000e220008000800 */
[----:B-1----:R-:W3:Y:S01]  /*95970*/  LDL.LU R20, [R1+0xcc] ;  /* 0x0000cc0001147983 */ /* 0x002ee20000300800 */
        /* <DEDUP_REMOVED lines=8> */
[----:B------:R-:W-:Y:S01]  /*95a00*/  UMOV UR75, UR56 ;  /* 0x00000038004b7c82 */ /* 0x000fe20008000000 */
[----:B------:R-:W-:Y:S01]  /*95a10*/  UMOV UR56, UR67 ;  /* 0x0000004300387c82 */ /* 0x000fe20008000000 */
[----:B------:R-:W1:Y:S01]  /*95a20*/  LDCU.64 UR66, c[0x0][0x398] ;  /* 0x00007300ff4277ac */ /* 0x000e620008000a00 */
[----:B------:R-:W-:Y:S01]  /*95a30*/  IMAD.WIDE R4, R6, 0x2, R16 ;  /* 0x0000000206047825 */ /* 0x000fe200078e0210 */
[----:B0-----:R-:W-:Y:S01]  /*95a40*/  ISETP.LT.AND P6, PT, R29, UR5, !P2 ;  /* 0x000000051d007c0c */ /* 0x001fe2000d7c1270 */
[----:B------:R-:W0:Y:S06]  /*95a50*/  LDCU UR5, c[0x0][0x3b8] ;  /* 0x00007700ff0577ac */ /* 0x000e2c0008000800 */
[----:B------:R1:W-:Y:S01]  /*95a60*/  @P5 STG.E.U16 desc[UR60][R4.64], R2 ;  /* 0x0000000204005986 */ /* 0x0003e2000c10153c */
[----:B------:R-:W-:Y:S01]  /*95a70*/  ISETP.LT.AND P2, PT, R8, UR70, !P2 ;  /* 0x0000004608007c0c */ /* 0x000fe2000d741270 */
[----:B-1----:R-:W-:-:S05]  /*95a80*/  VIADD R2, R28, 0x2e ;  /* 0x0000002e1c027836 */ /* 0x002fca0000000000 */
[----:B------:R-:W-:Y:S01]  /*95a90*/  ISETP.GE.AND P5, PT, R2, UR67, PT ;  /* 0x0000004302007c0c */ /* 0x000fe2000bfa6270 */
[C---:B0-----:R-:W-:Y:S01]  /*95aa0*/  VIADD R2, R6.reuse, UR5 ;  /* 0x0000000506027c36 */ /* 0x041fe20008000000 */
[----:B------:R-:W0:Y:S01]  /*95ab0*/  LDCU UR5, c[0x0][0x398] ;  /* 0x00007300ff0577ac */ /* 0x000e220008000800 */
[----:B------:R-:W-:-:S04]  /*95ac0*/  IMAD.WIDE R4, R6, 0x2, R14 ;  /* 0x0000000206047825 */ /* 0x000fc800078e020e */
[----:B------:R-:W-:Y:S01]  /*95ad0*/  IMAD.WIDE R6, R6, 0x2, R12 ;  /* 0x0000000206067825 */ /* 0x000fe200078e020c */
[----:B------:R-:W-:Y:S01]  /*95ae0*/  UMOV UR44, UR73 ;  /* 0x00000049002c7c82 */ /* 0x000fe20008000000 */
[----:B------:R-:W-:Y:S01]  /*95af0*/  UMOV UR73, UR40 ;  /* 0x0000002800497c82 */ /* 0x000fe20008000000 */
[----:B------:R-:W-:Y:S01]  /*95b00*/  UMOV UR40, UR65 ;  /* 0x0000004100287c82 */ /* 0x000fe20008000000 */
[----:B------:R-:W-:Y:S02]  /*95b10*/  UMOV UR65, UR20 ;  /* 0x0000001400417c82 */ /* 0x000fe40008000000 */
[----:B------:R-:W-:Y:S01]  /*95b20*/  UMOV UR72, UR65 ;  /* 0x0000004100487c82 */ /* 0x000fe20008000000 */
[----:B----4-:R1:W-:Y:S01]  /*95b30*/  @P6 STG.E.U16 desc[UR60][R4.64], R21 ;  /* 0x0000001504006986 */ /* 0x0103e2000c10153c */
[----:B------:R-:W-:Y:S01]  /*95b40*/  ISETP.LT.AND P6, PT, R0, UR64, !P5 ;  /* 0x0000004000007c0c */ /* 0x000fe2000efc1270 */
[----:B------:R-:W4:Y:S01]  /*95b50*/  LDCU.64 UR64, c[0x0][0x398] ;  /* 0x00007300ff4077ac */ /* 0x000f220008000a00 */
[----:B-1----:R-:W-:-:S02]  /*95b60*/  PRMT R4, R21, 0x7632, R4 ;  /* 0x0000763215047816 */ /* 0x002fc40000000004 */
[----:B------:R-:W2:Y:S04]  /*95b70*/  LDL.LU R21, [R1+0xac] ;  /* 0x0000ac0001157983 */ /* 0x000ea80000300800 */
[----:B------:R1:W-:Y:S01]  /*95b80*/  @P2 STG.E.U16 desc[UR60][R6.64], R4 ;  /* 0x0000000406002986 */ /* 0x0003e2000c10153c */
[----:B0-----:R-:W-:Y:S01]  /*95b90*/  ISETP.LT.AND P2, PT, R27, UR5, !P5 ;  /* 0x000000051b007c0c */ /* 0x001fe2000ef41270 */
[----:B------:R-:W0:Y:S01]  /*95ba0*/  LDCU UR5, c[0x0][0x398] ;  /* 0x00007300ff0577ac */ /* 0x000e220008000800 */
[----:B-1----:R-:W-:Y:S01]  /*95bb0*/  IMAD.WIDE R4, R2, 0x2, R10 ;  /* 0x0000000202047825 */ /* 0x002fe200078e020a */
[----:B------:R-:W-:-:S04]  /*95bc0*/  PRMT R6, R18, 0x7632, R6 ;  /* 0x0000763212067816 */ /* 0x000fc80000000006 */
[----:B------:R1:W-:Y:S01]  /*95bd0*/  @P6 STG.E.U16 desc[UR60][R4.64], R18 ;  /* 0x0000001204006986 */ /* 0x0003e2000c10153c */
[----:B0-----:R-:W-:Y:S01]  /*95be0*/  ISETP.LT.AND P6, PT, R29, UR5, !P5 ;  /* 0x000000051d007c0c */ /* 0x001fe2000efc1270 */
[----:B------:R-:W0:Y:S01]  /*95bf0*/  LDCU UR5, c[0x0][0x3b8] ;  /* 0x00007700ff0577ac */ /* 0x000e220008000800 */
[----:B-1----:R-:W-:-:S05]  /*95c00*/  IMAD.WIDE R4, R2, 0x2, R16 ;  /* 0x0000000202047825 */ /* 0x002fca00078e0210 */
[----:B------:R1:W-:Y:S01]  /*95c10*/  @P2 STG.E.U16 desc[UR60][R4.64], R6 ;  /* 0x0000000604002986 */ /* 0x0003e2000c10153c */
[----:B------:R-:W-:Y:S01]  /*95c20*/  ISETP.LT.AND P5, PT, R8, UR68, !P5 ;  /* 0x0000004408007c0c */ /* 0x000fe2000efa1270 */
[----:B-1----:R-:W-:-:S05]  /*95c30*/  VIADD R4, R28, 0x2f ;  /* 0x0000002f1c047836 */ /* 0x002fca0000000000 */
[----:B----4-:R-:W-:Y:S01]  /*95c40*/  ISETP.GE.AND P2, PT, R4, UR65, PT ;  /* 0x0000004104007c0c */ /* 0x010fe2000bf46270 */
[----:B------:R-:W-:Y:S01]  /*95c50*/  IMAD.WIDE R4, R2, 0x2, R14 ;  /* 0x0000000202047825 */ /* 0x000fe200078e020e */
[----:B---3--:R-:W-:-:S04]  /*95c60*/  PRMT R7, R20, 0x7632, R7 ;  /* 0x0000763214077816 */ /* 0x008fc80000000007 */
[----:B------:R1:W-:Y:S01]  /*95c70*/  @P6 STG.E.U16 desc[UR60][R4.64], R20 ;  /* 0x0000001404006986 */ /* 0x0003e2000c10153c */
[----:B------:R-:W-:Y:S01]  /*95c80*/  ISETP.LT.AND P6, PT, R0, UR62, !P2 ;  /* 0x0000003e00007c0c */ /* 0x000fe2000d7c1270 */
[C---:B0-----:R-:W-:Y:S01]  /*95c90*/  VIADD R6, R2.reuse, UR5 ;  /* 0x0000000502067c36 */ /* 0x041fe20008000000 */
[----:B------:R-:W0:Y:S01]  /*95ca0*/  LDCU UR5, c[0x0][0x398] ;  /* 0x00007300ff0577ac */ /* 0x000e220008000800 */
[----:B-1----:R-:W-:-:S05]  /*95cb0*/  IMAD.WIDE R4, R2, 0x2, R12 ;  /* 0x0000000202047825 */ /* 0x002fca00078e020c */
        /* <DEDUP_REMOVED lines=8> */
[----:B------:R-:W1:Y:S01]  /*95d40*/  LDCU.64 UR62, c[0x0][0x398] ;  /* 0x00007300ff3e77ac */ /* 0x000e620008000a00 */
[----:B------:R-:W-:Y:S01]  /*95d50*/  IMAD.WIDE R4, R6, 0x2, R16 ;  /* 0x0000000206047825 */ /* 0x000fe200078e0210 */
[----:B------:R-:W3:Y:S01]  /*95d60*/  LDL.LU R20, [R1+0xf0] ;  /* 0x0000f00001147983 */ /* 0x000ee20000300800 */
[----:B0-----:R-:W-:Y:S01]  /*95d70*/  ISETP.LT.AND P6, PT, R29, UR5, !P2 ;  /* 0x000000051d007c0c */ /* 0x001fe2000d7c1270 */
[----:B------:R-:W0:Y:S06]  /*95d80*/  LDCU UR5, c[0x0][0x3b8] ;  /* 0x00007700ff0577ac */ /* 0x000e2c0008000800 */
[----:B------:R4:W-:Y:S01]  /*95d90*/  @P5 STG.E.U16 desc[UR60][R4.64], R2 ;  /* 0x0000000204005986 */ /* 0x0009e2000c10153c */
[----:B------:R-:W-:Y:S01]  /*95da0*/  ISETP.LT.AND P2, PT, R8, UR72, !P2 ;  /* 0x0000004808007c0c */ /* 0x000fe2000d741270 */
[----:B----4-:R-:W-:-:S02]  /*95db0*/  VIADD R2, R28, 0x30 ;  /* 0x000000301c027836 */ /* 0x010fc40000000000 */
[----:B------:R-:W-:-:S03]  /*95dc0*/  IMAD.WIDE R4, R6, 0x2, R14 ;  /* 0x0000000206047825 */ /* 0x000fc600078e020e */
[----:B-1----:R-:W-:Y:S01]  /*95dd0*/  ISETP.GE.AND P5, PT, R2, UR63, PT ;  /* 0x0000003f02007c0c */ /* 0x002fe2000bfa6270 */
[C---:B0-----:R-:W-:Y:S01]  /*95de0*/  VIADD R2, R6.reuse, UR5 ;  /* 0x0000000506027c36 */ /* 0x041fe20008000000 */
[----:B------:R-:W0:Y:S01]  /*95df0*/  LDCU UR5, c[0x0][0x398] ;  /* 0x00007300ff0577ac */ /* 0x000e220008000800 */
[----:B------:R-:W-:Y:S01]  /*95e00*/  IMAD.WIDE R6, R6, 0x2, R12 ;  /* 0x0000000206067825 */ /* 0x000fe200078e020c */
[----:B------:R1:W-:Y:S01]  /*95e10*/  @P6 STG.E.U16 desc[UR60][R4.64], R21 ;  /* 0x0000001504006986 */ /* 0x0003e2000c10153c */
[----:B------:R-:W-:Y:S02]  /*95e20*/  ISETP.LT.AND P6, PT, R0, UR67, !P5 ;  /* 0x0000004300007c0c */ /* 0x000fe4000efc1270 */
[----:B-1----:R-:W-:-:S05]  /*95e30*/  PRMT R4, R21, 0x7632, R4 ;  /* 0x0000763215047816 */ /* 0x002fca0000000004 */
        /* <DEDUP_REMOVED lines=9> */
[----:B------:R-:W-:Y:S01]  /*95ed0*/  UMOV UR76, UR48 ;  /* 0x00000030004c7c82 */ /* 0x000fe20008000000 */
[----:B------:R-:W-:Y:S01]  /*95ee0*/  UMOV UR48, UR69 ;  /* 0x0000004500307c82 */ /* 0x000fe20008000000 */
[----:B------:R-:W1:Y:S01]  /*95ef0*/  LDCU.64 UR68, c[0x0][0x398] ;  /* 0x00007300ff4477ac */ /* 0x000e620008000a00 */
[----:B------:R-:W-:Y:S01]  /*95f00*/  IMAD.WIDE R4, R2, 0x2, R16 ;  /* 0x0000000202047825 */ /* 0x000fe200078e0210 */
[----:B------:R-:W4:Y:S05]  /*95f10*/  LDL.LU R21, [R1+0xd0] ;  /* 0x0000d00001157983 */ /* 0x000f2a0000300800 */
[----:B------:R1:W-:Y:S01]  /*95f20*/  @P2 STG.E.U16 desc[UR60][R4.64], R6 ;  /* 0x0000000604002986 */ /* 0x0003e2000c10153c */
[----:B0-----:R-:W-:Y:S01]  /*95f30*/  ISETP.LT.AND P6, PT, R29, UR5, !P5 ;  /* 0x000000051d007c0c */ /* 0x001fe2000efc1270 */
[----:B------:R-:W0:Y:S01]  /*95f40*/  LDCU UR5, c[0x0][0x3b8] ;  /* 0x00007700ff0577ac */ /* 0x000e220008000800 */
[----:B------:R-:W-:Y:S01]  /*95f50*/  ISETP.LT.AND P5, PT, R8, UR74, !P5 ;  /* 0x0000004a08007c0c */ /* 0x000fe2000efa1270 */
[----:B-1----:R-:W-:-:S05]  /*95f60*/  VIADD R4, R28, 0x31 ;  /* 0x000000311c047836 */ /* 0x002fca0000000000 */
[----:B------:R-:W-:Y:S01]  /*95f70*/  ISETP.GE.AND P2, PT, R4, UR69, PT ;  /* 0x0000004504007c0c */ /* 0x000fe2000bf46270 */
[----:B------:R-:W-:-:S05]  /*95f80*/  IMAD.WIDE R4, R2, 0x2, R14 ;  /* 0x0000000202047825 */ /* 0x000fca00078e020e */
[----:B---3--:R1:W-:Y:S01]  /*95f90*/  @P6 STG.E.U16 desc[UR60][R4.64], R20 ;  /* 0x0000001404006986 */ /* 0x0083e2000c10153c */
[----:B------:R-:W-:Y:S01]  /*95fa0*/  ISETP.LT.AND P6, PT, R0, UR72, !P2 ;  /* 0x0000004800007c0c */ /* 0x000fe2000d7c1270 */
[----:B------:R-:W-:Y:S01]  /*95fb0*/  IMAD.WIDE R6, R2, 0x2, R12 ;  /* 0x0000000202067825 */ /* 0x000fe200078e020c */
[----:B-1----:R-:W-:-:S03]  /*95fc0*/  PRMT R5, R20, 0x7632, R5 ;  /* 0x0000763214057816 */ /* 0x002fc60000000005 */
[----:B0-----:R-:W-:Y:S01]  /*95fd0*/  VIADD R4, R2, UR5 ;  /* 0x0000000502047c36 */ /* 0x001fe20008000000 */
[----:B------:R-:W0:Y:S01]  /*95fe0*/  LDCU UR5, c[0x0][0x398] ;  /* 0x00007300ff0577ac */ /* 0x000e220008000800 */
[----:B------:R1:W-:Y:S02]  /*95ff0*/  @P5 STG.E.U16 desc[UR60][R6.64], R5 ;  /* 0x0000000506005986 */ /* 0x0003e4000c10153c */
[----:B-1----:R-:W-:-:S05]  /*96000*/  IMAD.WIDE R6, R4, 0x2, R10 ;  /* 0x0000000204067825 */ /* 0x002fca00078e020a */
[----:B--2---:R1:W-:Y:S01]  /*96010*/  @P6 STG.E.U16 desc[UR60][R6.64], R3 ;  /* 0x0000000306006986 */ /* 0x0043e2000c10153c */
[----:B------:R-:W-:-:S03]  /*96020*/  PRMT R2, R3, 0x7632, R2 ;  /* 0x0000763203027816 */ /* 0x000fc60000000002 */
[----:B-1----:R-:W2:Y:S04]  /*96030*/  LDL.LU R3, [R1+0x104] ;  /* 0x0001040001037983 */ /* 0x002ea80000300800 */
[----:B------:R-:W3:Y:S01]  /*96040*/  LDL.LU R20, [R1+0xf4] ;  /* 0x0000f40001147983 */ /* 0x000ee20000300800 */
[----:B0-----:R-:W-:Y:S01]  /*96050*/  ISETP.LT.AND P5, PT, R27, UR5, !P2 ;  /* 0x000000051b007c0c */ /* 0x001fe2000d7a1270 */
[----:B------:R-:W0:Y:S01]  /*96060*/  LDCU UR5, c[0x0][0x398] ;  /* 0x00007300ff0577ac */ /* 0x000e220008000800 */
[----:B------:R-:W-:Y:S01]  /*96070*/  UMOV UR72, UR75 ;  /* 0x0000004b00487c82 */ /* 0x000fe20008000000 */
[----:B------:R-:W-:Y:S01]  /*96080*/  UMOV UR75, UR76 ;  /* 0x0000004c004b7c82 */ /* 0x000fe20008000000 */
[----:B------:R-:W-:Y:S01]  /*96090*/  UMOV UR76, UR48 ;  /* 0x00000030004c7c82 */ /* 0x000fe20008000000 */
[----:B------:R-:W-:Y:S01]  /*960a0*/  UMOV UR48, UR71 ;  /* 0x0000004700307c82 */ /* 0x000fe20008000000 */
[C---:B------:R-:W-:Y:S01]  /*960b0*/  IMAD.WIDE R6, R4.reuse, 0x2, R16 ;  /* 0x0000000204067825 */ /* 0x040fe200078e0210 */
[----:B------:R-:W1:Y:S01]  /*960c0*/  LDCU.64 UR70, c[0x0][0x398] ;  /* 0x00007300ff4677ac */ /* 0x000e620008000a00 */
[----:B0-----:R-:W-:Y:S01]  /*960d0*/  ISETP.LT.AND P6, PT, R29, UR5, !P2 ;  /* 0x000000051d007c0c */ /* 0x001fe2000d7c1270 */
[----:B------:R-:W0:Y:S04]  /*960e0*/  LDCU UR5, c[0x0][0x3b8] ;  /* 0x00007700ff0577ac */ /* 0x000e280008000800 */
[----:B------:R1:W-:Y:S02]  /*960f0*/  @P5 STG.E.U16 desc[UR60][R6.64], R2 ;  /* 0x0000000206005986 */ /* 0x0003e4000c10153c */
[----:B-1----:R-:W-:-:S06]  /*96100*/  IMAD.WIDE R6, R4, 0x2, R14 ;  /* 0x0000000204067825 */ /* 0x002fcc00078e020e */
[----:B----4-:R1:W-:Y:S01]  /*96110*/  @P6 STG.E.U16 desc[UR60][R6.64], R21 ;  /* 0x0000001506006986 */ /* 0x0103e2000c10153c */
[----:B------:R-:W-:Y:S01]  /*96120*/  VIADD R2, R28, 0x32 ;  /* 0x000000321c027836 */ /* 0x000fe20000000000 */
[----:B------:R-:W-:Y:S01]  /*96130*/  ISETP.LT.AND P2, PT, R8, UR66, !P2 ;  /* 0x0000004208007c0c */ /* 0x000fe2000d741270 */
[----:B------:R-:W4:Y:S03]  /*96140*/  LDCU.64 UR66, c[0x0][0x398] ;  /* 0x00007300ff4277ac */ /* 0x000f260008000a00 */
[----:B------:R-:W-:Y:S02]  /*96150*/  ISETP.GE.AND P5, PT, R2, UR71, PT ;  /* 0x0000004702007c0c */ /* 0x000fe4000bfa6270 */
[----:B-1----:R-:W-:Y:S02]  /*96160*/  PRMT R6, R21, 0x7632, R6 ;  /* 0x0000763215067816 */ /* 0x002fe40000000006 */
[----:B------:R-:W4:Y:S01]  /*96170*/  LDL.LU R21, [R1+0xe4] ;  /* 0x0000e40001157983 */ /* 0x000f220000300800 */
[----:B0-----:R-:W-:Y:S01]  /*96180*/  VIADD R2, R4, UR5 ;  /* 0x0000000504027c36 */ /* 0x001fe20008000000 */
[----:B------:R-:W0:Y:S01]  /*96190*/  LDCU UR5, c[0x0][0x398] ;  /* 0x00007300ff0577ac */ /* 0x000e220008000800 */
[----:B------:R-:W-:Y:S01]  /*961a0*/  ISETP.LT.AND P6, PT, R0, UR72, !P5 ;  /* 0x0000004800007c0c */ /* 0x000fe2000efc1270 */
[----:B------:R-:W-:-:S05]  /*961b0*/  IMAD.WIDE R4, R4, 0x2, R12 ;  /* 0x0000000204047825 */ /* 0x000fca00078e020c */
[----:B------:R1:W-:Y:S02]  /*961c0*/  @P2 STG.E.U16 desc[UR60][R4.64], R6 ;  /* 0x0000000604002986 */ /* 0x0003e4000c10153c */
[----:B-1----:R-:W-:Y:S01]  /*961d0*/  IMAD.WIDE R4, R2, 0x2, R10 ;  /* 0x0000000202047825 */ /* 0x002fe200078e020a */
[----:B0-----:R-:W-:Y:S01]  /*961e0*/  ISETP.LT.AND P2, PT, R27, UR5, !P5 ;  /* 0x000000051b007c0c */ /* 0x001fe2000ef41270 */
[----:B------:R-:W0:Y:S03]  /*961f0*/  LDCU UR5, c[0x0][0x398] ;  /* 0x00007300ff0577ac */ /* 0x000e260008000800 */
[----:B--2---:R1:W-:Y:S01]  /*96200*/  @P6 STG.E.U16 desc[UR60][R4.64], R3 ;  /* 0x0000000304006986 */ /* 0x0043e2000c10153c */
[----:B------:R-:W-:-:S03]  /*96210*/  PRMT R6, R3, 0x7632, R6 ;  /* 0x0000763203067816 */ /* 0x000fc60000000006 */
[----:B-1----:R-:W2:Y:S01]  /*96220*/  LDL.LU R3, [R1+0xd4] ;  /* 0x0000d40001037983 */ /* 0x002ea20000300800 */
[----:B------:R-:W-:Y:S01]  /*96230*/  IMAD.WIDE R4, R2, 0x2, R16 ;  /* 0x0000000202047825 */ /* 0x000fe200078e0210 */
[----:B0-----:R-:W-:Y:S01]  /*96240*/  ISETP.LT.AND P6, PT, R29, UR5, !P5 ;  /* 0x000000051d007c0c */ /* 0x001fe2000efc1270 */
[----:B------:R-:W0:Y:S03]  /*96250*/  LDCU UR5, c[0x0][0x3b8] ;  /* 0x00007700ff0577ac */ /* 0x000e260008000800 */
[----:B------:R1:W-:Y:S01]  /*96260*/  @P2 STG.E.U16 desc[UR60][R4.64], R6 ;  /* 0x0000000604002986 */ /* 0x0003e2000c10153c */
[----:B---3--:R-:W-:Y:S01]  /*96270*/  PRMT R7, R20, 0x7632, R7 ;  /* 0x0000763214077816 */ /* 0x008fe20000000007 */
[----:B-1----:R-:W-:-:S05]  /*96280*/  VIADD R4, R28, 0x33 ;  /* 0x000000331c047836 */ /* 0x002fca0000000000 */
[----:B----4-:R-:W-:Y:S01]  /*96290*/  ISETP.GE.AND P2, PT, R4, UR67, PT ;  /* 0x0000004304007c0c */ /* 0x010fe2000bf46270 */
[----:B------:R-:W-:-:S05]  /*962a0*/  IMAD.WIDE R4, R2, 0x2, R14 ;  /* 0x0000000202047825 */ /* 0x000fca00078e020e */
[----:B------:R1:W-:Y:S04]  /*962b0*/  @P6 STG.E.U16 desc[UR60][R4.64], R20 ;  /* 0x0000001404006986 */ /* 0x0003e8000c10153c */
[----:B-1----:R-:W3:Y:S01]  /*962c0*/  LDL.LU R20, [R1+0x108] ;  /* 0x0001080001147983 */ /* 0x002ee20000300800 */
[----:B0-----:R-:W-:Y:S01]  /*962d0*/  VIADD R6, R2, UR5 ;  /* 0x0000000502067c36 */ /* 0x001fe20008000000 */
[----:B------:R-:W0:Y:S01]  /*962e0*/  LDCU UR5, c[0x0][0x398] ;  /* 0x00007300ff0577ac */ /* 0x000e220008000800 */
[----:B------:R-:W-:Y:S01]  /*962f0*/  ISETP.LT.AND P5, PT, R8, UR64, !P5 ;  /* 0x0000004008007c0c */ /* 0x000fe2000efa1270 */
[----:B------:R-:W-:Y:S01]  /*96300*/  IMAD.WIDE R4, R2, 0x2, R12 ;  /* 0x0000000202047825 */ /* 0x000fe200078e020c */
[----:B------:R-:W-:Y:S01]  /*96310*/  ISETP.LT.AND P6, PT, R0, UR75, !P2 ;  /* 0x0000004b00007c0c */ /* 0x000fe2000d7c1270 */
[----:B------:R-:W1:Y:S01]  /*96320*/  LDCU.64 UR64, c[0x0][0x398] ;  /* 0x00007300ff4077ac */ /* 0x000e620008000a00 */
[----:B------:R-:W-:-:S09]  /*96330*/  PRMT R2, R21, 0x7632, R2 ;  /* 0x0000763215027816 */ /* 0x000fd20000000002 */
[----:B------:R4:W-:Y:S01]  /*96340*/  @P5 STG.E.U16 desc[UR60][R4.64], R7 ;  /* 0x0000000704005986 */ /* 0x0009e2000c10153c */
[----:B0-----:R-:W-:Y:S01]  /*96350*/  ISETP.LT.AND P5, PT, R27, UR5, !P2 ;  /* 0x000000051b007c0c */ /* 0x001fe2000d7a1270 */
[----:B------:R-:W0:Y:S01]  /*96360*/  LDCU UR5, c[0x0][0x398] ;  /* 0x00007300ff0577ac */ /* 0x000e220008000800 */
[----:B----4-:R-:W-:-:S05]  /*96370*/  IMAD.WIDE R4, R6, 0x2, R10 ;  /* 0x0000000206047825 */ /* 0x010fca00078e020a */
[----:B------:R4:W-:Y:S04]  /*96380*/  @P6 STG.E.U16 desc[UR60][R4.64], R21 ;  /* 0x0000001504006986 */ /* 0x0009e8000c10153c */
[----:B----4-:R-:W4:Y:S01]  /*96390*/  LDL.LU R21, [R1+0xf8] ;  /* 0x0000f80001157983 */ /* 0x010f220000300800 */
[----:B0-----:R-:W-:Y:S01]  /*963a0*/  ISETP.LT.AND P6, PT, R29, UR5, !P2 ;  /* 0x000000051d007c0c */ /* 0x001fe2000d7c1270 */
[C---:B------:R-:W-:Y:S01]  /*963b0*/  IMAD.WIDE R4, R6.reuse, 0x2, R16 ;  /* 0x0000000206047825 */ /* 0x040fe200078e0210 */
[----:B------:R-:W0:Y:S04]  /*963c0*/  LDCU UR5, c[0x0][0x3b8] ;  /* 0x00007700ff0577ac */ /* 0x000e280008000800 */
[----:B------:R1:W-:Y:S02]  /*963d0*/  @P5 STG.E.U16 desc[UR60][R4.64], R2 ;  /* 0x0000000204005986 */ /* 0x0003e4000c10153c */
[----:B-1----:R-:W-:Y:S01]  /*963e0*/  IMAD.WIDE R4, R6, 0x2, R14 ;  /* 0x0000000206047825 */ /* 0x002fe200078e020e */
[----:B------:R-:W-:Y:S01]  /*963f0*/  ISETP.LT.AND P2, PT, R8, UR62, !P2 ;  /* 0x0000003e08007c0c */ /* 0x000fe2000d741270 */
[----:B------:R-:W1:Y:S02]  /*96400*/  LDCU.64 UR62, c[0x0][0x398] ;  /* 0x00007300ff3e77ac */ /* 0x000e640008000a00 */
[----:B------:R-:W-:-:S05]  /*96410*/  VIADD R2, R28, 0x34 ;  /* 0x000000341c027836 */ /* 0x000fca0000000000 */
[----:B------:R-:W-:Y:S01]  /*96420*/  ISETP.GE.AND P5, PT, R2, UR65, PT ;  /* 0x0000004102007c0c */ /* 0x000fe2000bfa6270 */
[C---:B0-----:R-:W-:Y:S01]  /*96430*/  VIADD R2, R6.reuse, UR5 ;  /* 0x0000000506027c36 */ /* 0x041fe20008000000 */
[----:B------:R-:W0:Y:S01]  /*96440*/  LDCU UR5, c[0x0][0x398] ;  /* 0x00007300ff0577ac */ /* 0x000e220008000800 */
[----:B------:R-:W-:Y:S01]  /*96450*/  IMAD.WIDE R6, R6, 0x2, R12 ;  /* 0x0000000206067825 */ /* 0x000fe200078e020c */
[----:B--2---:R2:W-:Y:S02]  /*96460*/  @P6 STG.E.U16 desc[UR60][R4.64], R3 ;  /* 0x0000000304006986 */ /* 0x0045e4000c10153c */
[----:B--2---:R-:W-:Y:S02]  /*96470*/  PRMT R4, R3, 0x7632, R4 ;  /* 0x0000763203047816 */ /* 0x004fe40000000004 */
[----:B------:R-:W2:Y:S01]  /*96480*/  LDL.LU R3, [R1+0xe8] ;  /* 0x0000e80001037983 */ /* 0x000ea20000300800 */
[----:B------:R-:W-:-:S03]  /*96490*/  ISETP.LT.AND P6, PT, R0, UR76, !P5 ;  /* 0x0000004c00007c0c */ /* 0x000fc6000efc1270 */
[----:B------:R0:W-:Y:S02]  /*964a0*/  @P2 STG.E.U16 desc[UR60][R6.64], R4 ;  /* 0x0000000406002986 */ /* 0x0001e4000c10153c */
[----:B0-----:R-:W-:-:S08]  /*964b0*/  IMAD.WIDE R4, R2, 0x2, R10 ;  /* 0x0000000202047825 */ /* 0x001fd000078e020a */
[----:B---3--:R0:W-:Y:S01]  /*964c0*/  @P6 STG.E.U16 desc[UR60][R4.64], R20 ;  /* 0x0000001404006986 */ /* 0x0081e2000c10153c */
[----:B------:R-:W-:-:S03]  /*964d0*/  PRMT R6, R20, 0x7632, R6 ;  /* 0x0000763214067816 */ /* 0x000fc60000000006 */
[----:B0-----:R-:W3:Y:S01]  /*964e0*/  LDL.LU R20, [R1+0xd8] ;  /* 0x0000d80001147983 */ /* 0x001ee20000300800 */
[----:B------:R-:W-:Y:S01]  /*964f0*/  ISETP.LT.AND P2, PT, R27, UR5, !P5 ;  /* 0x000000051b007c0c */ /* 0x000fe2000ef41270 */
[----:B------:R-:W0:Y:S01]  /*96500*/  LDCU UR5, c[0x0][0x398] ;  /* 0x00007300ff0577ac */ /* 0x000e220008000800 */
[----:B------:R-:W-:-:S11]  /*96510*/  IMAD.WIDE R4, R2, 0x2, R16 ;  /* 0x0000000202047825 */ /* 0x000fd600078e0210 */
[----:B------:R1:W-:Y:S01]  /*96520*/  @P2 STG.E.U16 desc[UR60][R4.64], R6 ;  /* 0x0000000604002986 */ /* 0x0003e2000c10153c */
[----:B0-----:R-:W-:Y:S01]  /*96530*/  ISETP.LT.AND P6, PT, R29, UR5, !P5 ;  /* 0x000000051d007c0c */ /* 0x001fe2000efc1270 */
[----:B------:R-:W0:Y:S01]  /*96540*/  LDCU UR5, c[0x0][0x3b8] ;  /* 0x00007700ff0577ac */ /* 0x000e220008000800 */
[----:B-1----:R-:W-:-:S05]  /*96550*/  VIADD R4, R28, 0x35 ;  /* 0x000000351c047836 */ /* 0x002fca0000000000 */
[----:B------:R-:W-:Y:S01]  /*96560*/  ISETP.GE.AND P2, PT, R4, UR63, PT ;  /* 0x0000003f04007c0c */ /* 0x000fe2000bf46270 */
[----:B------:R-:W-:Y:S01]  /*96570*/  IMAD.WIDE R4, R2, 0x2, R14 ;  /* 0x0000000202047825 */ /* 0x000fe200078e020e */
[----:B----4-:R-:W-:-:S04]  /*96580*/  PRMT R7, R21, 0x7632, R7 ;  /* 0x0000763215077816 */ /* 0x010fc80000000007 */
[----:B------:R1:W-:Y:S01]  /*96590*/  @P6 STG.E.U16 desc[UR60][R4.64], R21 ;  /* 0x0000001504006986 */ /* 0x0003e2000c10153c */
[----:B------:R-:W-:Y:S01]  /*965a0*/  ISETP.LT.AND P5, PT, R8, UR68, !P5 ;  /* 0x0000004408007c0c */ /* 0x000fe2000efa1270 */
[----:B0-----:R-:W-:Y:S01]  /*965b0*/  VIADD R6, R2, UR5 ;  /* 0x0000000502067c36 */ /* 0x001fe20008000000 */
[----:B------:R-:W0:Y:S01]  /*965c0*/  LDCU UR5, c[0x0][0x398] ;  /* 0x00007300ff0577ac */ /* 0x000e220008000800 */
[----:B-1----:R-:W4:Y:S01]  /*965d0*/  LDL.LU R21, [R1+0x10c] ;  /* 0x00010c0001157983 */ /* 0x002f220000300800 */
[----:B------:R-:W-:Y:S01]  /*965e0*/  ISETP.LT.AND P6, PT, R0, UR48, !P2 ;  /* 0x0000003000007c0c */ /* 0x000fe2000d7c1270 */
[----:B------:R-:W-:Y:S01]  /*965f0*/  IMAD.WIDE R4, R2, 0x2, R12 ;  /* 0x0000000202047825 */ /* 0x000fe200078e020c */
[----:B------:R-:W1:Y:S07]  /*96600*/  LDCU.64 UR68, c[0x0][0x398] ;  /* 0x00007300ff4477ac */ /* 0x000e6e0008000a00 */
[----:B------:R1:W-:Y:S01]  /*96610*/  @P5 STG.E.U16 desc[UR60][R4.64], R7 ;  /* 0x0000000704005986 */ /* 0x0003e2000c10153c */
[----:B0-----:R-:W-:Y:S01]  /*96620*/  ISETP.LT.AND P5, PT, R27, UR5, !P2 ;  /* 0x000000051b007c0c */ /* 0x001fe2000d7a1270 */
[----:B------:R-:W0:Y:S01]  /*96630*/  LDCU UR5, c[0x0][0x398] ;  /* 0x00007300ff0577ac */ /* 0x000e220008000800 */
[----:B-1----:R-:W-:-:S05]  /*96640*/  IMAD.WIDE R4, R6, 0x2, R10 ;  /* 0x0000000206047825 */ /* 0x002fca00078e020a */
[----:B--2---:R1:W-:Y:S01]  /*96650*/  @P6 STG.E.U16 desc[UR60][R4.64], R3 ;  /* 0x0000000304006986 */ /* 0x0043e2000c10153c */
[----:B------:R-:W-:-:S03]  /*96660*/  PRMT R2, R3, 0x7632, R2 ;  /* 0x0000763203027816 */ /* 0x000fc60000000002 */
[----:B-1----:R-:W2:Y:S01]  /*96670*/  LDL.LU R3, [R1+0xfc] ;  /* 0x0000fc0001037983 */ /* 0x002ea20000300800 */
[----:B0-----:R-:W-:Y:S01]  /*96680*/  ISETP.LT.AND P6, PT, R29, UR5, !P2 ;  /* 0x000000051d007c0c */ /* 0x001fe2000d7c1270 */
[C---:B------:R-:W-:Y:S01]  /*96690*/  IMAD.WIDE R4, R6.reuse, 0x2, R16 ;  /* 0x0000000206047825 */ /* 0x040fe200078e0210 */
[----:B------:R-:W0:Y:S04]  /*966a0*/  LDCU UR5, c[0x0][0x3b8] ;  /* 0x00007700ff0577ac */ /* 0x000e280008000800 */
[----:B------:R1:W-:Y:S02]  /*966b0*/  @P5 STG.E.U16 desc[UR60][R4.64], R2 ;  /* 0x0000000204005986 */ /* 0x0003e4000c10153c */
[----:B-1----:R-:W-:-:S05]  /*966c0*/  IMAD.WIDE R4, R6, 0x2, R14 ;  /* 0x0000000206047825 */ /* 0x002fca00078e020e */
[----:B---3--:R1:W-:Y:S02]  /*966d0*/  @P6 STG.E.U16 desc[UR60][R4.64], R20 ;  /* 0x0000001404006986 */ /* 0x0083e4000c10153c */
[----:B-1----:R-:W-:Y:S02]  /*966e0*/  PRMT R4, R20, 0x7632, R4 ;  /* 0x0000763214047816 */ /* 0x002fe40000000004 */
[----:B------:R-:W3:Y:S01]  /*966f0*/  LDL.LU R20, [R1+0xec] ;  /* 0x0000ec0001147983 */ /* 0x000ee20000300800 */
[----:B------:R-:W-:-:S05]  /*96700*/  VIADD R2, R28, 0x36 ;  /* 0x000000361c027836 */ /* 0x000fca0000000000 */
[----:B------:R-:W-:Y:S01]  /*96710*/  ISETP.GE.AND P5, PT, R2, UR69, PT ;  /* 0x0000004502007c0c */ /* 0x000fe2000bfa6270 */
[----:B0-----:R-:W-:Y:S01]  /*96720*/  VIADD R2, R6, UR5 ;  /* 0x0000000506027c36 */ /* 0x001fe20008000000 */
[----:B------:R-:W0:Y:S01]  /*96730*/  LDCU UR5, c[0x0][0x398] ;  /* 0x00007300ff0577ac */ /* 0x000e220008000800 */
[----:B------:R-:W-:Y:S02]  /*96740*/  ISETP.LT.AND P2, PT, R8, UR70, !P2 ;  /* 0x0000004608007c0c */ /* 0x000fe4000d741270 */
[----:B------:R-:W-:Y:S01]  /*96750*/  ISETP.LT.AND P6, PT, R0, UR44, !P5 ;  /* 0x0000002c00007c0c */ /* 0x000fe2000efc1270 */
[----:B------:R-:W-:Y:S01]  /*96760*/  IMAD.WIDE R6, R6, 0x2, R12 ;  /* 0x0000000206067825 */ /* 0x000fe200078e020c */
[----:B------:R-:W1:Y:S09]  /*96770*/  LDCU.64 UR70, c[0x0][0x398] ;  /* 0x00007300ff4677ac */ /* 0x000e720008000a00 */
[----:B------:R1:W-:Y:S01]  /*96780*/  @P2 STG.E.U16 desc[UR60][R6.64], R4 ;  /* 0x0000000406002986 */ /* 0x0003e2000c10153c */
[----:B0-----:R-:W-:Y:S01]  /*96790*/  ISETP.LT.AND P2, PT, R27, UR5, !P5 ;  /* 0x000000051b007c0c */ /* 0x001fe2000ef41270 */
[----:B------:R-:W0:Y:S01]  /*967a0*/  LDCU UR5, c[0x0][0x398] ;  /* 0x00007300ff0577ac */ /* 0x000e220008000800 */
[----:B-1----:R-:W-:Y:S01]  /*967b0*/  IMAD.WIDE R4, R2, 0x2, R10 ;  /* 0x0000000202047825 */ /* 0x002fe200078e020a */
[----:B----4-:R-:W-:-:S04]  /*967c0*/  PRMT R6, R21, 0x7632, R6 ;  /* 0x0000763215067816 */ /* 0x010fc80000000006 */
[----:B------:R1:W-:Y:S04]  /*967d0*/  @P6 STG.E.U16 desc[UR60][R4.64], R21 ;  /* 0x0000001504006986 */ /* 0x0003e8000c10153c */
[----:B-1----:R-:W4:Y:S01]  /*967e0*/  LDL.LU R21, [R1+0xdc] ;  /* 0x0000dc0001157983 */ /* 0x002f220000300800 */
[----:B------:R-:W-:Y:S01]  /*967f0*/  IMAD.WIDE R4, R2, 0x2, R16 ;  /* 0x0000000202047825 */ /* 0x000fe200078e0210 */
[----:B0-----:R-:W-:Y:S01]  /*96800*/  ISETP.LT.AND P6, PT, R29, UR5, !P5 ;  /* 0x000000051d007c0c */ /* 0x001fe2000efc1270 */
[----:B------:R-:W0:Y:S03]  /*96810*/  LDCU UR5, c[0x0][0x3b8] ;  /* 0x00007700ff0577ac */ /* 0x000e260008000800 */
[----:B------:R1:W-:Y:S02]  /*96820*/  @P2 STG.E.U16 desc[UR60][R4.64], R6 ;  /* 0x0000000604002986 */ /* 0x0003e4000c10153c */
[----:B-1----:R-:W-:-:S05]  /*96830*/  VIADD R4, R28, 0x37 ;  /* 0x000000371c047836 */ /* 0x002fca0000000000 */
[----:B------:R-:W-:Y:S01]  /*96840*/  ISETP.GE.AND P2, PT, R4, UR71, PT ;  /* 0x0000004704007c0c */ /* 0x000fe2000bf46270 */
[----:B------:R-:W-:Y:S01]  /*96850*/  IMAD.WIDE R4, R2, 0x2, R14 ;  /* 0x0000000202047825 */ /* 0x000fe200078e020e */
[----:B------:R-:W-:Y:S01]  /*96860*/  ISETP.LT.AND P5, PT, R8, UR66, !P5 ;  /* 0x0000004208007c0c */ /* 0x000fe2000efa1270 */
[----:B------:R-:W1:Y:S02]  /*96870*/  LDCU.64 UR66, c[0x0][0x398] ;  /* 0x00007300ff4277ac */ /* 0x000e640008000a00 */
[----:B0-----:R-:W-:Y:S01]  /*96880*/  VIADD R6, R2, UR5 ;  /* 0x0000000502067c36 */ /* 0x001fe20008000000 */
[----:B------:R-:W0:Y:S01]  /*96890*/  LDCU UR5, c[0x0][0x398] ;  /* 0x00007300ff0577ac */ /* 0x000e220008000800 */
[----:B--2---:R2:W-:Y:S01]  /*968a0*/  @P6 STG.E.U16 desc[UR60][R4.64], R3 ;  /* 0x0000000304006986 */ /* 0x0045e2000c10153c */
[----:B------:R-:W-:-:S03]  /*968b0*/  PRMT R7, R3, 0x7632, R7 ;  /* 0x0000763203077816 */ /* 0x000fc60000000007 */
[----:B--2---:R-:W2:Y:S01]  /*968c0*/  LDL.LU R3, [R1+0x5e0] ;  /* 0x0005e00001037983 */ /* 0x004ea20000300800 */
[----:B------:R-:W-:Y:S01]  /*968d0*/  ISETP.LT.AND P6, PT, R0, UR46, !P2 ;  /* 0x0000002e00007c0c */ /* 0x000fe2000d7c1270 */
[----:B------:R-:W-:-:S05]  /*968e0*/  IMAD.WIDE R4, R2, 0x2, R12 ;  /* 0x0000000202047825 */ /* 0x000fca00078e020c */
[----:B------:R0:W-:Y:S02]  /*968f0*/  @P5 STG.E.U16 desc[UR60][R4.64], R7 ;  /* 0x0000000704005986 */ /* 0x0001e4000c10153c */
[----:B0-----:R-:W-:-:S05]  /*96900*/  IMAD.WIDE R4, R6, 0x2, R10 ;  /* 0x0000000206047825 */ /* 0x001fca00078e020a */
[----:B---3--:R0:W-:Y:S01]  /*96910*/  @P6 STG.E.U16 desc[UR60][R4.64], R20 ;  /* 0x0000001404006986 */ /* 0x0081e2000c10153c */
[----:B------:R-:W-:-:S03]  /*96920*/  PRMT R2, R20, 0x7632, R2 ;  /* 0x0000763214027816 */ /* 0x000fc60000000002 */
[----:B0-----:R-:W3:Y:S01]  /*96930*/  LDL.LU R20, [R1+0x130] ;  /* 0x0001300001147983 */ /* 0x001ee20000300800 */
[----:B------:R-:W-:Y:S01]  /*96940*/  ISETP.LT.AND P5, PT, R27, UR5, !P2 ;  /* 0x000000051b007c0c */ /* 0x000fe2000d7a1270 */
[----:B------:R-:W0:Y:S01]  /*96950*/  LDCU UR5, c[0x0][0x398] ;  /* 0x00007300ff0577ac */ /* 0x000e220008000800 */
[C---:B------:R-:W-:Y:S01]  /*96960*/  IMAD.WIDE R4, R6.reuse, 0x2, R16 ;  /* 0x0000000206047825 */ /* 0x040fe200078e0210 */
[----:B0-----:R-:W-:Y:S01]  /*96970*/  ISETP.LT.AND P6, PT, R29, UR5, !P2 ;  /* 0x000000051d007c0c */ /* 0x001fe2000d7c1270 */
[----:B------:R-:W0:Y:S09]  /*96980*/  LDCU UR5, c[0x0][0x3b8] ;  /* 0x00007700ff0577ac */ /* 0x000e320008000800 */
[----:B------:R1:W-:Y:S02]  /*96990*/  @P5 STG.E.U16 desc[UR60][R4.64], R2 ;  /* 0x0000000204005986 */ /* 0x0003e4000c10153c */
[----:B-1----:R-:W-:-:S05]  /*969a0*/  IMAD.WIDE R4, R6, 0x2, R14 ;  /* 0x0000000206047825 */ /* 0x002fca00078e020e */
[----:B----4-:R1:W-:Y:S01]  /*969b0*/  @P6 STG.E.U16 desc[UR60][R4.64], R21 ;  /* 0x0000001504006986 */ /* 0x0103e2000c10153c */
[----:B------:R-:W-:Y:S01]  /*969c0*/  VIADD R2, R28, 0x38 ;  /* 0x000000381c027836 */ /* 0x000fe20000000000 */
[----:B------:R-:W-:Y:S01]  /*969d0*/  ISETP.LT.AND P2, PT, R8, UR64, !P2 ;  /* 0x0000004008007c0c */ /* 0x000fe2000d741270 */
[----:B------:R-:W4:Y:S03]  /*969e0*/  LDCU.64 UR64, c[0x0][0x398] ;  /* 0x00007300ff4077ac */ /* 0x000f260008000a00 */
[----:B------:R-:W-:Y:S02]  /*969f0*/  ISETP.GE.AND P5, PT, R2, UR67, PT ;  /* 0x0000004302007c0c */ /* 0x000fe4000bfa6270 */
[----:B-1----:R-:W-:Y:S02]  /*96a00*/  PRMT R4, R21, 0x7632, R4 ;  /* 0x0000763215047816 */ /* 0x002fe40000000004 */
[----:B------:R-:W3:Y:S01]  /*96a10*/  LDL.LU R21, [R1+0x120] ;  /* 0x0001200001157983 */ /* 0x000ee20000300800 */
[----:B0-----:R-:W-:Y:S01]  /*96a20*/  VIADD R2, R6, UR5 ;  /* 0x0000000506027c36 */ /* 0x001fe20008000000 */
[----:B------:R-:W0:Y:S01]  /*96a30*/  LDCU UR5, c[0x0][0x398] ;  /* 0x00007300ff0577ac */ /* 0x000e220008000800 */
[----:B------:R-:W-:Y:S01]  /*96a40*/  ISETP.LT.AND P6, PT, R0, UR42, !P5 ;  /* 0x0000002a00007c0c */ /* 0x000fe2000efc1270 */
[----:B------:R-:W-:Y:S01]  /*96a50*/  IMAD.WIDE R6, R6, 0x2, R12 ;  /* 0x0000000206067825 */ /* 0x000fe200078e020c */
[----:B------:R-:W-:Y:S01]  /*96a60*/  R2UR.FILL UR20, R9 ;  /* 0x00000000091472ca */ /* 0x000fe200004e0000 */
[----:B------:R-:W1:Y:S03]  /*96a70*/  LDCU UR42, c[0x0][0x3b8] ;  /* 0x00007700ff2a77ac */ /* 0x000e660008000800 */
[----:B------:R0:W-:Y:S02]  /*96a80*/  @P2 STG.E.U16 desc[UR60][R6.64], R4 ;  /* 0x0000000406002986 */ /* 0x0001e4000c10153c */
[----:B0-----:R-:W-:Y:S01]  /*96a90*/  IMAD.WIDE R4, R2, 0x2, R10 ;  /* 0x0000000202047825 */ /* 0x001fe200078e020a */
[----:B------:R-:W-:Y:S01]  /*96aa0*/  ISETP.LT.AND P2, PT, R27, UR5, !P5 ;  /* 0x000000051b007c0c */ /* 0x000fe2000ef41270 */
[----:B------:R-:W0:Y:S03]  /*96ab0*/  LDCU UR5, c[0x0][0x398] ;  /* 0x00007300ff0577ac */ /* 0x000e260008000800 */
[----:B--2---:R2:W-:Y:S01]  /*96ac0*/  @P6 STG.E.U16 desc[UR60][R4.64], R3 ;  /* 0x0000000304006986 */ /* 0x0045e2000c10153c */
[----:B------:R-:W-:-:S03]  /*96ad0*/  PRMT R6, R3, 0x7632, R6 ;  /* 0x0000763203067816 */ /* 0x000fc60000000006 */
[----:B--2---:R-:W2:Y:S01]  /*96ae0*/  LDL.LU R3, [R1+0x110] ;  /* 0x0001100001037983 */ /* 0x004ea20000300800 */
[----:B------:R-:W-:Y:S01]  /*96af0*/  IMAD.WIDE R4, R2, 0x2, R16 ;  /* 0x0000000202047825 */ /* 0x000fe200078e0210 */
[----:B0-----:R-:W-:Y:S01]  /*96b00*/  ISETP.LT.AND P6, PT, R29, UR5, !P5 ;  /* 0x000000051d007c0c */ /* 0x001fe2000efc1270 */
[----:B------:R-:W0:Y:S03]  /*96b10*/  LDCU UR5, c[0x0][0x3b8] ;  /* 0x00007700ff0577ac */ /* 0x000e260008000800 */
[----:B------:R1:W-:Y:S02]  /*96b20*/  @P2 STG.E.U16 desc[UR60][R4.64], R6 ;  /* 0x0000000604002986 */ /* 0x0003e4000c10153c */
[----:B-1----:R-:W-:-:S05]  /*96b30*/  VIADD R4, R28, 0x39 ;  /* 0x000000391c047836 */ /* 0x002fca0000000000 */
[----:B----4-:R-:W-:Y:S01]  /*96b40*/  ISETP.GE.AND P2, PT, R4, UR65, PT ;  /* 0x0000004104007c0c */ /* 0x010fe2000bf46270 */
[----:B------:R-:W-:-:S05]  /*96b50*/  IMAD.WIDE R4, R2, 0x2, R14 ;  /* 0x0000000202047825 */ /* 0x000fca00078e020e */
[----:B---3--:R1:W-:Y:S02]  /*96b60*/  @P6 STG.E.U16 desc[UR60][R4.64], R20 ;  /* 0x0000001404006986 */ /* 0x0083e4000c10153c */
[----:B-1----:R-:W-:Y:S02]  /*96b70*/  PRMT R5, R20, 0x7632, R5 ;  /* 0x0000763214057816 */ /* 0x002fe40000000005 */
[----:B------:R-:W3:Y:S01]  /*96b80*/  LDL.LU R20, [R1+0x5e4] ;  /* 0x0005e40001147983 */ /* 0x000ee20000300800 */
[----:B0-----:R-:W-:Y:S01]  /*96b90*/  VIADD R4, R2, UR5 ;  /* 0x0000000502047c36 */ /* 0x001fe20008000000 */
[----:B------:R-:W0:Y:S01]  /*96ba0*/  LDCU UR5, c[0x0][0x398] ;  /* 0x00007300ff0577ac */ /* 0x000e220008000800 */
[----:B------:R-:W-:Y:S01]  /*96bb0*/  ISETP.LT.AND P5, PT, R8, UR62, !P5 ;  /* 0x0000003e08007c0c */ /* 0x000fe2000efa1270 */
[----:B------:R-:W-:Y:S01]  /*96bc0*/  IMAD.WIDE R6, R2, 0x2, R12 ;  /* 0x0000000202067825 */ /* 0x000fe200078e020c */
[----:B------:R-:W-:Y:S01]  /*96bd0*/  ISETP.LT.AND P6, PT, R0, UR58, !P2 ;  /* 0x0000003a00007c0c */ /* 0x000fe2000d7c1270 */
[----:B------:R-:W1:Y:S10]  /*96be0*/  LDCU.64 UR62, c[0x0][0x398] ;  /* 0x00007300ff3e77ac */ /* 0x000e740008000a00 */
[----:B------:R4:W-:Y:S01]  /*96bf0*/  @P5 STG.E.U16 desc[UR60][R6.64], R5 ;  /* 0x0000000506005986 */ /* 0x0009e2000c10153c */
[----:B0-----:R-:W-:Y:S01]  /*96c00*/  ISETP.LT.AND P5, PT, R27, UR5, !P2 ;  /* 0x000000051b007c0c */ /* 0x001fe2000d7a1270 */
[----:B------:R-:W0:Y:S01]  /*96c10*/  LDCU UR5, c[0x0][0x398] ;  /* 0x00007300ff0577ac */ /* 0x000e220008000800 */
[----:B----4-:R-:W-:-:S05]  /*96c20*/  IMAD.WIDE R6, R4, 0x2, R10 ;  /* 0x0000000204067825 */ /* 0x010fca00078e020a */
[----:B------:R4:W-:Y:S01]  /*96c30*/  @P6 STG.E.U16 desc[UR60][R6.64], R21 ;  /* 0x0000001506006986 */ /* 0x0009e2000c10153c */
[----:B------:R-:W-:-:S03]  /*96c40*/  PRMT R2, R21, 0x7632, R2 ;  /* 0x0000763215027816 */ /* 0x000fc60000000002 */
        /* <DEDUP_REMOVED lines=17> */
[----:B------:R-:W2:Y:S04]  /*96d60*/  LDL.LU R18, [R1+0x114] ;  /* 0x0001140001127983 */ /* 0x000ea80000300800 */
[----:B------:R0:W-:Y:S02]  /*96d70*/  @P2 STG.E.U16 desc[UR60][R4.64], R6 ;  /* 0x0000000604002986 */ /* 0x0001e4000c10153c */
[----:B0-----:R-:W-:-:S05]  /*96d80*/  IMAD.WIDE R4, R2, 0x2, R10 ;  /* 0x0000000202047825 */ /* 0x001fca00078e020a */
[----:B---3--:R0:W-:Y:S01]  /*96d90*/  @P6 STG.E.U16 desc[UR60][R4.64], R20 ;  /* 0x0000001404006986 */ /* 0x0081e2000c10153c */
[----:B------:R-:W-:-:S03]  /*96da0*/  PRMT R6, R20, 0x7632, R6 ;  /* 0x0000763214067816 */ /* 0x000fc60000000006 */
[----:B0-----:R-:W3:Y:S01]  /*96db0*/  LDL.LU R20, [R1+0x5e8] ;  /* 0x0005e80001147983 */ /* 0x001ee20000300800 */
[----:B------:R-:W-:Y:S01]  /*96dc0*/  ISETP.LT.AND P2, PT, R27, UR5, !P5 ;  /* 0x000000051b007c0c */ /* 0x000fe2000ef41270 */
[----:B------:R-:W0:Y:S01]  /*96dd0*/  LDCU UR5, c[0x0][0x398] ;  /* 0x00007300ff0577ac */ /* 0x000e220008000800 */
[----:B------:R-:W-:Y:S01]  /*96de0*/  IMAD.WIDE R4, R2, 0x2, R16 ;  /* 0x0000000202047825 */ /* 0x000fe200078e0210 */
[----:B0-----:R-:W-:Y:S01]  /*96df0*/  ISETP.LT.AND P6, PT, R29, UR5, !P5 ;  /* 0x000000051d007c0c */ /* 0x001fe2000efc1270 */
[----:B------:R-:W0:Y:S09]  /*96e00*/  LDCU UR5, c[0x0][0x3b8] ;  /* 0x00007700ff0577ac */ /* 0x000e320008000800 */
[----:B------:R1:W-:Y:S01]  /*96e10*/  @P2 STG.E.U16 desc[UR60][R4.64], R6 ;  /* 0x0000000604002986 */ /* 0x0003e2000c10153c */
[----:B------:R-:W-:Y:S01]  /*96e20*/  ISETP.LT.AND P5, PT, R8, UR70, !P5 ;  /* 0x0000004608007c0c */ /* 0x000fe2000efa1270 */
[----:B------:R-:W2:Y:S01]  /*96e30*/  LDCU.64 UR70, c[0x0][0x398] ;  /* 0x00007300ff4677ac */ /* 0x000ea20008000a00 */
[----:B-1----:R-:W-:-:S02]  /*96e40*/  VIADD R4, R28, 0x3b ;  /* 0x0000003b1c047836 */ /* 0x002fc40000000000 */
[----:B0-----:R-:W-:Y:S01]  /*96e50*/  VIADD R6, R2, UR5 ;  /* 0x0000000502067c36 */ /* 0x001fe20008000000 */
[----:B------:R-:W0:Y:S02]  /*96e60*/  LDCU UR5, c[0x0][0x398] ;  /* 0x00007300ff0577ac */ /* 0x000e240008000800 */
[----:B------:R-:W-:Y:S01]  /*96e70*/  ISETP.GE.AND P2, PT, R4, UR69, PT ;  /* 0x0000004504007c0c */ /* 0x000fe2000bf46270 */
[----:B------:R-:W-:Y:S01]  /*96e80*/  IMAD.WIDE R4, R2, 0x2, R14 ;  /* 0x0000000202047825 */ /* 0x000fe200078e020e */
[----:B----4-:R-:W-:-:S04]  /*96e90*/  PRMT R7, R21, 0x7632, R7 ;  /* 0x0000763215077816 */ /* 0x010fc80000000007 */
[----:B------:R1:W-:Y:S04]  /*96ea0*/  @P6 STG.E.U16 desc[UR60][R4.64], R21 ;  /* 0x0000001504006986 */ /* 0x0003e8000c10153c */
[----:B-1----:R-:W4:Y:S01]  /*96eb0*/  LDL.LU R21, [R1+0x138] ;  /* 0x0001380001157983 */ /* 0x002f220000300800 */
[----:B------:R-:W-:-:S05]  /*96ec0*/  IMAD.WIDE R4, R2, 0x2, R12 ;  /* 0x0000000202047825 */ /* 0x000fca00078e020c */
[----:B------:R1:W-:Y:S01]  /*96ed0*/  @P5 STG.E.U16 desc[UR60][R4.64], R7 ;  /* 0x0000000704005986 */ /* 0x0003e2000c10153c */
[----:B0-----:R-:W-:Y:S01]  /*96ee0*/  ISETP.LT.AND P5, PT, R27, UR5, !P2 ;  /* 0x000000051b007c0c */ /* 0x001fe2000d7a1270 */
[----:B------:R-:W0:Y:S01]  /*96ef0*/  LDCU UR5, c[0x0][0x398] ;  /* 0x00007300ff0577ac */ /* 0x000e220008000800 */
[----:B------:R-:W-:Y:S01]  /*96f00*/  ISETP.LT.AND P6, PT, R0, UR56, !P2 ;  /* 0x0000003800007c0c */ /* 0x000fe2000d7c1270 */
[----:B-1----:R-:W-:-:S12]  /*96f10*/  IMAD.WIDE R4, R6, 0x2, R10 ;  /* 0x0000000206047825 */ /* 0x002fd800078e020a */
[----:B--2---:R1:W-:Y:S01]  /*96f20*/  @P6 STG.E.U16 desc[UR60][R4.64], R3 ;  /* 0x0000000304006986 */ /* 0x0043e2000c10153c */
[----:B------:R-:W-:Y:S02]  /*96f30*/  PRMT R2, R3, 0x7632, R2 ;  /* 0x0000763203027816 */ /* 0x000fe40000000002 */
[----:B0-----:R-:W-:Y:S01]  /*96f40*/  ISETP.LT.AND P6, PT, R29, UR5, !P2 ;  /* 0x000000051d007c0c */ /* 0x001fe2000d7c1270 */
[----:B------:R-:W0:Y:S01]  /*96f50*/  LDCU UR5, c[0x0][0x3b8] ;  /* 0x00007700ff0577ac */ /* 0x000e220008000800 */
[----:B-1----:R-:W2:Y:S01]  /*96f60*/  LDL.LU R3, [R1+0x128] ;  /* 0x0001280001037983 */ /* 0x002ea20000300800 */
[----:B------:R-:W-:Y:S01]  /*96f70*/  IMAD.WIDE R4, R6, 0x2, R16 ;  /* 0x0000000206047825 */ /* 0x000fe200078e0210 */
[----:B------:R-:W-:Y:S01]  /*96f80*/  ISETP.LT.AND P2, PT, R8, UR66, !P2 ;  /* 0x0000004208007c0c */ /* 0x000fe2000d741270 */
[----:B------:R-:W1:Y:S03]  /*96f90*/  LDCU.64 UR66, c[0x0][0x398] ;  /* 0x00007300ff4277ac */ /* 0x000e660008000a00 */
[----:B------:R0:W-:Y:S02]  /*96fa0*/  @P5 STG.E.U16 desc[UR60][R4.64], R2 ;  /* 0x0000000204005986 */ /* 0x0001e4000c10153c */
[----:B0-----:R-:W-:-:S02]  /*96fb0*/  VIADD R2, R28, 0x3c ;  /* 0x0000003c1c027836 */ /* 0x001fc40000000000 */
[----:B------:R-:W-:-:S03]  /*96fc0*/  IMAD.WIDE R4, R6, 0x2, R14 ;  /* 0x0000000206047825 */ /* 0x000fc600078e020e */
[----:B------:R-:W-:Y:S02]  /*96fd0*/  ISETP.GE.AND P5, PT, R2, UR71, PT ;  /* 0x0000004702007c0c */ /* 0x000fe4000bfa6270 */
[----:B------:R0:W-:Y:S01]  /*96fe0*/  @P6 STG.E.U16 desc[UR60][R4.64], R18 ;  /* 0x0000001204006986 */ /* 0x0001e2000c10153c */
[----:B------:R-:W-:Y:S01]  /*96ff0*/  VIADD R2, R6, UR5 ;  /* 0x0000000506027c36 */ /* 0x000fe20008000000 */
[----:B------:R-:W-:Y:S01]  /*97000*/  ISETP.LT.AND P6, PT, R0, UR54, !P5 ;  /* 0x0000003600007c0c */ /* 0x000fe2000efc1270 */
[----:B------:R-:W-:Y:S01]  /*97010*/  IMAD.WIDE R6, R6, 0x2, R12 ;  /* 0x0000000206067825 */ /* 0x000fe200078e020c */
[----:B------:R-:W1:Y:S01]  /*97020*/  LDCU UR5, c[0x0][0x398] ;  /* 0x00007300ff0577ac */ /* 0x000e620008000800 */
[----:B0-----:R-:W-:Y:S02]  /*97030*/  PRMT R4, R18, 0x7632, R4 ;  /* 0x0000763212047816 */ /* 0x001fe40000000004 */
[----:B------:R-:W2:Y:S04]  /*97040*/  LDL.LU R18, [R1+0x118] ;  /* 0x0001180001127983 */ /* 0x000ea80000300800 */
[----:B------:R0:W-:Y:S02]  /*97050*/  @P2 STG.E.U16 desc[UR60][R6.64], R4 ;  /* 0x0000000406002986 */ /* 0x0001e4000c10153c */
[----:B0-----:R-:W-:Y:S01]  /*97060*/  IMAD.WIDE R4, R2, 0x2, R10 ;  /* 0x0000000202047825 */ /* 0x001fe200078e020a */
[----:B---3--:R-:W-:-:S04]  /*97070*/  PRMT R6, R20, 0x7632, R6 ;  /* 0x0000763214067816 */ /* 0x008fc80000000006 */
[----:B------:R0:W-:Y:S04]  /*97080*/  @P6 STG.E.U16 desc[UR60][R4.64], R20 ;  /* 0x0000001404006986 */ /* 0x0001e8000c10153c */
[----:B0-----:R-:W3:Y:S01]  /*97090*/  LDL.LU R20, [R1+0x5ec] ;  /* 0x0005ec0001147983 */ /* 0x001ee20000300800 */
[----:B-1----:R-:W-:Y:S01]  /*970a0*/  ISETP.LT.AND P2, PT, R27, UR5, !P5 ;  /* 0x000000051b007c0c */ /* 0x002fe2000ef41270 */
[----:B------:R-:W0:Y:S01]  /*970b0*/  LDCU UR5, c[0x0][0x398] ;  /* 0x00007300ff0577ac */ /* 0x000e220008000800 */
[----:B------:R-:W-:Y:S01]  /*970c0*/  IMAD.WIDE R4, R2, 0x2, R16 ;  /* 0x0000000202047825 */ /* 0x000fe200078e0210 */
[----:B0-----:R-:W-:Y:S01]  /*970d0*/  ISETP.LT.AND P6, PT, R29, UR5, !P5 ;  /* 0x000000051d007c0c */ /* 0x001fe2000efc1270 */
[----:B------:R-:W0:Y:S09]  /*970e0*/  LDCU UR5, c[0x0][0x3b8] ;  /* 0x00007700ff0577ac */ /* 0x000e320008000800 */
[----:B------:R1:W-:Y:S01]  /*970f0*/  @P2 STG.E.U16 desc[UR60][R4.64], R6 ;  /* 0x0000000604002986 */ /* 0x0003e2000c10153c */
[----:B------:R-:W-:-:S02]  /*97100*/  ISETP.LT.AND P5, PT, R8, UR64, !P5 ;  /* 0x0000004008007c0c */ /* 0x000fc4000efa1270 */
[----:B----4-:R-:W-:Y:S01]  /*97110*/  PRMT R7, R21, 0x7632, R7 ;  /* 0x0000763215077816 */ /* 0x010fe20000000007 */
[----:B------:R-:W4:Y:S01]  /*97120*/  LDCU.64 UR64, c[0x0][0x398] ;  /* 0x00007300ff4077ac */ /* 0x000f220008000a00 */
[----:B-1----:R-:W-:Y:S02]  /*97130*/  VIADD R4, R28, 0x3d ;  /* 0x0000003d1c047836 */ /* 0x002fe40000000000 */
[----:B0-----:R-:W-:Y:S01]  /*97140*/  VIADD R6, R2, UR5 ;  /* 0x0000000502067c36 */ /* 0x001fe20008000000 */
[----:B------:R-:W0:Y:S02]  /*97150*/  LDCU UR5, c[0x0][0x398] ;  /* 0x00007300ff0577ac */ /* 0x000e240008000800 */
[----:B------:R-:W-:Y:S01]  /*97160*/  ISETP.GE.AND P2, PT, R4, UR67, PT ;  /* 0x0000004304007c0c */ /* 0x000fe2000bf46270 */
[----:B------:R-:W-:-:S05]  /*97170*/  IMAD.WIDE R4, R2, 0x2, R14 ;  /* 0x0000000202047825 */ /* 0x000fca00078e020e */
[----:B------:R1:W-:Y:S04]  /*97180*/  @P6 STG.E.U16 desc[UR60][R4.64], R21 ;  /* 0x0000001504006986 */ /* 0x0003e8000c10153c */
[----:B-1----:R-:W3:Y:S01]  /*97190*/  LDL.LU R21, [R1+0x13c] ;  /* 0x00013c0001157983 */ /* 0x002ee20000300800 */
        /* <DEDUP_REMOVED lines=17> */
[----:B----4-:R-:W-:Y:S01]  /*972b0*/  ISETP.GE.AND P5, PT, R2, UR65, PT ;  /* 0x0000004102007c0c */ /* 0x010fe2000bfa6270 */
[----:B------:R-:W-:Y:S01]  /*972c0*/  VIADD R2, R6, UR5 ;  /* 0x0000000506027c36 */ /* 0x000fe20008000000 */
[----:B------:R-:W0:Y:S01]  /*972d0*/  LDCU UR5, c[0x0][0x398] ;  /* 0x00007300ff0577ac */ /* 0x000e220008000800 */
[----:B------:R4:W-:Y:S01]  /*972e0*/  @P6 STG.E.U16 desc[UR60][R4.64], R18 ;  /* 0x0000001204006986 */ /* 0x0009e2000c10153c */
[----:B------:R-:W-:Y:S01]  /*972f0*/  ISETP.LT.AND P6, PT, R0, UR50, !P5 ;  /* 0x0000003200007c0c */ /* 0x000fe2000efc1270 */
[----:B------:R-:W-:Y:S01]  /*97300*/  IMAD.WIDE R6, R6, 0x2, R12 ;  /* 0x0000000206067825 */ /* 0x000fe200078e020c */
[----:B----4-:R-:W-:Y:S02]  /*97310*/  PRMT R4, R18, 0x7632, R4 ;  /* 0x0000763212047816 */ /* 0x010fe40000000004 */
[----:B------:R-:W4:Y:S04]  /*97320*/  LDL.LU R18, [R1+0x11c] ;  /* 0x00011c0001127983 */ /* 0x000f280000300800 */
[----:B------:R0:W-:Y:S02]  /*97330*/  @P2 STG.E.U16 desc[UR60][R6.64], R4 ;  /* 0x0000000406002986 */ /* 0x0001e4000c10153c */
[----:B0-----:R-:W-:Y:S01]  /*97340*/  IMAD.WIDE R4, R2, 0x2, R10 ;  /* 0x0000000202047825 */ /* 0x001fe200078e020a */
[----:B---3--:R-:W-:-:S04]  /*97350*/  PRMT R6, R20, 0x7632, R6 ;  /* 0x0000763214067816 */ /* 0x008fc80000000006 */
[----:B------:R0:W-:Y:S04]  /*97360*/  @P6 STG.E.U16 desc[UR60][R4.64], R20 ;  /* 0x0000001404006986 */ /* 0x0001e8000c10153c */
        /* <DEDUP_REMOVED lines=14> */
[----:B------:R-:W-:-:S04]  /*97450*/  PRMT R7, R21, 0x7632, R7 ;  /* 0x0000763215077816 */ /* 0x000fc80000000007 */
        /* <DEDUP_REMOVED lines=9> */
[----:B0-----:R-:W-:Y:S01]  /*974f0*/  ISETP.LT.AND P6, PT, R29, UR5, !P2 ;  /* 0x000000051d007c0c */ /* 0x001fe2000d7c1270 */
[----:B------:R-:W0:Y:S01]  /*97500*/  LDCU UR5, c[0x0][0x3b8] ;  /* 0x00007700ff0577ac */ /* 0x000e220008000800 */
[----:B------:R-:W-:Y:S01]  /*97510*/  PRMT R2, R3, 0x7632, R2 ;  /* 0x0000763203027816 */ /* 0x000fe20000000002 */
[----:B-1----:R-:W-:Y:S01]  /*97520*/  IMAD.WIDE R4, R6, 0x2, R16 ;  /* 0x0000000206047825 */ /* 0x002fe200078e0210 */
[----:B------:R-:W-:Y:S01]  /*97530*/  ISETP.LT.AND P2, PT, R8, UR70, !P2 ;  /* 0x0000004608007c0c */ /* 0x000fe2000d741270 */
[----:B------:R-:W2:Y:S01]  /*97540*/  LDL.LU R3, [R1+0x150] ;  /* 0x0001500001037983 */ /* 0x000ea20000300800 */
[----:B------:R-:W1:Y:S03]  /*97550*/  LDCU.64 UR70, c[0x0][0x398] ;  /* 0x00007300ff4677ac */ /* 0x000e660008000a00 */
[----:B------:R0:W-:Y:S02]  /*97560*/  @P5 STG.E.U16 desc[UR60][R4.64], R2 ;  /* 0x0000000204005986 */ /* 0x0001e4000c10153c */
[----:B0-----:R-:W-:-:S02]  /*97570*/  VIADD R2, R28, 0x40 ;  /* 0x000000401c027836 */ /* 0x001fc40000000000 */
[----:B------:R-:W-:-:S03]  /*97580*/  IMAD.WIDE R4, R6, 0x2, R14 ;  /* 0x0000000206047825 */ /* 0x000fc600078e020e */
[----:B------:R-:W-:Y:S01]  /*97590*/  ISETP.GE.AND P5, PT, R2, UR69, PT ;  /* 0x0000004502007c0c */ /* 0x000fe2000bfa6270 */
[C---:B------:R-:W-:Y:S01]  /*975a0*/  VIADD R2, R6.reuse, UR5 ;  /* 0x0000000506027c36 */ /* 0x040fe20008000000 */
[----:B------:R-:W0:Y:S01]  /*975b0*/  LDCU UR5, c[0x0][0x398] ;  /* 0x00007300ff0577ac */ /* 0x000e220008000800 */
[----:B------:R-:W-:Y:S01]  /*975c0*/  IMAD.WIDE R6, R6, 0x2, R12 ;  /* 0x0000000206067825 */ /* 0x000fe200078e020c */
[----:B----4-:R4:W-:Y:S01]  /*975d0*/  @P6 STG.E.U16 desc[UR60][R4.64], R18 ;  /* 0x0000001204006986 */ /* 0x0109e2000c10153c */
[----:B------:R-:W-:Y:S02]  /*975e0*/  ISETP.LT.AND P6, PT, R0, UR4, !P5 ;  /* 0x0000000400007c0c */ /* 0x000fe4000efc1270 */
[----:B----4-:R-:W-:-:S05]  /*975f0*/  PRMT R4, R18, 0x7632, R4 ;  /* 0x0000763212047816 */ /* 0x010fca0000000004 */
[----:B------:R4:W-:Y:S02]  /*97600*/  @P2 STG.E.U16 desc[UR60][R6.64], R4 ;  /* 0x0000000406002986 */ /* 0x0009e4000c10153c */
[----:B----4-:R-:W-:Y:S01]  /*97610*/  IMAD.WIDE R4, R2, 0x2, R10 ;  /* 0x0000000202047825 */ /* 0x010fe200078e020a */
[----:B---3--:R-:W-:-:S04]  /*97620*/  PRMT R6, R20, 0x7632, R6 ;  /* 0x0000763214067816 */ /* 0x008fc80000000006 */
[----:B------:R3:W-:Y:S04]  /*97630*/  @P6 STG.E.U16 desc[UR60][R4.64], R20 ;  /* 0x0000001404006986 */ /* 0x0007e8000c10153c */
[----:B---3--:R-:W3:Y:S01]  /*97640*/  LDL.LU R20, [R1+0x140] ;  /* 0x0001400001147983 */ /* 0x008ee20000300800 */
[----:B0-----:R-:W-:Y:S01]  /*97650*/  ISETP.LT.AND P2, PT, R27, UR5, !P5 ;  /* 0x000000051b007c0c */ /* 0x001fe2000ef41270 */
[----:B------:R-:W0:Y:S01]  /*97660*/  LDCU UR5, c[0x0][0x398] ;  /* 0x00007300ff0577ac */ /* 0x000e220008000800 */
[----:B------:R-:W-:-:S11]  /*97670*/  IMAD.WIDE R4, R2, 0x2, R16 ;  /* 0x0000000202047825 */ /* 0x000fd600078e0210 */
[----:B------:R4:W-:Y:S01]  /*97680*/  @P2 STG.E.U16 desc[UR60][R4.64], R6 ;  /* 0x0000000604002986 */ /* 0x0009e2000c10153c */
[----:B0-----:R-:W-:Y:S01]  /*97690*/  ISETP.LT.AND P6, PT, R29, UR5, !P5 ;  /* 0x000000051d007c0c */ /* 0x001fe2000efc1270 */
[----:B------:R-:W0:Y:S01]  /*976a0*/  LDCU UR5, c[0x0][0x3b8] ;  /* 0x00007700ff0577ac */ /* 0x000e220008000800 */
[----:B----4-:R-:W-:-:S05]  /*976b0*/  VIADD R4, R28, 0x41 ;  /* 0x000000411c047836 */ /* 0x010fca0000000000 */
[----:B-1----:R-:W-:Y:S01]  /*976c0*/  ISETP.GE.AND P2, PT, R4, UR71, PT ;  /* 0x0000004704007c0c */ /* 0x002fe2000bf46270 */
[----:B------:R-:W-:Y:S01]  /*976d0*/  IMAD.WIDE R4, R2, 0x2, R14 ;  /* 0x0000000202047825 */ /* 0x000fe200078e020e */
[----:B------:R-:W-:Y:S01]  /*976e0*/  ISETP.LT.AND P5, PT, R8, UR66, !P5 ;  /* 0x0000004208007c0c */ /* 0x000fe2000efa1270 */
[----:B------:R-:W1:Y:S03]  /*976f0*/  LDCU.64 UR66, c[0x0][0x398] ;  /* 0x00007300ff4277ac */ /* 0x000e660008000a00 */
[----:B------:R4:W-:Y:S02]  /*97700*/  @P6 STG.E.U16 desc[UR60][R4.64], R21 ;  /* 0x0000001504006986 */ /* 0x0009e4000c10153c */
[----:B----4-:R-:W-:Y:S02]  /*97710*/  PRMT R5, R21, 0x7632, R5 ;  /* 0x0000763215057816 */ /* 0x010fe40000000005 */
[----:B------:R-:W4:Y:S01]  /*97720*/  LDL.LU R21, [R1+0x174] ;  /* 0x0001740001157983 */ /* 0x000f220000300800 */
[C---:B0-----:R-:W-:Y:S01]  /*97730*/  VIADD R4, R2.reuse, UR5 ;  /* 0x0000000502047c36 */ /* 0x041fe20008000000 */
[----:B------:R-:W0:Y:S01]  /*97740*/  LDCU UR5, c[0x0][0x398] ;  /* 0x00007300ff0577ac */ /* 0x000e220008000800 */
[----:B------:R-:W-:Y:S01]  /*97750*/  R2UR.FILL UR4, R23 ;  /* 0x00000000170472ca */ /* 0x000fe200004e0000 */
[----:B------:R-:W-:-:S05]  /*97760*/  IMAD.WIDE R6, R2, 0x2, R12 ;  /* 0x0000000202067825 */ /* 0x000fca00078e020c */
[----:B------:R1:W-:Y:S07]  /*97770*/  @P5 STG.E.U16 desc[UR60][R6.64], R5 ;  /* 0x0000000506005986 */ /* 0x0003ee000c10153c */
[----:B------:R-:W-:Y:S02]  /*97780*/  ISETP.LT.AND P6, PT, R0, UR4, !P2 ;  /* 0x0000000400007c0c */ /* 0x000fe4000d7c1270 */
[----:B0-----:R-:W-:Y:S01]  /*97790*/  ISETP.LT.AND P5, PT, R27, UR5, !P2 ;  /* 0x000000051b007c0c */ /* 0x001fe2000d7a1270 */
[----:B------:R-:W0:Y:S01]  /*977a0*/  LDCU UR5, c[0x0][0x398] ;  /* 0x00007300ff0577ac */ /* 0x000e220008000800 */
[----:B-1----:R-:W-:Y:S01]  /*977b0*/  IMAD.WIDE R6, R4, 0x2, R10 ;  /* 0x0000000204067825 */ /* 0x002fe200078e020a */
[----:B------:R-:W-:Y:S01]  /*977c0*/  R2UR.FILL UR4, R24 ;  /* 0x00000000180472ca */ /* 0x000fe200004e0000 */
[----:B------:R-:W4:Y:S07]  /*977d0*/  LDL.LU R27, [R1+0x2e60] ;  /* 0x002e6000011b7983 */ /* 0x000f2e0000300800 */
[----:B--2---:R1:W-:Y:S01]  /*977e0*/  @P6 STG.E.U16 desc[UR60][R6.64], R3 ;  /* 0x0000000306006986 */ /* 0x0043e2000c10153c */
[----:B------:R-:W-:-:S02]  /*977f0*/  PRMT R2, R3, 0x7632, R2 ;  /* 0x0000763203027816 */ /* 0x000fc40000000002 */
[----:B0-----:R-:W-:Y:S01]  /*97800*/  ISETP.LT.AND P6, PT, R29, UR5, !P2 ;  /* 0x000000051d007c0c */ /* 0x001fe2000d7c1270 */
[----:B------:R-:W0:Y:S01]  /*97810*/  LDCU UR5, c[0x0][0x3b8] ;  /* 0x00007700ff0577ac */ /* 0x000e220008000800 */
[----:B-1----:R-:W-:Y:S01]  /*97820*/  IMAD.WIDE R6, R4, 0x2, R16 ;  /* 0x0000000204067825 */ /* 0x002fe200078e0210 */
[----:B------:R-:W2:Y:S04]  /*97830*/  LDL.LU R3, [R1+0x164] ;  /* 0x0001640001037983 */ /* 0x000ea80000300800 */
[----:B------:R1:W-:Y:S02]  /*97840*/  @P5 STG.E.U16 desc[UR60][R6.64], R2 ;  /* 0x0000000206005986 */ /* 0x0003e4000c10153c */
[----:B-1----:R-:W-:Y:S02]  /*97850*/  VIADD R2, R28, 0x42 ;  /* 0x000000421c027836 */ /* 0x002fe40000000000 */
[----:B------:R-:W-:-:S03]  /*97860*/  IMAD.WIDE R6, R4, 0x2, R14 ;  /* 0x0000000204067825 */ /* 0x000fc600078e020e */
[----:B------:R-:W-:Y:S02]  /*97870*/  ISETP.GE.AND P5, PT, R2, UR67, PT ;  /* 0x0000004302007c0c */ /* 0x000fe4000bfa6270 */
[----:B---3--:R1:W-:Y:S02]  /*97880*/  @P6 STG.E.U16 desc[UR60][R6.64], R20 ;  /* 0x0000001406006986 */ /* 0x0083e4000c10153c */
[----:B------:R-:W-:Y:S02]  /*97890*/  ISETP.LT.AND P6, PT, R0, UR4, !P5 ;  /* 0x0000000400007c0c */ /* 0x000fe4000efc1270 */
[----:B------:R-:W-:Y:S02]  /*978a0*/  R2UR.FILL UR4, R25 ;  /* 0x00000000190472ca */ /* 0x000fe400004e0000 */
[----:B------:R-:W3:Y:S01]  /*978b0*/  LDL R25, [R1+0x1d8c] ;  /* 0x001d8c0001197983 */ /* 0x000ee20000100800 */
[----:B------:R-:W-:Y:S01]  /*978c0*/  ISETP.LT.AND P2, PT, R8, UR64, !P2 ;  /* 0x0000004008007c0c */ /* 0x000fe2000d741270 */
[----:B0-----:R-:W-:Y:S01]  /*978d0*/  VIADD R2, R4, UR5 ;  /* 0x0000000504027c36 */ /* 0x001fe20008000000 */
[----:B------:R-:W3:Y:S01]  /*978e0*/  LDCU UR5, c[0x0][0x398] ;  /* 0x00007300ff0577ac */ /* 0x000ee20008000800 */
[----:B-1----:R-:W-:Y:S01]  /*978f0*/  PRMT R6, R20, 0x7632, R6 ;  /* 0x0000763214067816 */ /* 0x002fe20000000006 */
[----:B------:R-:W0:Y:S01]  /*97900*/  LDCU.64 UR64, c[0x0][0x398] ;  /* 0x00007300ff4077ac */ /* 0x000e220008000a00 */
[----:B------:R-:W3:Y:S01]  /*97910*/  LDL.LU R20, [R1+0x154] ;  /* 0x0001540001147983 */ /* 0x000ee20000300800 */
[----:B------:R-:W-:-:S07]  /*97920*/  IMAD.WIDE R4, R4, 0x2, R12 ;  /* 0x0000000204047825 */ /* 0x000fce00078e020c */
[----:B------:R1:W-:Y:S02]  /*97930*/  @P2 STG.E.U16 desc[UR60][R4.64], R6 ;  /* 0x0000000604002986 */ /* 0x0003e4000c10153c */
[----:B-1----:R-:W-:-:S05]  /*97940*/  IMAD.WIDE R4, R2, 0x2, R10 ;  /* 0x0000000202047825 */ /* 0x002fca00078e020a */
[----:B----4-:R1:W-:Y:S01]  /*97950*/  @P6 STG.E.U16 desc[UR60][R4.64], R21 ;  /* 0x0000001504006986 */ /* 0x0103e2000c10153c */
[----:B------:R-:W-:-:S03]  /*97960*/  PRMT R6, R21, 0x7632, R6 ;  /* 0x0000763215067816 */ /* 0x000fc60000000006 */
[----:B-1----:R-:W4:Y:S01]  /*97970*/  LDL.LU R21, [R1+0x144] ;  /* 0x0001440001157983 */ /* 0x002f220000300800 */
[----:B------:R-:W-:-:S03]  /*97980*/  IMAD.WIDE R4, R2, 0x2, R16 ;  /* 0x0000000202047825 */ /* 0x000fc600078e0210 */
[----:B------:R-:W-:Y:S01]  /*97990*/  STL [R1+0x2e54], R26 ;  /* 0x002e541a01007387 */ /* 0x000fe20000100800 */
[----:B--2---:R-:W-:Y:S02]  /*979a0*/  PRMT R7, R3, 0x7632, R7 ;  /* 0x0000763203077816 */ /* 0x004fe40000000007 */
[----:B---3--:R-:W-:Y:S01]  /*979b0*/  ISETP.LT.AND P2, PT, R25, UR5, !P5 ;  /* 0x0000000519007c0c */ /* 0x008fe2000ef41270 */
[----:B------:R-:W1:-:S12]  /*979c0*/  LDCU UR5, c[0x0][0x398] ;  /* 0x00007300ff0577ac */ /* 0x000e580008000800 */
[----:B------:R2:W-:Y:S01]  /*979d0*/  @P2 STG.E.U16 desc[UR60][R4.64], R6 ;  /* 0x0000000604002986 */ /* 0x0005e2000c10153c */
[----:B-1----:R-:W-:Y:S01]  /*979e0*/  ISETP.LT.AND P6, PT, R29, UR5, !P5 ;  /* 0x000000051d007c0c */ /* 0x002fe2000efc1270 */
[----:B------:R-:W1:Y:S01]  /*979f0*/  LDCU UR5, c[0x0][0x3b8] ;  /* 0x00007700ff0577ac */ /* 0x000e620008000800 */
[----:B--2---:R-:W-:-:S05]  /*97a00*/  VIADD R4, R28, 0x43 ;  /* 0x000000431c047836 */ /* 0x004fca0000000000 */
[----:B0-----:R-:W-:Y:S01]  /*97a10*/  ISETP.GE.AND P2, PT, R4, UR65, PT ;  /* 0x0000004104007c0c */ /* 0x001fe2000bf46270 */
[----:B------:R-:W-:-:S05]  /*97a20*/  IMAD.WIDE R4, R2, 0x2, R14 ;  /* 0x0000000202047825 */ /* 0x000fca00078e020e */
[----:B------:R0:W-:Y:S04]  /*97a30*/  @P6 STG.E.U16 desc[UR60][R4.64], R3 ;  /* 0x0000000304006986 */ /* 0x0001e8000c10153c */
[----:B0-----:R-:W2:Y:S01]  /*97a40*/  LDL.LU R3, [R1+0x178] ;  /* 0x0001780001037983 */ /* 0x001ea20000300800 */
[----:B-1----:R-:W-:Y:S01]  /*97a50*/  VIADD R6, R2, UR5 ;  /* 0x0000000502067c36 */ /* 0x002fe20008000000 */
        /* <DEDUP_REMOVED lines=8> */
[----:B------:R-:W-:Y:S01]  /*97ae0*/  PRMT R2, R20, 0x7632, R2 ;  /* 0x0000763214027816 */ /* 0x000fe20000000002 */
[----:B---3--:R-:W-:Y:S01]  /*97af0*/  IMAD.WIDE R4, R6, 0x2, R10 ;  /* 0x0000000206047825 */ /* 0x008fe200078e020a */
[----:B------:R-:W-:-:S04]  /*97b00*/  R2UR.FILL UR4, R26 ;  /* 0x000000001a0472ca */ /* 0x000fc800004e0000 */
[----:B------:R3:W-:Y:S01]  /*97b10*/  @P6 STG.E.U16 desc[UR60][R4.64], R20 ;  /* 0x0000001404006986 */ /* 0x0007e2000c10153c */
[----:B0-----:R-:W-:Y:S01]  /*97b20*/  ISETP.LT.AND P6, PT, R29, UR5, !P2 ;  /* 0x000000051d007c0c */ /* 0x001fe2000d7c1270 */
[----:B------:R-:W0:Y:S02]  /*97b30*/  LDCU UR5, c[0x0][0x3b8] ;  /* 0x00007700ff0577ac */ /* 0x000e240008000800 */
[----:B------:R-:W2:Y:S01]  /*97b40*/  LDL.LU R29, [R1+0x2e5c] ;  /* 0x002e5c00011d7983 */ /* 0x000ea20000300800 */
[----:B---3--:R-:W-:-:S03]  /*97b50*/  IMAD.WIDE R4, R6, 0x2, R16 ;  /* 0x0000000206047825 */ /* 0x008fc600078e0210 */
[----:B------:R-:W3:Y:S04]  /*97b60*/  LDL.LU R20, [R1+0x168] ;  /* 0x0001680001147983 */ /* 0x000ee80000300800 */
[----:B------:R0:W-:Y:S02]  /*97b70*/  @P5 STG.E.U16 desc[UR60][R4.64], R2 ;  /* 0x0000000204005986 */ /* 0x0001e4000c10153c */
[----:B0-----:R-:W-:Y:S02]  /*97b80*/  VIADD R2, R28, 0x44 ;  /* 0x000000441c027836 */ /* 0x001fe40000000000 */
[----:B------:R-:W-:-:S03]  /*97b90*/  IMAD.WIDE R4, R6, 0x2, R14 ;  /* 0x0000000206047825 */ /* 0x000fc600078e020e */
[----:B-1----:R-:W-:Y:S02]  /*97ba0*/  ISETP.GE.AND P5, PT, R2, UR63, PT ;  /* 0x0000003f02007c0c */ /* 0x002fe4000bfa6270 */
[----:B----4-:R0:W-:Y:S02]  /*97bb0*/  @P6 STG.E.U16 desc[UR60][R4.64], R21 ;  /* 0x0000001504006986 */ /* 0x0101e4000c10153c */
[----:B------:R-:W-:Y:S02]  /*97bc0*/  ISETP.LT.AND P6, PT, R0, UR4, !P5 ;  /* 0x0000000400007c0c */ /* 0x000fe4000efc1270 */
[----:B------:R-:W-:Y:S02]  /*97bd0*/  R2UR.FILL UR4, R27 ;  /* 0x000000001b0472ca */ /* 0x000fe400004e0000 */
[----:B------:R-:W4:Y:S01]  /*97be0*/  LDL R27, [R1+0x1d90] ;  /* 0x001d9000011b7983 */ /* 0x000f220000100800 */
[----:B0-----:R-:W-:-:S03]  /*97bf0*/  PRMT R4, R21, 0x7632, R4 ;  /* 0x0000763215047816 */ /* 0x001fc60000000004 */
[----:B------:R-:W4:Y:S01]  /*97c00*/  LDL.LU R21, [R1+0x158] ;  /* 0x0001580001157983 */ /* 0x000f220000300800 */
[----:B------:R-:W-:Y:S01]  /*97c10*/  ISETP.LT.AND P2, PT, R8, UR68, !P2 ;  /* 0x0000004408007c0c */ /* 0x000fe2000d741270 */
[C---:B------:R-:W-:Y:S01]  /*97c20*/  VIADD R2, R6.reuse, UR5 ;  /* 0x0000000506027c36 */ /* 0x040fe20008000000 */
[----:B------:R-:W0:Y:S01]  /*97c30*/  LDCU UR5, c[0x0][0x398] ;  /* 0x00007300ff0577ac */ /* 0x000e220008000800 */
[----:B------:R-:W-:Y:S01]  /*97c40*/  IMAD.WIDE R6, R6, 0x2, R12 ;  /* 0x0000000206067825 */ /* 0x000fe200078e020c */
[----:B------:R-:W4:Y:S01]  /*97c50*/  LDL.LU R18, [R1+0x230] ;  /* 0x0002300001127983 */ /* 0x000f220000300800 */
[----:B------:R-:W1:Y:S08]  /*97c60*/  LDCU.64 UR68, c[0x0][0x398] ;  /* 0x00007300ff4477ac */ /* 0x000e700008000a00 */
[----:B------:R0:W-:Y:S02]  /*97c70*/  @P2 STG.E.U16 desc[UR60][R6.64], R4 ;  /* 0x0000000406002986 */ /* 0x0001e4000c10153c */
[----:B0-----:R-:W-:-:S05]  /*97c80*/  IMAD.WIDE R4, R2, 0x2, R10 ;  /* 0x0000000202047825 */ /* 0x001fca00078e020a */
[----:B--2---:R0:W-:Y:S01]  /*97c90*/  @P6 STG.E.U16 desc[UR60][R4.64], R3 ;  /* 0x0000000304006986 */ /* 0x0041e2000c10153c */
[----:B------:R-:W-:-:S03]  /*97ca0*/  PRMT R6, R3, 0x7632, R6 ;  /* 0x0000763203067816 */ /* 0x000fc60000000006 */
[----:B0-----:R-:W2:Y:S01]  /*97cb0*/  LDL.LU R3, [R1+0x148] ;  /* 0x0001480001037983 */ /* 0x001ea20000300800 */
[----:B------:R-:W-:Y:S01]  /*97cc0*/  ISETP.LT.AND P2, PT, R25, UR5, !P5 ;  /* 0x0000000519007c0c */ /* 0x000fe2000ef41270 */
[----:B------:R-:W4:Y:S01]  /*97cd0*/  LDCU UR5, c[0x0][0x398] ;  /* 0x00007300ff0577ac */ /* 0x000f220008000800 */
[----:B------:R-:W-:-:S11]  /*97ce0*/  IMAD.WIDE R4, R2, 0x2, R16 ;  /* 0x0000000202047825 */ /* 0x000fd600078e0210 */
[----:B------:R0:W-:Y:S02]  /*97cf0*/  @P2 STG.E.U16 desc[UR60][R4.64], R6 ;  /* 0x0000000604002986 */ /* 0x0001e4000c10153c */
[----:B0-----:R-:W-:-:S05]  /*97d00*/  VIADD R4, R28, 0x45 ;  /* 0x000000451c047836 */ /* 0x001fca0000000000 */
[----:B-1----:R-:W-:Y:S01]  /*97d10*/  ISETP.GE.AND P2, PT, R4, UR69, PT ;  /* 0x0000004504007c0c */ /* 0x002fe2000bf46270 */
[----:B------:R-:W-:Y:S01]  /*97d20*/  IMAD.WIDE R4, R2, 0x2, R14 ;  /* 0x0000000202047825 */ /* 0x000fe200078e020e */
[----:B---3--:R-:W-:Y:S02]  /*97d30*/  PRMT R7, R20, 0x7632, R7 ;  /* 0x0000763214077816 */ /* 0x008fe40000000007 */
[----:B----4-:R-:W-:Y:S01]  /*97d40*/  ISETP.LT.AND P6, PT, R27, UR5, !P5 ;  /* 0x000000051b007c0c */ /* 0x010fe2000efc1270 */
[----:B------:R-:W0:Y:S01]  /*97d50*/  LDCU UR5, c[0x0][0x3b8] ;  /* 0x00007700ff0577ac */ /* 0x000e220008000800 */
[----:B------:R-:W-:Y:S01]  /*97d60*/  ISETP.LT.AND P5, PT, R8, UR70, !P5 ;  /* 0x0000004608007c0c */ /* 0x000fe2000efa1270 */
[----:B------:R-:W1:Y:S10]  /*97d70*/  LDCU.64 UR70, c[0x0][0x398] ;  /* 0x00007300ff4677ac */ /* 0x000e740008000a00 */
[----:B------:R3:W-:Y:S01]  /*97d80*/  @P6 STG.E.U16 desc[UR60][R4.64], R20 ;  /* 0x0000001404006986 */ /* 0x0007e2000c10153c */
[----:B------:R-:W-:-:S03]  /*97d90*/  ISETP.LT.AND P6, PT, R0, UR4, !P2 ;  /* 0x0000000400007c0c */ /* 0x000fc6000d7c1270 */
[----:B---3--:R-:W3:Y:S01]  /*97da0*/  LDL.LU R20, [R1+0x17c] ;  /* 0x00017c0001147983 */ /* 0x008ee20000300800 */
[----:B------:R-:W-:-:S03]  /*97db0*/  IMAD.WIDE R4, R2, 0x2, R12 ;  /* 0x0000000202047825 */ /* 0x000fc600078e020c */
[----:B------:R-:W4:Y:S01]  /*97dc0*/  LDL.LU R24, [R1+0x234] ;  /* 0x0002340001187983 */ /* 0x000f220000300800 */
[----:B0-----:R-:W-:-:S03]  /*97dd0*/  VIADD R6, R2, UR5 ;  /* 0x0000000502067c36 */ /* 0x001fc60008000000 */
[----:B------:R0:W-:Y:S01]  /*97de0*/  @P5 STG.E.U16 desc[UR60][R4.64], R7 ;  /* 0x0000000704005986 */ /* 0x0001e2000c10153c */
[----:B------:R-:W-:Y:S01]  /*97df0*/  PRMT R2, R21, 0x7632, R2 ;  /* 0x0000763215027816 */ /* 0x000fe20000000002 */
[----:B------:R-:W1:Y:S02]  /*97e00*/  LDCU UR5, c[0x0][0x398] ;  /* 0x00007300ff0577ac */ /* 0x000e640008000800 */
[----:B------:R-:W4:Y:S01]  /*97e10*/  LDL.LU R23, [R1+0x238] ;  /* 0x0002380001177983 */ /* 0x000f220000300800 */
[----:B0-----:R-:W-:-:S05]  /*97e20*/  IMAD.WIDE R4, R6, 0x2, R10 ;  /* 0x0000000206047825 */ /* 0x001fca00078e020a */
[----:B------:R0:W-:Y:S04]  /*97e30*/  @P6 STG.E.U16 desc[UR60][R4.64], R21 ;  /* 0x0000001504006986 */ /* 0x0001e8000c10153c */
[----:B0-----:R-:W4:Y:S01]  /*97e40*/  LDL.LU R21, [R1+0x16c] ;  /* 0x00016c0001157983 */ /* 0x001f220000300800 */
[----:B-1----:R-:W-:Y:S01]  /*97e50*/  ISETP.LT.AND P5, PT, R25, UR5, !P2 ;  /* 0x0000000519007c0c */ /* 0x002fe2000d7a1270 */
[----:B------:R-:W0:Y:S01]  /*97e60*/  LDCU UR5, c[0x0][0x398] ;  /* 0x00007300ff0577ac */ /* 0x000e220008000800 */
[----:B------:R-:W-:Y:S01]  /*97e70*/  IMAD.WIDE R4, R6, 0x2, R16 ;  /* 0x0000000206047825 */ /* 0x000fe200078e0210 */
[----:B0-----:R-:W-:-:S10]  /*97e80*/  ISETP.LT.AND P6, PT, R27, UR5, !P2 ;  /* 0x000000051b007c0c */ /* 0x001fd4000d7c1270 */
[----:B------:R0:W-:Y:S01]  /*97e90*/  @P5 STG.E.U16 desc[UR60][R4.64], R2 ;  /* 0x0000000204005986 */ /* 0x0001e2000c10153c */
[----:B------:R-:W1:Y:S01]  /*97ea0*/  LDCU UR5, c[0x0][0x3b8] ;  /* 0x00007700ff0577ac */ /* 0x000e620008000800 */
[----:B0-----:R-:W-:-:S05]  /*97eb0*/  IMAD.WIDE R4, R6, 0x2, R14 ;  /* 0x0000000206047825 */ /* 0x001fca00078e020e */
[----:B--2---:R0:W-:Y:S02]  /*97ec0*/  @P6 STG.E.U16 desc[UR60][R4.64], R3 ;  /* 0x0000000304006986 */ /* 0x0041e4000c10153c */
[----:B0-----:R-:W-:Y:S02]  /*97ed0*/  PRMT R4, R3, 0x7632, R4 ;  /* 0x0000763203047816 */ /* 0x001fe40000000004 */
[----:B------:R-:W2:Y:S01]  /*97ee0*/  LDL.LU R3, [R1+0x15c] ;  /* 0x00015c0001037983 */ /* 0x000ea20000300800 */
[----:B------:R-:W-:-:S05]  /*97ef0*/  VIADD R2, R28, 0x46 ;  /* 0x000000461c027836 */ /* 0x000fca0000000000 */
[----:B------:R-:W-:Y:S01]  /*97f00*/  ISETP.GE.AND P5, PT, R2, UR71, PT ;  /* 0x0000004702007c0c */ /* 0x000fe2000bfa6270 */
[----:B-1----:R-:W-:Y:S01]  /*97f10*/  VIADD R2, R6, UR5 ;  /* 0x0000000506027c36 */ /* 0x002fe20008000000 */
[----:B------:R-:W0:Y:S01]  /*97f20*/  LDCU UR5, c[0x0][0x398] ;  /* 0x00007300ff0577ac */ /* 0x000e220008000800 */
[----:B------:R-:W-:Y:S02]  /*97f30*/  ISETP.LT.AND P2, PT, R8, UR66, !P2 ;  /* 0x0000004208007c0c */ /* 0x000fe4000d741270 */
[----:B------:R-:W-:Y:S01]  /*97f40*/  R2UR.FILL UR4, R29 ;  /* 0x000000001d0472ca */ /* 0x000fe200004e0000 */
[----:B------:R-:W-:Y:S01]  /*97f50*/  IMAD.WIDE R6, R6, 0x2, R12 ;  /* 0x0000000206067825 */ /* 0x000fe200078e020c */
[----:B------:R-:W1:Y:S09]  /*97f60*/  LDCU.64 UR66, c[0x0][0x398] ;  /* 0x00007300ff4277ac */ /* 0x000e720008000a00 */
[----:B------:R1:W-:Y:S02]  /*97f70*/  @P2 STG.E.U16 desc[UR60][R6.64], R4 ;  /* 0x0000000406002986 */ /* 0x0003e4000c10153c */
[----:B------:R-:W-:-:S02]  /*97f80*/  ISETP.LT.AND P6, PT, R0, UR4, !P5 ;  /* 0x0000000400007c0c */ /* 0x000fc4000efc1270 */
[----:B0-----:R-:W-:Y:S01]  /*97f90*/  ISETP.LT.AND P2, PT, R25, UR5, !P5 ;  /* 0x0000000519007c0c */ /* 0x001fe2000ef41270 */
[----:B------:R-:W0:Y:S01]  /*97fa0*/  LDCU UR5, c[0x0][0x398] ;  /* 0x00007300ff0577ac */ /* 0x000e220008000800 */
[----:B------:R-:W-:Y:S02]  /*97fb0*/  R2UR.FILL UR4, R18 ;  /* 0x00000000120472ca */ /* 0x000fe400004e0000 */
[----:B------:R-:W2:Y:S01]  /*97fc0*/  LDL.LU R18, [R1+0x240] ;  /* 0x0002400001127983 */ /* 0x000ea20000300800 */
[----:B-1----:R-:W-:-:S06]  /*97fd0*/  IMAD.WIDE R4, R2, 0x2, R10 ;  /* 0x0000000202047825 */ /* 0x002fcc00078e020a */
[----:B---3--:R1:W-:Y:S01]  /*97fe0*/  @P6 STG.E.U16 desc[UR60][R4.64], R20 ;  /* 0x0000001404006986 */ /* 0x0083e2000c10153c */
[----:B------:R-:W-:Y:S02]  /*97ff0*/  PRMT R6, R20, 0x7632, R6 ;  /* 0x0000763214067816 */ /* 0x000fe40000000006 */
[----:B0-----:R-:W-:Y:S01]  /*98000*/  ISETP.LT.AND P6, PT, R27, UR5, !P5 ;  /* 0x000000051b007c0c */ /* 0x001fe2000efc1270 */
[----:B------:R-:W0:Y:S01]  /*98010*/  LDCU UR5, c[0x0][0x3b8] ;  /* 0x00007700ff0577ac */ /* 0x000e220008000800 */
[----:B-1----:R-:W3:Y:S01]  /*98020*/  LDL.LU R20, [R1+0x14c] ;  /* 0x00014c0001147983 */ /* 0x002ee20000300800 */
[----:B------:R-:W-:-:S05]  /*98030*/  IMAD.WIDE R4, R2, 0x2, R16 ;  /* 0x0000000202047825 */ /* 0x000fca00078e0210 */
[----:B------:R1:W-:Y:S02]  /*98040*/  @P2 STG.E.U16 desc[UR60][R4.64], R6 ;  /* 0x0000000604002986 */ /* 0x0003e4000c10153c */
[----:B-1----:R-:W-:-:S05]  /*98050*/  VIADD R4, R28, 0x47 ;  /* 0x000000471c047836 */ /* 0x002fca0000000000 */
[----:B------:R-:W-:Y:S01]  /*98060*/  ISETP.GE.AND P2, PT, R4, UR67, PT ;  /* 0x0000004304007c0c */ /* 0x000fe2000bf46270 */
[----:B------:R-:W-:Y:S01]  /*98070*/  IMAD.WIDE R4, R2, 0x2, R14 ;  /* 0x0000000202047825 */ /* 0x000fe200078e020e */
[----:B----4-:R-:W-:-:S04]  /*98080*/  PRMT R7, R21, 0x7632, R7 ;  /* 0x0000763215077816 */ /* 0x010fc80000000007 */
[----:B------:R1:W-:Y:S04]  /*98090*/  @P6 STG.E.U16 desc[UR60][R4.64], R21 ;  /* 0x0000001504006986 */ /* 0x0003e8000c10153c */
[----:B-1----:R-:W4:Y:S01]  /*980a0*/  LDL.LU R21, [R1+0x1b0] ;  /* 0x0001b00001157983 */ /* 0x002f220000300800 */
[----:B------:R-:W-:Y:S01]  /*980b0*/  ISETP.LT.AND P5, PT, R8, UR64, !P5 ;  /* 0x0000004008007c0c */ /* 0x000fe2000efa1270 */
[----:B------:R-:W-:Y:S01]  /*980c0*/  IMAD.WIDE R4, R2, 0x2, R12 ;  /* 0x0000000202047825 */ /* 0x000fe200078e020c */
[----:B------:R-:W-:Y:S01]  /*980d0*/  ISETP.LT.AND P6, PT, R0, UR4, !P2 ;  /* 0x0000000400007c0c */ /* 0x000fe2000d7c1270 */
[----:B------:R-:W1:Y:S02]  /*980e0*/  LDCU.64 UR64, c[0x0][0x398] ;  /* 0x00007300ff4077ac */ /* 0x000e640008000a00 */
[----:B0-----:R-:W-:Y:S01]  /*980f0*/  VIADD R6, R2, UR5 ;  /* 0x0000000502067c36 */ /* 0x001fe20008000000 */
[----:B------:R-:W-:Y:S01]  /*98100*/  R2UR UR40, R23 ;  /* 0x00000000172872ca */ /* 0x000fe200000e0000 */
[----:B------:R-:W0:Y:S01]  /*98110*/  LDCU UR5, c[0x0][0x398] ;  /* 0x00007300ff0577ac */ /* 0x000e220008000800 */
[----:B------:R-:W4:Y:S05]  /*98120*/  LDL.LU R23, [R1+0x244] ;  /* 0x0002440001177983 */ /* 0x000f2a0000300800 */
[----:B------:R0:W-:Y:S02]  /*98130*/  @P5 STG.E.U16 desc[UR60][R4.64], R7 ;  /* 0x0000000704005986 */ /* 0x0001e4000c10153c */
[----:B0-----:R-:W-:-:S05]  /*98140*/  IMAD.WIDE R4, R6, 0x2, R10 ;  /* 0x0000000206047825 */ /* 0x001fca00078e020a */
[----:B--2---:R0:W-:Y:S01]  /*98150*/  @P6 STG.E.U16 desc[UR60][R4.64], R3 ;  /* 0x0000000304006986 */ /* 0x0041e2000c10153c */
[----:B------:R-:W-:-:S03]  /*98160*/  PRMT R2, R3, 0x7632, R2 ;  /* 0x0000763203027816 */ /* 0x000fc60000000002 */
[----:B0-----:R-:W2:Y:S01]  /*98170*/  LDL.LU R3, [R1+0x1a0] ;  /* 0x0001a00001037983 */ /* 0x001ea20000300800 */
[----:B------:R-:W-:Y:S01]  /*98180*/  ISETP.LT.AND P5, PT, R25, UR5, !P2 ;  /* 0x0000000519007c0c */ /* 0x000fe2000d7a1270 */
[----:B------:R-:W0:Y:S01]  /*98190*/  LDCU UR5, c[0x0][0x398] ;  /* 0x00007300ff0577ac */ /* 0x000e220008000800 */
[----:B------:R-:W-:Y:S01]  /*981a0*/  IMAD.WIDE R4, R6, 0x2, R16 ;  /* 0x0000000206047825 */ /* 0x000fe200078e0210 */
[----:B------:R-:W-:Y:S02]  /*981b0*/  R2UR.FILL UR4, R24 ;  /* 0x00000000180472ca */ /* 0x000fe400004e0000 */
[----:B0-----:R-:W-:Y:S01]  /*981c0*/  ISETP.LT.AND P6, PT, R27, UR5, !P2 ;  /* 0x000000051b007c0c */ /* 0x001fe2000d7c1270 */
[----:B------:R-:W0:Y:S07]  /*981d0*/  LDCU UR5, c[0x0][0x3b8] ;  /* 0x00007700ff0577ac */ /* 0x000e2e0008000800 */
[----:B------:R1:W-:Y:S01]  /*981e0*/  @P5 STG.E.U16 desc[UR60][R4.64], R2 ;  /* 0x0000000204005986 */ /* 0x0003e2000c10153c */
[----:B------:R-:W-:Y:S01]  /*981f0*/  ISETP.LT.AND P2, PT, R8, UR62, !P2 ;  /* 0x0000003e08007c0c */ /* 0x000fe2000d741270 */
[----:B------:R-:W0:Y:S01]  /*98200*/  LDCU.64 UR62, c[0x0][0x398] ;  /* 0x00007300ff3e77ac */ /* 0x000e220008000a00 */
[----:B-1----:R-:W-:-:S04]  /*98210*/  IMAD.WIDE R4, R6, 0x2, R14 ;  /* 0x0000000206047825 */ /* 0x002fc800078e020e */
[----:B------:R-:W-:-:S05]  /*98220*/  VIADD R2, R28, 0x48 ;  /* 0x000000481c027836 */ /* 0x000fca0000000000 */
[----:B------:R-:W-:Y:S01]  /*98230*/  ISETP.GE.AND P5, PT, R2, UR65, PT ;  /* 0x0000004102007c0c */ /* 0x000fe2000bfa6270 */
[C---:B0-----:R-:W-:Y:S01]  /*98240*/  VIADD R2, R6.reuse, UR5 ;  /* 0x0000000506027c36 */ /* 0x041fe20008000000 */
[----:B------:R-:W0:Y:S01]  /*98250*/  LDCU UR5, c[0x0][0x398] ;  /* 0x00007300ff0577ac */ /* 0x000e220008000800 */
[----:B------:R-:W-:Y:S01]  /*98260*/  IMAD.WIDE R6, R6, 0x2, R12 ;  /* 0x0000000206067825 */ /* 0x000fe200078e020c */
[----:B---3--:R1:W-:Y:S01]  /*98270*/  @P6 STG.E.U16 desc[UR60][R4.64], R20 ;  /* 0x0000001404006986 */ /* 0x0083e2000c10153c */
[----:B------:R-:W-:Y:S02]  /*98280*/  ISETP.LT.AND P6, PT, R0, UR4, !P5 ;  /* 0x0000000400007c0c */ /* 0x000fe4000efc1270 */
[----:B-1----:R-:W-:Y:S02]  /*98290*/  PRMT R4, R20, 0x7632, R4 ;  /* 0x0000763214047816 */ /* 0x002fe40000000004 */
[----:B------:R-:W3:Y:S04]  /*982a0*/  LDL.LU R20, [R1+0x190] ;  /* 0x0001900001147983 */ /* 0x000ee80000300800 */
[----:B------:R1:W-:Y:S01]  /*982b0*/  @P2 STG.E.U16 desc[UR60][R6.64], R4 ;  /* 0x0000000406002986 */ /* 0x0003e2000c10153c */
[----:B------:R-:W-:-:S03]  /*982c0*/  R2UR.FILL UR4, R18 ;  /* 0x00000000120472ca */ /* 0x000fc600004e0000 */
[----:B------:R-:W3:Y:S01]  /*982d0*/  LDL.LU R18, [R1+0x7c0] ;  /* 0x0007c00001127983 */ /* 0x000ee20000300800 */
[----:B-1----:R-:W-:-:S05]  /*982e0*/  IMAD.WIDE R4, R2, 0x2, R10 ;  /* 0x0000000202047825 */ /* 0x002fca00078e020a */
[----:B----4-:R1:W-:Y:S01]  /*982f0*/  @P6 STG.E.U16 desc[UR60][R4.64], R21 ;  /* 0x0000001504006986 */ /* 0x0103e2000c10153c */
[----:B------:R-:W-:-:S03]  /*98300*/  PRMT R6, R21, 0x7632, R6 ;  /* 0x0000763215067816 */ /* 0x000fc60000000006 */
[----:B-1----:R-:W4:Y:S01]  /*98310*/  LDL.LU R21, [R1+0x180] ;  /* 0x0001800001157983 */ /* 0x002f220000300800 */
[----:B0-----:R-:W-:Y:S01]  /*98320*/  ISETP.LT.AND P2, PT, R25, UR5, !P5 ;  /* 0x0000000519007c0c */ /* 0x001fe2000ef41270 */
[----:B------:R-:W0:Y:S01]  /*98330*/  LDCU UR5, c[0x0][0x398] ;  /* 0x00007300ff0577ac */ /* 0x000e220008000800 */
[----:B------:R-:W-:-:S11]  /*98340*/  IMAD.WIDE R4, R2, 0x2, R16 ;  /* 0x0000000202047825 */ /* 0x000fd600078e0210 */
[----:B------:R1:W-:Y:S01]  /*98350*/  @P2 STG.E.U16 desc[UR60][R4.64], R6 ;  /* 0x0000000604002986 */ /* 0x0003e2000c10153c */
[----:B0-----:R-:W-:Y:S01]  /*98360*/  ISETP.LT.AND P6, PT, R27, UR5, !P5 ;  /* 0x000000051b007c0c */ /* 0x001fe2000efc1270 */
[----:B------:R-:W0:Y:S01]  /*98370*/  LDCU UR5, c[0x0][0x3b8] ;  /* 0x00007700ff0577ac */ /* 0x000e220008000800 */
[----:B-1----:R-:W-:-:S05]  /*98380*/  VIADD R4, R28, 0x49 ;  /* 0x000000491c047836 */ /* 0x002fca0000000000 */
[----:B------:R-:W-:Y:S01]  /*98390*/  ISETP.GE.AND P2, PT, R4, UR63, PT ;  /* 0x0000003f04007c0c */ /* 0x000fe2000bf46270 */
[----:B------:R-:W-:-:S05]  /*983a0*/  IMAD.WIDE R4, R2, 0x2, R14 ;  /* 0x0000000202047825 */ /* 0x000fca00078e020e */
[----:B--2---:R1:W-:Y:S02]  /*983b0*/  @P6 STG.E.U16 desc[UR60][R4.64], R3 ;  /* 0x0000000304006986 */ /* 0x0043e4000c10153c */
[----:B-1----:R-:W-:Y:S02]  /*983c0*/  PRMT R5, R3, 0x7632, R5 ;  /* 0x0000763203057816 */ /* 0x002fe40000000005 */
[----:B------:R-:W2:Y:S01]  /*983d0*/  LDL.LU R3, [R1+0x1b4] ;  /* 0x0001b40001037983 */ /* 0x000ea20000300800 */
        /* <DEDUP_REMOVED lines=9> */
[----:B------:R-:W-:-:S02]  /*98470*/  R2UR UR40, R23 ;  /* 0x00000000172872ca */ /* 0x000fc400000e0000 */
[----:B------:R-:W2:Y:S01]  /*98480*/  LDL.LU R23, [R1+0x7c4] ;  /* 0x0007c40001177983 */ /* 0x000ea20000300800 */
[----:B-1----:R-:W-:-:S05]  /*98490*/  IMAD.WIDE R6, R4, 0x2, R10 ;  /* 0x0000000204067825 */ /* 0x002fca00078e020a */
[----:B---3--:R1:W-:Y:S01]  /*984a0*/  @P6 STG.E.U16 desc[UR60][R6.64], R20 ;  /* 0x0000001406006986 */ /* 0x0083e2000c10153c */
[----:B------:R-:W-:Y:S02]  /*984b0*/  PRMT R2, R20, 0x7632, R2 ;  /* 0x0000763214027816 */ /* 0x000fe40000000002 */
[----:B0-----:R-:W-:Y:S01]  /*984c0*/  ISETP.LT.AND P6, PT, R27, UR5, !P2 ;  /* 0x000000051b007c0c */ /* 0x001fe2000d7c1270 */
[----:B------:R-:W0:Y:S01]  /*984d0*/  LDCU UR5, c[0x0][0x3b8] ;  /* 0x00007700ff0577ac */ /* 0x000e220008000800 */
[----:B-1----:R-:W3:Y:S01]  /*984e0*/  LDL.LU R20, [R1+0x1a4] ;  /* 0x0001a40001147983 */ /* 0x002ee20000300800 */
[----:B------:R-:W-:-:S05]  /*984f0*/  IMAD.WIDE R6, R4, 0x2, R16 ;  /* 0x0000000204067825 */ /* 0x000fca00078e0210 */
[----:B------:R1:W-:Y:S02]  /*98500*/  @P5 STG.E.U16 desc[UR60][R6.64], R2 ;  /* 0x0000000206005986 */ /* 0x0003e4000c10153c */
[----:B-1----:R-:W-:-:S05]  /*98510*/  IMAD.WIDE R6, R4, 0x2, R14 ;  /* 0x0000000204067825 */ /* 0x002fca00078e020e */
[----:B----4-:R1:W-:Y:S02]  /*98520*/  @P6 STG.E.U16 desc[UR60][R6.64], R21 ;  /* 0x0000001506006986 */ /* 0x0103e4000c10153c */
[----:B-1----:R-:W-:Y:S02]  /*98530*/  PRMT R6, R21, 0x7632, R6 ;  /* 0x0000763215067816 */ /* 0x002fe40000000006 */
[----:B------:R-:W4:Y:S01]  /*98540*/  LDL.LU R21, [R1+0x194] ;  /* 0x0001940001157983 */ /* 0x000f220000300800 */
[----:B------:R-:W-:Y:S01]  /*98550*/  VIADD R2, R28, 0x4a ;  /* 0x0000004a1c027836 */ /* 0x000fe20000000000 */
[----:B------:R-:W-:Y:S01]  /*98560*/  ISETP.LT.AND P2, PT, R8, UR70, !P2 ;  /* 0x0000004608007c0c */ /* 0x000fe2000d741270 */
[----:B------:R-:W1:Y:S03]  /*98570*/  LDCU.64 UR70, c[0x0][0x398] ;  /* 0x00007300ff4677ac */ /* 0x000e660008000a00 */
[----:B------:R-:W-:Y:S01]  /*98580*/  ISETP.GE.AND P5, PT, R2, UR69, PT ;  /* 0x0000004502007c0c */ /* 0x000fe2000bfa6270 */
[----:B0-----:R-:W-:Y:S01]  /*98590*/  VIADD R2, R4, UR5 ;  /* 0x0000000504027c36 */ /* 0x001fe20008000000 */
[----:B------:R-:W0:Y:S02]  /*985a0*/  LDCU UR5, c[0x0][0x398] ;  /* 0x00007300ff0577ac */ /* 0x000e240008000800 */
[----:B------:R-:W-:Y:S01]  /*985b0*/  ISETP.LT.AND P6, PT, R0, UR4, !P5 ;  /* 0x0000000400007c0c */ /* 0x000fe2000efc1270 */
[----:B------:R-:W-:-:S05]  /*985c0*/  IMAD.WIDE R4, R4, 0x2, R12 ;  /* 0x0000000204047825 */ /* 0x000fca00078e020c */
[----:B------:R0:W-:Y:S01]  /*985d0*/  @P2 STG.E.U16 desc[UR60][R4.64], R6 ;  /* 0x0000000604002986 */ /* 0x0001e2000c10153c */
[----:B------:R-:W-:-:S03]  /*985e0*/  R2UR.FILL UR4, R18 ;  /* 0x00000000120472ca */ /* 0x000fc600004e0000 */
[----:B------:R-:W4:Y:S01]  /*985f0*/  LDL.LU R18, [R1+0x7c8] ;  /* 0x0007c80001127983 */ /* 0x000f220000300800 */
[----:B0-----:R-:W-:-:S05]  /*98600*/  IMAD.WIDE R4, R2, 0x2, R10 ;  /* 0x0000000202047825 */ /* 0x001fca00078e020a */
[----:B--2---:R0:W-:Y:S01]  /*98610*/  @P6 STG.E.U16 desc[UR60][R4.64], R3 ;  /* 0x0000000304006986 */ /* 0x0041e2000c10153c */
[----:B------:R-:W-:-:S03]  /*98620*/  PRMT R6, R3, 0x7632, R6 ;  /* 0x0000763203067816 */ /* 0x000fc60000000006 */
[----:B0-----:R-:W2:Y:S01]  /*98630*/  LDL.LU R3, [R1+0x184] ;  /* 0x0001840001037983 */ /* 0x001ea20000300800 */
        /* <DEDUP_REMOVED lines=9> */
[----:B------:R-:W-:Y:S01]  /*986d0*/  ISETP.LT.AND P5, PT, R8, UR66, !P5 ;  /* 0x0000004208007c0c */ /* 0x000fe2000efa1270 */
[----:B------:R-:W1:Y:S02]  /*986e0*/  LDCU.64 UR66, c[0x0][0x398] ;  /* 0x00007300ff4277ac */ /* 0x000e640008000a00 */
[----:B0-----:R-:W-:Y:S01]  /*986f0*/  VIADD R6, R2, UR5 ;  /* 0x0000000502067c36 */ /* 0x001fe20008000000 */
[----:B------:R-:W0:Y:S01]  /*98700*/  LDCU UR5, c[0x0][0x398] ;  /* 0x00007300ff0577ac */ /* 0x000e220008000800 */
[----:B---3--:R3:W-:Y:S01]  /*98710*/  @P6 STG.E.U16 desc[UR60][R4.64], R20 ;  /* 0x0000001404006986 */ /* 0x0087e2000c10153c */
[----:B------:R-:W-:Y:S02]  /*98720*/  PRMT R7, R20, 0x7632, R7 ;  /* 0x0000763214077816 */ /* 0x000fe40000000007 */
[----:B------:R-:W-:Y:S01]  /*98730*/  ISETP.LT.AND P6, PT, R0, UR40, !P2 ;  /* 0x0000002800007c0c */ /* 0x000fe2000d7c1270 */
[----:B---3--:R-:W3:Y:S01]  /*98740*/  LDL.LU R20, [R1+0x1b8] ;  /* 0x0001b80001147983 */ /* 0x008ee20000300800 */
[----:B------:R-:W-:-:S05]  /*98750*/  IMAD.WIDE R4, R2, 0x2, R12 ;  /* 0x0000000202047825 */ /* 0x000fca00078e020c */
[----:B------:R0:W-:Y:S01]  /*98760*/  @P5 STG.E.U16 desc[UR60][R4.64], R7 ;  /* 0x0000000704005986 */ /* 0x0001e2000c10153c */
[----:B------:R-:W-:-:S03]  /*98770*/  R2UR UR40, R23 ;  /* 0x00000000172872ca */ /* 0x000fc600000e0000 */
[----:B------:R-:W3:Y:S01]  /*98780*/  LDL.LU R23, [R1+0x870] ;  /* 0x0008700001177983 */ /* 0x000ee20000300800 */
[----:B0-----:R-:W-:-:S05]  /*98790*/  IMAD.WIDE R4, R6, 0x2, R10 ;  /* 0x0000000206047825 */ /* 0x001fca00078e020a */
[----:B----4-:R0:W-:Y:S01]  /*987a0*/  @P6 STG.E.U16 desc[UR60][R4.64], R21 ;  /* 0x0000001504006986 */ /* 0x0101e2000c10153c */
[----:B------:R-:W-:-:S03]  /*987b0*/  PRMT R2, R21, 0x7632, R2 ;  /* 0x0000763215027816 */ /* 0x000fc60000000002 */
[----:B0-----:R-:W4:Y:S01]  /*987c0*/  LDL.LU R21, [R1+0x1a8] ;  /* 0x0001a80001157983 */ /* 0x001f220000300800 */
[----:B------:R-:W-:Y:S01]  /*987d0*/  ISETP.LT.AND P5, PT, R25, UR5, !P2 ;  /* 0x0000000519007c0c */ /* 0x000fe2000d7a1270 */
        /* <DEDUP_REMOVED lines=10> */
[----:B-1----:R-:W-:Y:S01]  /*98880*/  ISETP.GE.AND P5, PT, R2, UR67, PT ;  /* 0x0000004302007c0c */ /* 0x002fe2000bfa6270 */
[----:B------:R-:W-:Y:S01]  /*98890*/  VIADD R2, R6, UR5 ;  /* 0x0000000506027c36 */ /* 0x000fe20008000000 */
[----:B------:R-:W0:Y:S01]  /*988a0*/  LDCU UR5, c[0x0][0x398] ;  /* 0x00007300ff0577ac */ /* 0x000e220008000800 */
[----:B------:R-:W-:Y:S01]  /*988b0*/  ISETP.LT.AND P2, PT, R8, UR64, !P2 ;  /* 0x0000004008007c0c */ /* 0x000fe2000d741270 */
[----:B------:R-:W-:Y:S01]  /*988c0*/  IMAD.WIDE R6, R6, 0x2, R12 ;  /* 0x0000000206067825 */ /* 0x000fe200078e020c */
[----:B------:R-:W-:Y:S01]  /*988d0*/  ISETP.LT.AND P6, PT, R0, UR4, !P5 ;  /* 0x0000000400007c0c */ /* 0x000fe2000efc1270 */
[----:B------:R-:W1:Y:S01]  /*988e0*/  LDCU.64 UR64, c[0x0][0x398] ;  /* 0x00007300ff4077ac */ /* 0x000e620008000a00 */
[----:B------:R-:W-:Y:S02]  /*988f0*/  R2UR.FILL UR4, R18 ;  /* 0x00000000120472ca */ /* 0x000fe400004e0000 */
[----:B------:R-:W2:Y:S07]  /*98900*/  LDL.LU R18, [R1+0x874] ;  /* 0x0008740001127983 */ /* 0x000eae0000300800 */
[----:B------:R1:W-:Y:S01]  /*98910*/  @P2 STG.E.U16 desc[UR60][R6.64], R4 ;  /* 0x0000000406002986 */ /* 0x0003e2000c10153c */
[----:B0-----:R-:W-:Y:S01]  /*98920*/  ISETP.LT.AND P2, PT, R25, UR5, !P5 ;  /* 0x0000000519007c0c */ /* 0x001fe2000ef41270 */
[----:B------:R-:W0:Y:S01]  /*98930*/  LDCU UR5, c[0x0][0x398] ;  /* 0x00007300ff0577ac */ /* 0x000e220008000800 */
[----:B-1----:R-:W-:-:S05]  /*98940*/  IMAD.WIDE R4, R2, 0x2, R10 ;  /* 0x0000000202047825 */ /* 0x002fca00078e020a */
[----:B---3--:R1:W-:Y:S01]  /*98950*/  @P6 STG.E.U16 desc[UR60][R4.64], R20 ;  /* 0x0000001404006986 */ /* 0x0083e2000c10153c */
[----:B------:R-:W-:Y:S02]  /*98960*/  PRMT R6, R20, 0x7632, R6 ;  /* 0x0000763214067816 */ /* 0x000fe40000000006 */
[----:B0-----:R-:W-:Y:S01]  /*98970*/  ISETP.LT.AND P6, PT, R27, UR5, !P5 ;  /* 0x000000051b007c0c */ /* 0x001fe2000efc1270 */
[----:B------:R-:W0:Y:S01]  /*98980*/  LDCU UR5, c[0x0][0x3b8] ;  /* 0x00007700ff0577ac */ /* 0x000e220008000800 */
[----:B-1----:R-:W-:Y:S01]  /*98990*/  IMAD.WIDE R4, R2, 0x2, R16 ;  /* 0x0000000202047825 */ /* 0x002fe200078e0210 */
[----:B------:R-:W3:Y:S04]  /*989a0*/  LDL.LU R20, [R1+0x188] ;  /* 0x0001880001147983 */ /* 0x000ee80000300800 */
[----:B------:R1:W-:Y:S02]  /*989b0*/  @P2 STG.E.U16 desc[UR60][R4.64], R6 ;  /* 0x0000000604002986 */ /* 0x0003e4000c10153c */
[----:B-1----:R-:W-:-:S05]  /*989c0*/  VIADD R4, R28, 0x4d ;  /* 0x0000004d1c047836 */ /* 0x002fca0000000000 */
[----:B------:R-:W-:Y:S01]  /*989d0*/  ISETP.GE.AND P2, PT, R4, UR65, PT ;  /* 0x0000004104007c0c */ /* 0x000fe2000bf46270 */
[----:B------:R-:W-:-:S05]  /*989e0*/  IMAD.WIDE R4, R2, 0x2, R14 ;  /* 0x0000000202047825 */ /* 0x000fca00078e020e */
[----:B----4-:R1:W-:Y:S01]  /*989f0*/  @P6 STG.E.U16 desc[UR60][R4.64], R21 ;  /* 0x0000001504006986 */ /* 0x0103e2000c10153c */
[----:B------:R-:W-:-:S03]  /*98a00*/  PRMT R7, R21, 0x7632, R7 ;  /* 0x0000763215077816 */ /* 0x000fc60000000007 */
[----:B-1----:R-:W4:Y:S01]  /*98a10*/  LDL.LU R21, [R1+0x1bc] ;  /* 0x0001bc0001157983 */ /* 0x002f220000300800 */
[----:B------:R-:W-:Y:S01]  /*98a20*/  ISETP.LT.AND P5, PT, R8, UR62, !P5 ;  /* 0x0000003e08007c0c */ /* 0x000fe2000efa1270 */
[----:B------:R-:W-:Y:S01]  /*98a30*/  IMAD.WIDE R4, R2, 0x2, R12 ;  /* 0x0000000202047825 */ /* 0x000fe200078e020c */
[----:B------:R-:W-:Y:S01]  /*98a40*/  ISETP.LT.AND P6, PT, R0, UR40, !P2 ;  /* 0x0000002800007c0c */ /* 0x000fe2000d7c1270 */
[----:B------:R-:W1:Y:S02]  /*98a50*/  LDCU.64 UR62, c[0x0][0x398] ;  /* 0x00007300ff3e77ac */ /* 0x000e640008000a00 */
[----:B0-----:R-:W-:Y:S01]  /*98a60*/  VIADD R6, R2, UR5 ;  /* 0x0000000502067c36 */ /* 0x001fe20008000000 */
[----:B------:R-:W-:Y:S01]  /*98a70*/  R2UR UR50, R23 ;  /* 0x00000000173272ca */ /* 0x000fe200000e0000 */
[----:B------:R-:W0:Y:S06]  /*98a80*/  LDCU UR5, c[0x0][0x398] ;  /* 0x00007300ff0577ac */ /* 0x000e2c0008000800 */
[----:B------:R1:W-:Y:S02]  /*98a90*/  @P5 STG.E.U16 desc[UR60][R4.64], R7 ;  /* 0x0000000704005986 */ /* 0x0003e4000c10153c */
[----:B-1----:R-:W-:-:S05]  /*98aa0*/  IMAD.WIDE R4, R6, 0x2, R10 ;  /* 0x0000000206047825 */ /* 0x002fca00078e020a */
[----:B--2---:R1:W-:Y:S01]  /*98ab0*/  @P6 STG.E.U16 desc[UR60][R4.64], R3 ;  /* 0x0000000304006986 */ /* 0x0043e2000c10153c */
[----:B------:R-:W-:-:S03]  /*98ac0*/  PRMT R2, R3, 0x7632, R2 ;  /* 0x0000763203027816 */ /* 0x000fc60000000002 */
[----:B-1----:R-:W2:Y:S04]  /*98ad0*/  LDL.LU R3, [R1+0x878] ;  /* 0x0008780001037983 */ /* 0x002ea80000300800 */
[----:B------:R-:W2:Y:S01]  /*98ae0*/  LDL.LU R23, [R1+0x1ac] ;  /* 0x0001ac0001177983 */ /* 0x000ea20000300800 */
[----:B0-----:R-:W-:Y:S01]  /*98af0*/  ISETP.LT.AND P5, PT, R25, UR5, !P2 ;  /* 0x0000000519007c0c */ /* 0x001fe2000d7a1270 */
[----:B------:R-:W0:Y:S01]  /*98b00*/  LDCU UR5, c[0x0][0x398] ;  /* 0x00007300ff0577ac */ /* 0x000e220008000800 */
[----:B------:R-:W-:Y:S02]  /*98b10*/  R2UR UR40, R18 ;  /* 0x00000000122872ca */ /* 0x000fe400000e0000 */
[----:B------:R-:W2:Y:S01]  /*98b20*/  LDL.LU R18, [R1+0x19c] ;  /* 0x00019c0001127983 */ /* 0x000ea20000300800 */
[----:B------:R-:W-:Y:S01]  /*98b30*/  IMAD.WIDE R4, R6, 0x2, R16 ;  /* 0x0000000206047825 */ /* 0x000fe200078e0210 */
[----:B0-----:R-:W-:Y:S01]  /*98b40*/  ISETP.LT.AND P6, PT, R27, UR5, !P2 ;  /* 0x000000051b007c0c */ /* 0x001fe2000d7c1270 */
[----:B------:R-:W0:Y:S06]  /*98b50*/  LDCU UR5, c[0x0][0x3b8] ;  /* 0x00007700ff0577ac */ /* 0x000e2c0008000800 */
[----:B------:R1:W-:Y:S01]  /*98b60*/  @P5 STG.E.U16 desc[UR60][R4.64], R2 ;  /* 0x0000000204005986 */ /* 0x0003e2000c10153c */
[----:B------:R-:W-:Y:S01]  /*98b70*/  ISETP.LT.AND P2, PT, R8, UR68, !P2 ;  /* 0x0000004408007c0c */ /* 0x000fe2000d741270 */
[----:B------:R-:W3:Y:S01]  /*98b80*/  LDCU.64 UR68, c[0x0][0x398] ;  /* 0x00007300ff4477ac */ /* 0x000ee20008000a00 */
[----:B-1----:R-:W-:-:S02]  /*98b90*/  VIADD R2, R28, 0x4e ;  /* 0x0000004e1c027836 */ /* 0x002fc40000000000 */
[----:B------:R-:W-:-:S03]  /*98ba0*/  IMAD.WIDE R4, R6, 0x2, R14 ;  /* 0x0000000206047825 */ /* 0x000fc600078e020e */
[----:B------:R-:W-:Y:S01]  /*98bb0*/  ISETP.GE.AND P5, PT, R2, UR63, PT ;  /* 0x0000003f02007c0c */ /* 0x000fe2000bfa6270 */
[C---:B0-----:R-:W-:Y:S01]  /*98bc0*/  VIADD R2, R6.reuse, UR5 ;  /* 0x0000000506027c36 */ /* 0x041fe20008000000 */
[----:B------:R-:W0:Y:S01]  /*98bd0*/  LDCU UR5, c[0x0][0x398] ;  /* 0x00007300ff0577ac */ /* 0x000e220008000800 */
[----:B------:R-:W-:Y:S01]  /*98be0*/  IMAD.WIDE R6, R6, 0x2, R12 ;  /* 0x0000000206067825 */ /* 0x000fe200078e020c */
[----:B---3--:R1:W-:Y:S01]  /*98bf0*/  @P6 STG.E.U16 desc[UR60][R4.64], R20 ;  /* 0x0000001404006986 */ /* 0x0083e2000c10153c */
[----:B------:R-:W-:Y:S01]  /*98c00*/  ISETP.LT.AND P6, PT, R0, UR4, !P5 ;  /* 0x0000000400007c0c */ /* 0x000fe2000efc1270 */
[----:B------:R-:W3:Y:S01]  /*98c10*/  LDCU UR4, c[0x0][0x398] ;  /* 0x00007300ff0477ac */ /* 0x000ee20008000800 */
[----:B-1----:R-:W-:-:S05]  /*98c20*/  PRMT R4, R20, 0x7632, R4 ;  /* 0x0000763214047816 */ /* 0x002fca0000000004 */
[----:B------:R1:W-:Y:S02]  /*98c30*/  @P2 STG.E.U16 desc[UR60][R6.64], R4 ;  /* 0x0000000406002986 */ /* 0x0003e4000c10153c */
[----:B-1----:R-:W-:-:S05]  /*98c40*/  IMAD.WIDE R4, R2, 0x2, R10 ;  /* 0x0000000202047825 */ /* 0x002fca00078e020a */
[----:B----4-:R1:W-:Y:S01]  /*98c50*/  @P6 STG.E.U16 desc[UR60][R4.64], R21 ;  /* 0x0000001504006986 */ /* 0x0103e2000c10153c */
[----:B------:R-:W-:-:S03]  /*98c60*/  PRMT R6, R21, 0x7632, R6 ;  /* 0x0000763215067816 */ /* 0x000fc60000000006 */
[----:B-1----:R-:W4:Y:S04]  /*98c70*/  LDL.LU R21, [R1+0x7cc] ;  /* 0x0007cc0001157983 */ /* 0x002f280000300800 */
[----:B------:R-:W3:Y:S01]  /*98c80*/  LDL.LU R20, [R1+0x18c] ;  /* 0x00018c0001147983 */ /* 0x000ee20000300800 */
        /* <DEDUP_REMOVED lines=9> */
[----:B--2---:R1:W-:Y:S01]  /*98d20*/  @P6 STG.E.U16 desc[UR60][R4.64], R23 ;  /* 0x0000001704006986 */ /* 0x0043e2000c10153c */
[----:B------:R-:W-:Y:S02]  /*98d30*/  ISETP.LT.AND P6, PT, R0, UR50, !P2 ;  /* 0x0000003200007c0c */ /* 0x000fe4000d7c1270 */
[----:B------:R-:W-:Y:S02]  /*98d40*/  R2UR UR50, R3 ;  /* 0x00000000033272ca */ /* 0x000fe400000e0000 */
[----:B------:R-:W2:Y:S01]  /*98d50*/  LDL.LU R3, [R1+0x1f0] ;  /* 0x0001f00001037983 */ /* 0x000ea20000300800 */
[----:B------:R-:W-:Y:S01]  /*98d60*/  ISETP.LT.AND P5, PT, R8, UR70, !P5 ;  /* 0x0000004608007c0c */ /* 0x000fe2000efa1270 */
[C---:B0-----:R-:W-:Y:S01]  /*98d70*/  VIADD R6, R2.reuse, UR5 ;  /* 0x0000000502067c36 */ /* 0x041fe20008000000 */
[----:B------:R-:W0:Y:S01]  /*98d80*/  LDCU UR5, c[0x0][0x398] ;  /* 0x00007300ff0577ac */ /* 0x000e220008000800 */
[----:B------:R-:W-:Y:S01]  /*98d90*/  PRMT R7, R23, 0x7632, R7 ;  /* 0x0000763217077816 */ /* 0x000fe20000000007 */
[----:B-1----:R-:W-:Y:S01]  /*98da0*/  IMAD.WIDE R4, R2, 0x2, R12 ;  /* 0x0000000202047825 */ /* 0x002fe200078e020c */
[----:B------:R-:W-:Y:S01]  /*98db0*/  PRMT R2, R18, 0x7632, R2 ;  /* 0x0000763212027816 */ /* 0x000fe20000000002 */
[----:B------:R-:W1:Y:S07]  /*98dc0*/  LDCU.64 UR70, c[0x0][0x398] ;  /* 0x00007300ff4677ac */ /* 0x000e6e0008000a00 */
[----:B------:R0:W-:Y:S02]  /*98dd0*/  @P5 STG.E.U16 desc[UR60][R4.64], R7 ;  /* 0x0000000704005986 */ /* 0x0001e4000c10153c */
[C---:B0-----:R-:W-:Y:S01]  /*98de0*/  IMAD.WIDE R4, R6.reuse, 0x2, R10 ;  /* 0x0000000206047825 */ /* 0x041fe200078e020a */
[----:B------:R-:W-:Y:S01]  /*98df0*/  ISETP.LT.AND P5, PT, R25, UR5, !P2 ;  /* 0x0000000519007c0c */ /* 0x000fe2000d7a1270 */
[----:B------:R-:W0:Y:S03]  /*98e00*/  LDCU UR5, c[0x0][0x398] ;  /* 0x00007300ff0577ac */ /* 0x000e260008000800 */
[----:B------:R1:W-:Y:S04]  /*98e10*/  @P6 STG.E.U16 desc[UR60][R4.64], R18 ;  /* 0x0000001204006986 */ /* 0x0003e8000c10153c */
[----:B-1----:R-:W2:Y:S01]  /*98e20*/  LDL.LU R18, [R1+0x1e0] ;  /* 0x0001e00001127983 */ /* 0x002ea20000300800 */
[----:B------:R-:W-:Y:S01]  /*98e30*/  IMAD.WIDE R4, R6, 0x2, R16 ;  /* 0x0000000206047825 */ /* 0x000fe200078e0210 */
[----:B0-----:R-:W-:Y:S01]  /*98e40*/  ISETP.LT.AND P6, PT, R27, UR5, !P2 ;  /* 0x000000051b007c0c */ /* 0x001fe2000d7c1270 */
[----:B------:R-:W0:Y:S03]  /*98e50*/  LDCU UR5, c[0x0][0x3b8] ;  /* 0x00007700ff0577ac */ /* 0x000e260008000800 */
[----:B------:R1:W-:Y:S02]  /*98e60*/  @P5 STG.E.U16 desc[UR60][R4.64], R2 ;  /* 0x0000000204005986 */ /* 0x0003e4000c10153c */
[----:B-1----:R-:W-:-:S02]  /*98e70*/  VIADD R2, R28, 0x50 ;  /* 0x000000501c027836 */ /* 0x002fc40000000000 */
[----:B------:R-:W-:-:S03]  /*98e80*/  IMAD.WIDE R4, R6, 0x2, R14 ;  /* 0x0000000206047825 */ /* 0x000fc600078e020e */
[----:B------:R-:W-:Y:S02]  /*98e90*/  ISETP.GE.AND P5, PT, R2, UR71, PT ;  /* 0x0000004702007c0c */ /* 0x000fe4000bfa6270 */
[----:B------:R-:W-:Y:S01]  /*98ea0*/  ISETP.LT.AND P2, PT, R8, UR66, !P2 ;  /* 0x0000004208007c0c */ /* 0x000fe2000d741270 */
[----:B0-----:R-:W-:Y:S01]  /*98eb0*/  VIADD R2, R6, UR5 ;  /* 0x0000000506027c36 */ /* 0x001fe20008000000 */
[----:B------:R-:W0:Y:S01]  /*98ec0*/  LDCU UR5, c[0x0][0x398] ;  /* 0x00007300ff0577ac */ /* 0x000e220008000800 */
[----:B---3--:R1:W-:Y:S01]  /*98ed0*/  @P6 STG.E.U16 desc[UR60][R4.64], R20 ;  /* 0x0000001404006986 */ /* 0x0083e2000c10153c */
[----:B------:R-:W-:Y:S01]  /*98ee0*/  ISETP.LT.AND P6, PT, R0, UR40, !P5 ;  /* 0x0000002800007c0c */ /* 0x000fe2000efc1270 */
[----:B------:R-:W3:Y:S01]  /*98ef0*/  LDCU.64 UR66, c[0x0][0x398] ;  /* 0x00007300ff4277ac */ /* 0x000ee20008000a00 */
[----:B----4-:R-:W-:Y:S02]  /*98f00*/  R2UR UR40, R21 ;  /* 0x00000000152872ca */ /* 0x010fe400000e0000 */
[----:B------:R-:W4:Y:S01]  /*98f10*/  LDL.LU R21, [R1+0x1d0] ;  /* 0x0001d00001157983 */ /* 0x000f220000300800 */
[----:B-1----:R-:W-:-:S03]  /*98f20*/  PRMT R4, R20, 0x7632, R4 ;  /* 0x0000763214047816 */ /* 0x002fc60000000004 */
[----:B------:R-:W4:Y:S01]  /*98f30*/  LDL.LU R20, [R1+0x1c0] ;  /* 0x0001c00001147983 */ /* 0x000f220000300800 */
        /* <DEDUP_REMOVED lines=8> */
[----:B------:R-:W-:-:S11]  /*98fc0*/  IMAD.WIDE R4, R2, 0x2, R16 ;  /* 0x0000000202047825 */ /* 0x000fd600078e0210 */
[----:B------:R1:W-:Y:S01]  /*98fd0*/  @P2 STG.E.U16 desc[UR60][R4.64], R6 ;  /* 0x0000000604002986 */ /* 0x0003e2000c10153c */
[----:B0-----:R-:W-:Y:S01]  /*98fe0*/  ISETP.LT.AND P6, PT, R27, UR5, !P5 ;  /* 0x000000051b007c0c */ /* 0x001fe2000efc1270 */
[----:B------:R-:W0:Y:S01]  /*98ff0*/  LDCU UR5, c[0x0][0x3b8] ;  /* 0x00007700ff0577ac */ /* 0x000e220008000800 */
[----:B-1----:R-:W-:-:S05]  /*99000*/  VIADD R4, R28, 0x51 ;  /* 0x000000511c047836 */ /* 0x002fca0000000000 */
[----:B---3--:R-:W-:Y:S01]  /*99010*/  ISETP.GE.AND P2, PT, R4, UR67, PT ;  /* 0x0000004304007c0c */ /* 0x008fe2000bf46270 */
[----:B------:R-:W-:-:S05]  /*99020*/  IMAD.WIDE R4, R2, 0x2, R14 ;  /* 0x0000000202047825 */ /* 0x000fca00078e020e */
[----:B------:R0:W-:Y:S01]  /*99030*/  @P6 STG.E.U16 desc[UR60][R4.64], R18 ;  /* 0x0000001204006986 */ /* 0x0001e2000c10153c */
[----:B------:R-:W-:Y:S01]  /*99040*/  ISETP.LT.AND P5, PT, R8, UR64, !P5 ;  /* 0x0000004008007c0c */ /* 0x000fe2000efa1270 */
[----:B------:R-:W-:-:S04]  /*99050*/  IMAD.WIDE R6, R2, 0x2, R12 ;  /* 0x0000000202067825 */ /* 0x000fc800078e020c */
[----:B0-----:R-:W-:Y:S01]  /*99060*/  VIADD R4, R2, UR5 ;  /* 0x0000000502047c36 */ /* 0x001fe20008000000 */
[----:B------:R-:W0:Y:S01]  /*99070*/  LDCU UR5, c[0x0][0x398] ;  /* 0x00007300ff0577ac */ /* 0x000e220008000800 */
[----:B------:R-:W-:Y:S02]  /*99080*/  PRMT R5, R18, 0x7632, R5 ;  /* 0x0000763212057816 */ /* 0x000fe40000000005 */
[----:B------:R-:W3:Y:S01]  /*99090*/  LDL.LU R18, [R1+0x1e4] ;  /* 0x0001e40001127983 */ /* 0x000ee20000300800 */
[----:B------:R-:W-:Y:S01]  /*990a0*/  ISETP.LT.AND P6, PT, R0, UR50, !P2 ;  /* 0x0000003200007c0c */ /* 0x000fe2000d7c1270 */
[----:B------:R-:W1:Y:S02]  /*990b0*/  LDCU.64 UR64, c[0x0][0x398] ;  /* 0x00007300ff4077ac */ /* 0x000e640008000a00 */
[----:B------:R0:W-:Y:S02]  /*990c0*/  @P5 STG.E.U16 desc[UR60][R6.64], R5 ;  /* 0x0000000506005986 */ /* 0x0001e4000c10153c */
[----:B0-----:R-:W-:Y:S01]  /*990d0*/  ISETP.LT.AND P5, PT, R25, UR5, !P2 ;  /* 0x0000000519007c0c */ /* 0x001fe2000d7a1270 */
[----:B------:R-:W0:Y:S01]  /*990e0*/  LDCU UR5, c[0x0][0x398] ;  /* 0x00007300ff0577ac */ /* 0x000e220008000800 */
[----:B------:R-:W-:-:S06]  /*990f0*/  IMAD.WIDE R6, R4, 0x2, R10 ;  /* 0x0000000204067825 */ /* 0x000fcc00078e020a */
[----:B----4-:R4:W-:Y:S01]  /*99100*/  @P6 STG.E.U16 desc[UR60][R6.64], R21 ;  /* 0x0000001506006986 */ /* 0x0109e2000c10153c */
[----:B0-----:R-:W-:Y:S01]  /*99110*/  ISETP.LT.AND P6, PT, R27, UR5, !P2 ;  /* 0x000000051b007c0c */ /* 0x001fe2000d7c1270 */
[----:B------:R-:W0:Y:S01]  /*99120*/  LDCU UR5, c[0x0][0x3b8] ;  /* 0x00007700ff0577ac */ /* 0x000e220008000800 */
[----:B------:R-:W-:Y:S02]  /*99130*/  PRMT R2, R21, 0x7632, R2 ;  /* 0x0000763215027816 */ /* 0x000fe40000000002 */
[----:B----4-:R-:W4:Y:S01]  /*99140*/  LDL.LU R21, [R1+0x1d4] ;  /* 0x0001d40001157983 */ /* 0x010f220000300800 */
[----:B------:R-:W-:-:S05]  /*99150*/  IMAD.WIDE R6, R4, 0x2, R16 ;  /* 0x0000000204067825 */ /* 0x000fca00078e0210 */
[----:B------:R0:W-:Y:S02]  /*99160*/  @P5 STG.E.U16 desc[UR60][R6.64], R2 ;  /* 0x0000000206005986 */ /* 0x0001e4000c10153c */
[----:B0-----:R-:W-:-:S05]  /*99170*/  IMAD.WIDE R6, R4, 0x2, R14 ;  /* 0x0000000204067825 */ /* 0x001fca00078e020e */
[----:B------:R0:W-:Y:S02]  /*99180*/  @P6 STG.E.U16 desc[UR60][R6.64], R20 ;  /* 0x0000001406006986 */ /* 0x0001e4000c10153c */
[----:B0-----:R-:W-:Y:S02]  /*99190*/  PRMT R6, R20, 0x7632, R6 ;  /* 0x0000763214067816 */ /* 0x001fe40000000006 */
[----:B------:R-:W4:Y:S01]  /*991a0*/  LDL.LU R20, [R1+0x1c4] ;  /* 0x0001c40001147983 */ /* 0x000f220000300800 */
[----:B------:R-:W-:Y:S01]  /*991b0*/  VIADD R2, R28, 0x52 ;  /* 0x000000521c027836 */ /* 0x000fe20000000000 */
[----:B------:R-:W-:Y:S01]  /*991c0*/  ISETP.LT.AND P2, PT, R8, UR62, !P2 ;  /* 0x0000003e08007c0c */ /* 0x000fe2000d741270 */
[----:B------:R-:W0:Y:S03]  /*991d0*/  LDCU.64 UR62, c[0x0][0x398] ;  /* 0x00007300ff3e77ac */ /* 0x000e260008000a00 */
[----:B-1----:R-:W-:Y:S01]  /*991e0*/  ISETP.GE.AND P5, PT, R2, UR65, PT ;  /* 0x0000004102007c0c */ /* 0x002fe2000bfa6270 */
[----:B------:R-:W-:Y:S01]  /*991f0*/  VIADD R2, R4, UR5 ;  /* 0x0000000504027c36 */ /* 0x000fe20008000000 */
[----:B------:R-:W1:Y:S02]  /*99200*/  LDCU UR5, c[0x0][0x398] ;  /* 0x00007300ff0577ac */ /* 0x000e640008000800 */
[----:B------:R-:W-:Y:S01]  /*99210*/  ISETP.LT.AND P6, PT, R0, UR40, !P5 ;  /* 0x0000002800007c0c */ /* 0x000fe2000efc1270 */
[----:B------:R-:W-:Y:S01]  /*99220*/  IMAD.WIDE R4, R4, 0x2, R12 ;  /* 0x0000000204047825 */ /* 0x000fe200078e020c */
[----:B------:R-:W0:Y:S04]  /*99230*/  LDCU UR40, c[0x0][0x3b8] ;  /* 0x00007700ff2877ac */ /* 0x000e280008000800 */
[----:B------:R1:W-:Y:S02]  /*99240*/  @P2 STG.E.U16 desc[UR60][R4.64], R6 ;  /* 0x0000000604002986 */ /* 0x0003e4000c10153c */
[----:B-1----:R-:W-:-:S05]  /*99250*/  IMAD.WIDE R4, R2, 0x2, R10 ;  /* 0x0000000202047825 */ /* 0x002fca00078e020a */
[----:B--2---:R1:W-:Y:S01]  /*99260*/  @P6 STG.E.U16 desc[UR60][R4.64], R3 ;  /* 0x0000000304006986 */ /* 0x0043e2000c10153c */
[----:B------:R-:W-:-:S03]  /*99270*/  PRMT R6, R3, 0x7632, R6 ;  /* 0x0000763203067816 */ /* 0x000fc60000000006 */
[----:B-1----:R-:W2:Y:S01]  /*99280*/  LDL.LU R3, [R1+0x1f8] ;  /* 0x0001f80001037983 */ /* 0x002ea20000300800 */
[----:B------:R-:W-:Y:S01]  /*99290*/  ISETP.LT.AND P2, PT, R25, UR5, !P5 ;  /* 0x0000000519007c0c */ /* 0x000fe2000ef41270 */
[----:B------:R-:W1:Y:S02]  /*992a0*/  LDCU UR5, c[0x0][0x398] ;  /* 0x00007300ff0577ac */ /* 0x000e640008000800 */
[----:B-1----:R-:W-:Y:S01]  /*992b0*/  ISETP.LT.AND P6, PT, R27, UR5, !P5 ;  /* 0x000000051b007c0c */ /* 0x002fe2000efc1270 */
[----:B------:R-:W1:Y:S01]  /*992c0*/  LDCU UR5, c[0x0][0x398] ;  /* 0x00007300ff0577ac */ /* 0x000e620008000800 */
[----:B------:R-:W-:-:S08]  /*992d0*/  IMAD.WIDE R4, R2, 0x2, R16 ;  /* 0x0000000202047825 */ /* 0x000fd000078e0210 */
[----:B------:R0:W-:Y:S01]  /*992e0*/  @P2 STG.E.U16 desc[UR60][R4.64], R6 ;  /* 0x0000000604002986 */ /* 0x0001e2000c10153c */
[----:B-1----:R-:W-:Y:S01]  /*992f0*/  ISETP.LT.AND P5, PT, R8, UR5, !P5 ;  /* 0x0000000508007c0c */ /* 0x002fe2000efa1270 */
[----:B------:R-:W1:Y:S01]  /*99300*/  LDCU UR5, c[0x0][0x3b8] ;  /* 0x00007700ff0577ac */ /* 0x000e620008000800 */
[----:B0-----:R-:W-:-:S05]  /*99310*/  VIADD R4, R28, 0x53 ;  /* 0x000000531c047836 */ /* 0x001fca0000000000 */
[----:B------:R-:W-:Y:S01]  /*99320*/  ISETP.GE.AND P2, PT, R4, UR63, PT ;  /* 0x0000003f04007c0c */ /* 0x000fe2000bf46270 */
[----:B------:R-:W-:Y:S01]  /*99330*/  IMAD.WIDE R4, R2, 0x2, R14 ;  /* 0x0000000202047825 */ /* 0x000fe200078e020e */
[----:B---3--:R-:W-:-:S04]  /*99340*/  PRMT R7, R18, 0x7632, R7 ;  /* 0x0000763212077816 */ /* 0x008fc80000000007 */
[----:B------:R0:W-:Y:S01]  /*99350*/  @P6 STG.E.U16 desc[UR60][R4.64], R18 ;  /* 0x0000001204006986 */ /* 0x0001e2000c10153c */
[C---:B-1----:R-:W-:Y:S01]  /*99360*/  VIADD R6, R2.reuse, UR5 ;  /* 0x0000000502067c36 */ /* 0x042fe20008000000 */
[----:B------:R-:W1:Y:S02]  /*99370*/  LDCU UR5, c[0x0][0x398] ;  /* 0x00007300ff0577ac */ /* 0x000e640008000800 */
[----:B0-----:R-:W3:Y:S01]  /*99380*/  LDL.LU R18, [R1+0x1e8] ;  /* 0x0001e80001127983 */ /* 0x001ee20000300800 */
[----:B------:R-:W-:-:S05]  /*99390*/  IMAD.WIDE R4, R2, 0x2, R12 ;  /* 0x0000000202047825 */ /* 0x000fca00078e020c */
[----:B------:R0:W-:Y:S01]  /*993a0*/  @P5 STG.E.U16 desc[UR60][R4.64], R7 ;  /* 0x0000000704005986 */ /* 0x0001e2000c10153c */
[----:B------:R-:W-:Y:S01]  /*993b0*/  ISETP.LT.AND P6, PT, R0, UR68, !P2 ;  /* 0x0000004400007c0c */ /* 0x000fe2000d7c1270 */
[----:B------:R-:W4:Y:S01]  /*993c0*/  LDCU.64 UR68, c[0x0][0x398] ;  /* 0x00007300ff4477ac */ /* 0x000f220008000a00 */
[----:B-1----:R-:W-:Y:S01]  /*993d0*/  ISETP.LT.AND P5, PT, R25, UR5, !P2 ;  /* 0x0000000519007c0c */ /* 0x002fe2000d7a1270 */
[----:B------:R-:W1:Y:S01]  /*993e0*/  LDCU UR5, c[0x0][0x398] ;  /* 0x00007300ff0577ac */ /* 0x000e620008000800 */
[----:B0-----:R-:W-:-:S09]  /*993f0*/  IMAD.WIDE R4, R6, 0x2, R10 ;  /* 0x0000000206047825 */ /* 0x001fd200078e020a */
[----:B----4-:R0:W-:Y:S01]  /*99400*/  @P6 STG.E.U16 desc[UR60][R4.64], R21 ;  /* 0x0000001504006986 */ /* 0x0101e2000c10153c */
[----:B-1----:R-:W-:Y:S01]  /*99410*/  ISETP.LT.AND P6, PT, R27, UR5, !P2 ;  /* 0x000000051b007c0c */ /* 0x002fe2000d7c1270 */
[----:B------:R-:W1:Y:S01]  /*99420*/  LDCU UR5, c[0x0][0x398] ;  /* 0x00007300ff0577ac */ /* 0x000e620008000800 */
[----:B------:R-:W-:Y:S02]  /*99430*/  PRMT R2, R21, 0x7632, R2 ;  /* 0x0000763215027816 */ /* 0x000fe40000000002 */
[----:B0-----:R-:W4:Y:S01]  /*99440*/  LDL.LU R21, [R1+0x1d8] ;  /* 0x0001d80001157983 */ /* 0x001f220000300800 */
[----:B------:R-:W-:-:S05]  /*99450*/  IMAD.WIDE R4, R6, 0x2, R16 ;  /* 0x0000000206047825 */ /* 0x000fca00078e0210 */
[----:B------:R0:W-:Y:S02]  /*99460*/  @P5 STG.E.U16 desc[UR60][R4.64], R2 ;  /* 0x0000000204005986 */ /* 0x0001e4000c10153c */
[----:B0-----:R-:W-:-:S05]  /*99470*/  IMAD.WIDE R4, R6, 0x2, R14 ;  /* 0x0000000206047825 */ /* 0x001fca00078e020e */
[----:B------:R0:W-:Y:S02]  /*99480*/  @P6 STG.E.U16 desc[UR60][R4.64], R20 ;  /* 0x0000001404006986 */ /* 0x0001e4000c10153c */
[----:B0-----:R-:W-:Y:S02]  /*99490*/  PRMT R4, R20, 0x7632, R4 ;  /* 0x0000763214047816 */ /* 0x001fe40000000004 */
[----:B------:R-:W4:Y:S01]  /*994a0*/  LDL.LU R20, [R1+0x1c8] ;  /* 0x0001c80001147983 */ /* 0x000f220000300800 */
[----:B-1----:R-:W-:Y:S01]  /*994b0*/  ISETP.LT.AND P2, PT, R8, UR5, !P2 ;  /* 0x0000000508007c0c */ /* 0x002fe2000d741270 */
[----:B------:R-:W0:Y:S01]  /*994c0*/  LDCU UR5, c[0x0][0x3b8] ;  /* 0x00007700ff0577ac */ /* 0x000e220008000800 */
[----:B------:R-:W-:-:S05]  /*994d0*/  VIADD R2, R28, 0x54 ;  /* 0x000000541c027836 */ /* 0x000fca0000000000 */
[----:B------:R-:W-:-:S04]  /*994e0*/  ISETP.GE.AND P5, PT, R2, UR69, PT ;  /* 0x0000004502007c0c */ /* 0x000fc8000bfa6270 */
[----:B------:R-:W-:Y:S01]  /*994f0*/  ISETP.LT.AND P6, PT, R0, UR70, !P5 ;  /* 0x0000004600007c0c */ /* 0x000fe2000efc1270 */
[----:B------:R-:W1:Y:S01]  /*99500*/  LDCU.64 UR70, c[0x0][0x398] ;  /* 0x00007300ff4677ac */ /* 0x000e620008000a00 */
[C---:B0-----:R-:W-:Y:S01]  /*99510*/  VIADD R2, R6.reuse, UR5 ;  /* 0x0000000506027c36 */ /* 0x041fe20008000000 */
[----:B------:R-:W0:Y:S01]  /*99520*/  LDCU UR5, c[0x0][0x398] ;  /* 0x00007300ff0577ac */ /* 0x000e220008000800 */
[----:B------:R-:W-:-:S05]  /*99530*/  IMAD.WIDE R6, R6, 0x2, R12 ;  /* 0x0000000206067825 */ /* 0x000fca00078e020c */
[----:B------:R0:W-:Y:S02]  /*99540*/  @P2 STG.E.U16 desc[UR60][R6.64], R4 ;  /* 0x0000000406002986 */ /* 0x0001e4000c10153c */
[----:B0-----:R-:W-:-:S05]  /*99550*/  IMAD.WIDE R4, R2, 0x2, R10 ;  /* 0x0000000202047825 */ /* 0x001fca00078e020a */
[----:B--2---:R0:W-:Y:S01]  /*99560*/  @P6 STG.E.U16 desc[UR60][R4.64], R3 ;  /* 0x0000000304006986 */ /* 0x0041e2000c10153c */
[----:B------:R-:W-:-:S03]  /*99570*/  PRMT R6, R3, 0x7632, R6 ;  /* 0x0000763203067816 */ /* 0x000fc60000000006 */
[----:B0-----:R-:W2:Y:S01]  /*99580*/  LDL.LU R3, [R1+0x1fc] ;  /* 0x0001fc0001037983 */ /* 0x001ea20000300800 */
[----:B------:R-:W-:Y:S01]  /*99590*/  ISETP.LT.AND P2, PT, R25, UR5, !P5 ;  /* 0x0000000519007c0c */ /* 0x000fe2000ef41270 */
[----:B------:R-:W0:Y:S02]  /*995a0*/  LDCU UR5, c[0x0][0x398] ;  /* 0x00007300ff0577ac */ /* 0x000e240008000800 */
[----:B0-----:R-:W-:Y:S01]  /*995b0*/  ISETP.LT.AND P6, PT, R27, UR5, !P5 ;  /* 0x000000051b007c0c */ /* 0x001fe2000efc1270 */
[----:B------:R-:W0:Y:S01]  /*995c0*/  LDCU UR5, c[0x0][0x398] ;  /* 0x00007300ff0577ac */ /* 0x000e220008000800 */
[----:B------:R-:W-:-:S08]  /*995d0*/  IMAD.WIDE R4, R2, 0x2, R16 ;  /* 0x0000000202047825 */ /* 0x000fd000078e0210 */
[----:B------:R0:W-:Y:S02]  /*995e0*/  @P2 STG.E.U16 desc[UR60][R4.64], R6 ;  /* 0x0000000604002986 */ /* 0x0001e4000c10153c */
[----:B0-----:R-:W-:Y:S01]  /*995f0*/  ISETP.LT.AND P5, PT, R8, UR5, !P5 ;  /* 0x0000000508007c0c */ /* 0x001fe2000efa1270 */
[----:B------:R-:W0:Y:S01]  /*99600*/  LDCU UR5, c[0x0][0x3b8] ;  /* 0x00007700ff0577ac */ /* 0x000e220008000800 */
[----:B------:R-:W-:-:S05]  /*99610*/  VIADD R4, R28, 0x55 ;  /* 0x000000551c047836 */ /* 0x000fca0000000000 */
[----:B-1----:R-:W-:Y:S01]  /*99620*/  ISETP.GE.AND P2, PT, R4, UR71, PT ;  /* 0x0000004704007c0c */ /* 0x002fe2000bf46270 */
[----:B------:R-:W-:-:S05]  /*99630*/  IMAD.WIDE R4, R2, 0x2, R14 ;  /* 0x0000000202047825 */ /* 0x000fca00078e020e */
[----:B---3--:R1:W-:Y:S01]  /*99640*/  @P6 STG.E.U16 desc[UR60][R4.64], R18 ;  /* 0x0000001204006986 */ /* 0x0083e2000c10153c */
[----:B------:R-:W-:Y:S01]  /*99650*/  PRMT R7, R18, 0x7632, R7 ;  /* 0x0000763212077816 */ /* 0x000fe20000000007 */
[C---:B0-----:R-:W-:Y:S01]  /*99660*/  VIADD R6, R2.reuse, UR5 ;  /* 0x0000000502067c36 */ /* 0x041fe20008000000 */
[----:B------:R-:W0:Y:S01]  /*99670*/  LDCU UR5, c[0x0][0x398] ;  /* 0x00007300ff0577ac */ /* 0x000e220008000800 */
[----:B-1----:R-:W3:Y:S01]  /*99680*/  LDL.LU R18, [R1+0x1ec] ;  /* 0x0001ec0001127983 */ /* 0x002ee20000300800 */
[----:B------:R-:W-:-:S05]  /*99690*/  IMAD.WIDE R4, R2, 0x2, R12 ;  /* 0x0000000202047825 */ /* 0x000fca00078e020c */
[----:B------:R1:W-:Y:S01]  /*996a0*/  @P5 STG.E.U16 desc[UR60][R4.64], R7 ;  /* 0x0000000704005986 */ /* 0x0003e2000c10153c */
[----:B------:R-:W-:Y:S01]  /*996b0*/  ISETP.LT.AND P6, PT, R0, UR66, !P2 ;  /* 0x0000004200007c0c */ /* 0x000fe2000d7c1270 */
[----:B------:R-:W4:Y:S01]  /*996c0*/  LDCU.64 UR66, c[0x0][0x398] ;  /* 0x00007300ff4277ac */ /* 0x000f220008000a00 */
[----:B0-----:R-:W-:Y:S01]  /*996d0*/  ISETP.LT.AND P5, PT, R25, UR5, !P2 ;  /* 0x0000000519007c0c */ /* 0x001fe2000d7a1270 */
[----:B------:R-:W0:Y:S01]  /*996e0*/  LDCU UR5, c[0x0][0x398] ;  /* 0x00007300ff0577ac */ /* 0x000e220008000800 */
[----:B-1----:R-:W-:-:S09]  /*996f0*/  IMAD.WIDE R4, R6, 0x2, R10 ;  /* 0x0000000206047825 */ /* 0x002fd200078e020a */
[----:B----4-:R1:W-:Y:S01]  /*99700*/  @P6 STG.E.U16 desc[UR60][R4.64], R21 ;  /* 0x0000001504006986 */ /* 0x0103e2000c10153c */
[----:B0-----:R-:W-:Y:S01]  /*99710*/  ISETP.LT.AND P6, PT, R27, UR5, !P2 ;  /* 0x000000051b007c0c */ /* 0x001fe2000d7c1270 */
[----:B------:R-:W0:Y:S01]  /*99720*/  LDCU UR5, c[0x0][0x398] ;  /* 0x00007300ff0577ac */ /* 0x000e220008000800 */
[----:B------:R-:W-:Y:S02]  /*99730*/  PRMT R2, R21, 0x7632, R2 ;  /* 0x0000763215027816 */ /* 0x000fe40000000002 */
[----:B-1----:R-:W4:Y:S01]  /*99740*/  LDL.LU R21, [R1+0x1dc] ;  /* 0x0001dc0001157983 */ /* 0x002f220000300800 */
[----:B------:R-:W-:-:S05]  /*99750*/  IMAD.WIDE R4, R6, 0x2, R16 ;  /* 0x0000000206047825 */ /* 0x000fca00078e0210 */
[----:B------:R1:W-:Y:S02]  /*99760*/  @P5 STG.E.U16 desc[UR60][R4.64], R2 ;  /* 0x0000000204005986 */ /* 0x0003e4000c10153c */
[----:B-1----:R-:W-:-:S05]  /*99770*/  IMAD.WIDE R4, R6, 0x2, R14 ;  /* 0x0000000206047825 */ /* 0x002fca00078e020e */
[----:B------:R1:W-:Y:S02]  /*99780*/  @P6 STG.E.U16 desc[UR60][R4.64], R20 ;  /* 0x0000001404006986 */ /* 0x0003e4000c10153c */
[----:B-1----:R-:W-:Y:S02]  /*99790*/  PRMT R4, R20, 0x7632, R4 ;  /* 0x0000763214047816 */ /* 0x002fe40000000004 */
[----:B------:R-:W4:Y:S01]  /*997a0*/  LDL.LU R20, [R1+0x1cc] ;  /* 0x0001cc0001147983 */ /* 0x000f220000300800 */
[----:B0-----:R-:W-:Y:S01]  /*997b0*/  ISETP.LT.AND P2, PT, R8, UR5, !P2 ;  /* 0x0000000508007c0c */ /* 0x001fe2000d741270 */
        /* <DEDUP_REMOVED lines=72> */
[----:B---3--:R1:W-:Y:S02]  /*99c40*/  @P6 STG.E.U16 desc[UR60][R4.64], R18 ;  /* 0x0000001204006986 */ /* 0x0083e4000c10153c */
[----:B-1----:R-:W-:Y:S01]  /*99c50*/  PRMT R5, R18, 0x7632, R5 ;  /* 0x0000763212057816 */ /* 0x002fe20000000005 */
[C---:B0-----:R-:W-:Y:S01]  /*99c60*/  VIADD R4, R2.reuse, UR5 ;  /* 0x0000000502047c36 */ /* 0x041fe20008000000 */
[----:B------:R-:W3:Y:S01]  /*99c70*/  LDL.LU R18, [R1+0x224] ;  /* 0x0002240001127983 */ /* 0x000ee20000300800 */
[----:B------:R-:W0:Y:S01]  /*99c80*/  LDCU UR5, c[0x0][0x398] ;  /* 0x00007300ff0577ac */ /* 0x000e220008000800 */
        /* <DEDUP_REMOVED lines=14> */
[----:B-1----:R-:W-:Y:S01]  /*99d70*/  IMAD.WIDE R6, R4, 0x2, R14 ;  /* 0x0000000204067825 */ /* 0x002fe200078e020e */
[----:B0-----:R-:W-:Y:S01]  /*99d80*/  ISETP.LT.AND P2, PT, R8, UR5, !P2 ;  /* 0x0000000508007c0c */ /* 0x001fe2000d741270 */
[----:B------:R-:W0:Y:S03]  /*99d90*/  LDCU UR5, c[0x0][0x3b8] ;  /* 0x00007700ff0577ac */ /* 0x000e260008000800 */
[----:B------:R1:W-:Y:S02]  /*99da0*/  @P6 STG.E.U16 desc[UR60][R6.64], R20 ;  /* 0x0000001406006986 */ /* 0x0003e4000c10153c */
[----:B-1----:R-:W-:Y:S02]  /*99db0*/  PRMT R6, R20, 0x7632, R6 ;  /* 0x0000763214067816 */ /* 0x002fe40000000006 */
[----:B------:R-:W4:Y:S01]  /*99dc0*/  LDL.LU R20, [R1+0x204] ;  /* 0x0002040001147983 */ /* 0x000f220000300800 */
[----:B------:R-:W-:-:S05]  /*99dd0*/  VIADD R2, R28, 0x5a ;  /* 0x0000005a1c027836 */ /* 0x000fca0000000000 */
[----:B------:R-:W-:Y:S01]  /*99de0*/  ISETP.GE.AND P5, PT, R2, UR71, PT ;  /* 0x0000004702007c0c */ /* 0x000fe2000bfa6270 */
[----:B0-----:R-:W-:Y:S01]  /*99df0*/  VIADD R2, R4, UR5 ;  /* 0x0000000504027c36 */ /* 0x001fe20008000000 */
[----:B------:R-:W0:Y:S02]  /*99e00*/  LDCU UR5, c[0x0][0x398] ;  /* 0x00007300ff0577ac */ /* 0x000e240008000800 */
[----:B------:R-:W-:Y:S01]  /*99e10*/  ISETP.LT.AND P6, PT, R0, UR66, !P5 ;  /* 0x0000004200007c0c */ /* 0x000fe2000efc1270 */
[----:B------:R-:W-:Y:S01]  /*99e20*/  IMAD.WIDE R4, R4, 0x2, R12 ;  /* 0x0000000204047825 */ /* 0x000fe200078e020c */
[----:B------:R-:W1:Y:S04]  /*99e30*/  LDCU.64 UR66, c[0x0][0x398] ;  /* 0x00007300ff4277ac */ /* 0x000e680008000a00 */
        /* <DEDUP_REMOVED lines=23> */
[----:B0-----:R-:W-:Y:S01]  /*99fb0*/  ISETP.LT.AND P5, PT, R25, UR5, !P2 ;  /* 0x0000000519007c0c */ /* 0x001fe2000d7a1270 */
[----:B------:R-:W0:Y:S01]  /*99fc0*/  LDCU UR5, c[0x0][0x398] ;  /* 0x00007300ff0577ac */ /* 0x000e220008000800 */
[----:B------:R-:W-:Y:S01]  /*99fd0*/  ISETP.LT.AND P6, PT, R0, UR64, !P2 ;  /* 0x0000004000007c0c */ /* 0x000fe2000d7c1270 */
[----:B------:R-:W0:Y:S01]  /*99fe0*/  LDCU.64 UR64, c[0x0][0x398] ;  /* 0x00007300ff4077ac */ /* 0x000e220008000a00 */
[----:B-1----:R-:W-:-:S11]  /*99ff0*/  IMAD.WIDE R4, R6, 0x2, R10 ;  /* 0x0000000206047825 */ /* 0x002fd600078e020a */
        /* <DEDUP_REMOVED lines=76> */
[----:B0-----:R-:W-:Y:S01]  /*9a4c0*/  ISETP.LT.AND P6, PT, R27, UR5, !P5 ;  /* 0x000000051b007c0c */ /* 0x001fe2000efc1270 */
[----:B------:R-:W0:Y:S09]  /*9a4d0*/  LDCU UR5, c[0x0][0x398] ;  /* 0x00007300ff0577ac */ /* 0x000e320008000800 */
[----:B------:R1:W-:Y:S02]  /*9a4e0*/  @P2 STG.E.U16 desc[UR60][R4.64], R6 ;  /* 0x0000000604002986 */ /* 0x0003e4000c10153c */
[----:B-1----:R-:W-:Y:S01]  /*9a4f0*/  VIADD R4, R28, 0x5f ;  /* 0x0000005f1c047836 */ /* 0x002fe20000000000 */
[----:B0-----:R-:W-:Y:S01]  /*9a500*/  ISETP.LT.AND P5, PT, R8, UR5, !P5 ;  /* 0x0000000508007c0c */ /* 0x001fe2000efa1270 */
[----:B------:R-:W0:Y:S03]  /*9a510*/  LDCU UR5, c[0x0][0x3b8] ;  /* 0x00007700ff0577ac */ /* 0x000e260008000800 */
[----:B------:R-:W-:Y:S01]  /*9a520*/  ISETP.GE.AND P2, PT, R4, UR71, PT ;  /* 0x0000004704007c0c */ /* 0x000fe2000bf46270 */
        /* <DEDUP_REMOVED lines=49> */
[----:B---3--:R1:W-:Y:S02]  /*9a840*/  @P6 STG.E.U16 desc[UR60][R4.64], R18 ;  /* 0x0000001204006986 */ /* 0x0083e4000c10153c */
[----:B-1----:R-:W-:Y:S02]  /*9a850*/  PRMT R5, R18, 0x7632, R5 ;  /* 0x0000763212057816 */ /* 0x002fe40000000005 */
[----:B------:R-:W3:Y:S01]  /*9a860*/  LDL.LU R18, [R1+0x284] ;  /* 0x0002840001127983 */ /* 0x000ee20000300800 */
[C---:B0-----:R-:W-:Y:S01]  /*9a870*/  VIADD R4, R2.reuse, UR5 ;  /* 0x0000000502047c36 */ /* 0x041fe20008000000 */
        /* <DEDUP_REMOVED lines=17> */
[----:B------:R-:W0:Y:S02]  /*9a990*/  LDCU UR5, c[0x0][0x3b8] ;  /* 0x00007700ff0577ac */ /* 0x000e240008000800 */
[----:B------:R-:W-:Y:S01]  /*9a9a0*/  VIADD R2, R28, 0x62 ;  /* 0x000000621c027836 */ /* 0x000fe20000000000 */
[----:B------:R1:W-:Y:S02]  /*9a9b0*/  @P6 STG.E.U16 desc[UR60][R6.64], R20 ;  /* 0x0000001406006986 */ /* 0x0003e4000c10153c */
[----:B-1----:R-:W-:Y:S02]  /*9a9c0*/  PRMT R6, R20, 0x7632, R6 ;  /* 0x0000763214067816 */ /* 0x002fe40000000006 */
[----:B------:R-:W4:Y:S01]  /*9a9d0*/  LDL.LU R20, [R1+0x264] ;  /* 0x0002640001147983 */ /* 0x000f220000300800 */
        /* <DEDUP_REMOVED lines=83> */
[----:B------:R-:W-:Y:S02]  /*9af10*/  PRMT R2, R21, 0x7632, R2 ;  /* 0x0000763215027816 */ /* 0x000fe40000000002 */
[----:B0-----:R-:W-:Y:S01]  /*9af20*/  ISETP.LT.AND P6, PT, R27, UR5, !P2 ;  /* 0x000000051b007c0c */ /* 0x001fe2000d7c1270 */
[----:B------:R-:W0:Y:S01]  /*9af30*/  LDCU UR5, c[0x0][0x398] ;  /* 0x00007300ff0577ac */ /* 0x000e220008000800 */
        /* <DEDUP_REMOVED lines=102> */
[----:B------:R-:W-:-:S05]  /*9b5a0*/  VIADD R2, R28, 0x6a ;  /* 0x0000006a1c027836 */ /* 0x000fca0000000000 */
[----:B------:R-:W-:Y:S01]  /*9b5b0*/  ISETP.GE.AND P5, PT, R2, UR67, PT ;  /* 0x0000004302007c0c */ /* 0x000fe2000bfa6270 */
[----:B------:R1:W-:Y:S02]  /*9b5c0*/  @P6 STG.E.U16 desc[UR60][R6.64], R20 ;  /* 0x0000001406006986 */ /* 0x0003e4000c10153c */
[----:B-1----:R-:W-:Y:S02]  /*9b5d0*/  PRMT R6, R20, 0x7632, R6 ;  /* 0x0000763214067816 */ /* 0x002fe40000000006 */
[----:B------:R-:W4:Y:S01]  /*9b5e0*/  LDL.LU R20, [R1+0x2a4] ;  /* 0x0002a40001147983 */ /* 0x000f220000300800 */
[----:B------:R-:W-:Y:S01]  /*9b5f0*/  ISETP.LT.AND P6, PT, R0, UR64, !P5 ;  /* 0x0000004000007c0c */ /* 0x000fe2000efc1270 */
[C---:B0-----:R-:W-:Y:S01]  /*9b600*/  VIADD R2, R4.reuse, UR5 ;  /* 0x0000000504027c36 */ /* 0x041fe20008000000 */
[----:B------:R-:W0:Y:S01]  /*9b610*/  LDCU UR5, c[0x0][0x398] ;  /* 0x00007300ff0577ac */ /* 0x000e220008000800 */
        /* <DEDUP_REMOVED lines=36> */
[----:B------:R1:W-:Y:S01]  /*9b860*/  @P5 STG.E.U16 desc[UR60][R4.64], R2 ;  /* 0x0000000204005986 */ /* 0x0003e2000c10153c */
[----:B0-----:R-:W-:Y:S01]  /*9b870*/  ISETP.LT.AND P2, PT, R8, UR5, !P2 ;  /* 0x0000000508007c0c */ /* 0x001fe2000d741270 */
[----:B------:R-:W0:Y:S01]  /*9b880*/  LDCU UR5, c[0x0][0x3b8] ;  /* 0x00007700ff0577ac */ /* 0x000e220008000800 */
[----:B-1----:R-:W-:-:S04]  /*9b890*/  IMAD.WIDE R4, R6, 0x2, R14 ;  /* 0x0000000206047825 */ /* 0x002fc800078e020e */
        /* <DEDUP_REMOVED lines=50> */
[----:B0-----:R-:W-:Y:S01]  /*9bbc0*/  VIADD R2, R6, UR5 ;  /* 0x0000000506027c36 */ /* 0x001fe20008000000 */
[----:B------:R-:W0:Y:S01]  /*9bbd0*/  LDCU UR5, c[0x0][0x398] ;  /* 0x00007300ff0577ac */ /* 0x000e220008000800 */
[----:B------:R1:W-:Y:S02]  /*9bbe0*/  @P6 STG.E.U16 desc[UR60][R4.64], R20 ;  /* 0x0000001404006986 */ /* 0x0003e4000c10153c */
[----:B-1----:R-:W-:Y:S02]  /*9bbf0*/  PRMT R4, R20, 0x7632, R4 ;  /* 0x0000763214047816 */ /* 0x002fe40000000004 */
[----:B------:R-:W4:Y:S01]  /*9bc00*/  LDL.LU R20, [R1+0x2ac] ;  /* 0x0002ac0001147983 */ /* 0x000f220000300800 */
        /* <DEDUP_REMOVED lines=43> */
[C---:B0-----:R-:W-:Y:S01]  /*9bec0*/  VIADD R2, R6.reuse, UR5 ;  /* 0x0000000506027c36 */ /* 0x041fe20008000000 */
[----:B------:R-:W0:Y:S01]  /*9bed0*/  LDCU UR5, c[0x0][0x398] ;  /* 0x00007300ff0577ac */ /* 0x000e220008000800 */
[----:B------:R-:W-:Y:S01]  /*9bee0*/  IMAD.WIDE R6, R6, 0x2, R12 ;  /* 0x0000000206067825 */ /* 0x000fe200078e020c */
[----:B------:R1:W-:Y:S02]  /*9bef0*/  @P6 STG.E.U16 desc[UR60][R4.64], R20 ;  /* 0x0000001404006986 */ /* 0x0003e4000c10153c */
[----:B-1----:R-:W-:Y:S02]  /*9bf00*/  PRMT R4, R20, 0x7632, R4 ;  /* 0x0000763214047816 */ /* 0x002fe40000000004 */
[----:B------:R-:W4:Y:S01]  /*9bf10*/  LDL.LU R20, [R1+0x2e0] ;  /* 0x0002e00001147983 */ /* 0x000f220000300800 */
[----:B------:R-:W-:Y:S01]  /*9bf20*/  ISETP.LT.AND P6, PT, R0, UR62, !P5 ;  /* 0x0000003e00007c0c */ /* 0x000fe2000efc1270 */
[----:B------:R-:W1:Y:S02]  /*9bf30*/  LDCU.64 UR62, c[0x0][0x398] ;  /* 0x00007300ff3e77ac */ /* 0x000e640008000a00 */
[----:B------:R0:W-:Y:S02]  /*9bf40*/  @P2 STG.E.U16 desc[UR60][R6.64], R4 ;  /* 0x0000000406002986 */ /* 0x0001e4000c10153c */
[----:B0-----:R-:W-:-:S08]  /*9bf50*/  IMAD.WIDE R4, R2, 0x2, R10 ;  /* 0x0000000202047825 */ /* 0x001fd000078e020a */
        /* <DEDUP_REMOVED lines=72> */
[----:B------:R-:W4:Y:S01]  /*9c3e0*/  LDCU.64 UR66, c[0x0][0x398] ;  /* 0x00007300ff4277ac */ /* 0x000f220008000a00 */
        /* <DEDUP_REMOVED lines=180> */
[----:B------:R-:W-:-:S04]  /*9cf30*/  IMAD.WIDE R4, R2, 0x2, R14 ;  /* 0x0000000202047825 */ /* 0x000fc800078e020e */
[----:B0-----:R-:W-:Y:S01]  /*9cf40*/  VIADD R6, R2, UR5 ;  /* 0x0000000502067c36 */ /* 0x001fe20008000000 */
[----:B------:R-:W0:Y:S01]  /*9cf50*/  LDCU UR5, c[0x0][0x398] ;  /* 0x00007300ff0577ac */ /* 0x000e220008000800 */
[----:B---3--:R1:W-:Y:S01]  /*9cf60*/  @P6 STG.E.U16 desc[UR60][R4.64], R18 ;  /* 0x0000001204006986 */ /* 0x0083e2000c10153c */
[----:B------:R-:W-:-:S03]  /*9cf70*/  PRMT R7, R18, 0x7632, R7 ;  /* 0x0000763212077816 */ /* 0x000fc60000000007 */
        /* <DEDUP_REMOVED lines=71> */
[----:B------:R1:W-:Y:S01]  /*9d3f0*/  @P6 STG.E.U16 desc[UR60][R4.64], R20 ;  /* 0x0000001404006986 */ /* 0x0003e2000c10153c */
[----:B------:R-:W-:Y:S01]  /*9d400*/  ISETP.LT.AND P6, PT, R0, UR64, !P5 ;  /* 0x0000004000007c0c */ /* 0x000fe2000efc1270 */
[----:B------:R-:W0:Y:S01]  /*9d410*/  LDCU.64 UR64, c[0x0][0x398] ;  /* 0x00007300ff4077ac */ /* 0x000e220008000a00 */
[----:B-1----:R-:W-:Y:S02]  /*9d420*/  PRMT R4, R20, 0x7632, R4 ;  /* 0x0000763214047816 */ /* 0x002fe40000000004 */
[----:B------:R-:W4:Y:S04]  /*9d430*/  LDL.LU R20, [R1+0x32c] ;  /* 0x00032c0001147983 */ /* 0x000f280000300800 */
[----:B------:R1:W-:Y:S02]  /*9d440*/  @P2 STG.E.U16 desc[UR60][R6.64], R4 ;  /* 0x0000000406002986 */ /* 0x0003e4000c10153c */
[----:B-1----:R-:W-:-:S05]  /*9d450*/  IMAD.WIDE R4, R2, 0x2, R10 ;  /* 0x0000000202047825 */ /* 0x002fca00078e020a */
[----:B--2---:R1:W-:Y:S01]  /*9d460*/  @P6 STG.E.U16 desc[UR60][R4.64], R3 ;  /* 0x0000000304006986 */ /* 0x0043e2000c10153c */
[----:B------:R-:W-:-:S03]  /*9d470*/  PRMT R6, R3, 0x7632, R6 ;  /* 0x0000763203067816 */ /* 0x000fc60000000006 */
[----:B-1----:R-:W2:Y:S01]  /*9d480*/  LDL.LU R3, [R1+0x3e0] ;  /* 0x0003e00001037983 */ /* 0x002ea20000300800 */
[----:B0-----:R-:W-:Y:S01]  /*9d490*/  ISETP.LT.AND P2, PT, R25, UR5, !P5 ;  /* 0x0000000519007c0c */ /* 0x001fe2000ef41270 */
[----:B------:R-:W0:Y:S02]  /*9d4a0*/  LDCU UR5, c[0x0][0x398] ;  /* 0x00007300ff0577ac */ /* 0x000e240008000800 */
[----:B0-----:R-:W-:Y:S01]  /*9d4b0*/  ISETP.LT.AND P6, PT, R27, UR5, !P5 ;  /* 0x000000051b007c0c */ /* 0x001fe2000efc1270 */
[----:B------:R-:W0:Y:S01]  /*9d4c0*/  LDCU UR5, c[0x0][0x398] ;  /* 0x00007300ff0577ac */ /* 0x000e220008000800 */
[----:B------:R-:W-:-:S08]  /*9d4d0*/  IMAD.WIDE R4, R2, 0x2, R16 ;  /* 0x0000000202047825 */ /* 0x000fd000078e0210 */
[----:B------:R1:W-:Y:S01]  /*9d4e0*/  @P2 STG.E.U16 desc[UR60][R4.64], R6 ;  /* 0x0000000604002986 */ /* 0x0003e2000c10153c */
[----:B0-----:R-:W-:Y:S01]  /*9d4f0*/  ISETP.LT.AND P5, PT, R8, UR5, !P5 ;  /* 0x0000000508007c0c */ /* 0x001fe2000efa1270 */
[----:B------:R-:W0:Y:S01]  /*9d500*/  LDCU UR5, c[0x0][0x3b8] ;  /* 0x00007700ff0577ac */ /* 0x000e220008000800 */
[----:B-1----:R-:W-:-:S05]  /*9d510*/  VIADD R4, R28, 0x7f ;  /* 0x0000007f1c047836 */ /* 0x002fca0000000000 */
[----:B------:R-:W-:Y:S01]  /*9d520*/  ISETP.GE.AND P2, PT, R4, UR65, PT ;  /* 0x0000004104007c0c */ /* 0x000fe2000bf46270 */
        /* <DEDUP_REMOVED lines=210> */
[----:B------:R-:W-:Y:S01]  /*9e250*/  IMAD.WIDE R4, R6, 0x2, R16 ;  /* 0x0000000206047825 */ /* 0x000fe200078e0210 */
[----:B0-----:R-:W-:Y:S01]  /*9e260*/  ISETP.LT.AND P2, PT, R8, UR5, !P2 ;  /* 0x0000000508007c0c */ /* 0x001fe2000d741270 */
[----:B------:R-:W0:Y:S03]  /*9e270*/  LDCU UR5, c[0x0][0x3b8] ;  /* 0x00007700ff0577ac */ /* 0x000e260008000800 */
[----:B------:R1:W-:Y:S02]  /*9e280*/  @P5 STG.E.U16 desc[UR60][R4.64], R2 ;  /* 0x0000000204005986 */ /* 0x0003e4000c10153c */
        /* <DEDUP_REMOVED lines=144> */
[----:B-1----:R-:W-:-:S02]  /*9eb90*/  VIADD R2, R28, 0x8e ;  /* 0x0000008e1c027836 */ /* 0x002fc40000000000 */
[----:B------:R-:W-:-:S03]  /*9eba0*/  IMAD.WIDE R4, R6, 0x2, R14 ;  /* 0x0000000206047825 */ /* 0x000fc600078e020e */
        /* <DEDUP_REMOVED lines=73> */
[C---:B------:R-:W-:Y:S01]  /*9f040*/  IMAD.WIDE R6, R2.reuse, 0x2, R12 ;  /* 0x0000000202067825 */ /* 0x040fe200078e020c */
[----:B---3--:R0:W-:Y:S03]  /*9f050*/  @P6 STG.E.U16 desc[UR60][R4.64], R18 ;  /* 0x0000001204006986 */ /* 0x0081e6000c10153c */
[----:B0-----:R-:W-:Y:S01]  /*9f060*/  VIADD R4, R2, UR5 ;  /* 0x0000000502047c36 */ /* 0x001fe20008000000 */
[----:B------:R-:W0:Y:S01]  /*9f070*/  LDCU UR5, c[0x0][0x398] ;  /* 0x00007300ff0577ac */ /* 0x000e220008000800 */
[----:B------:R-:W-:Y:S02]  /*9f080*/  PRMT R5, R18, 0x7632, R5 ;  /* 0x0000763212057816 */ /* 0x000fe40000000005 */
[----:B------:R-:W3:Y:S04]  /*9f090*/  LDL.LU R18, [R1+0x454] ;  /* 0x0004540001127983 */ /* 0x000ee80000300800 */
        /* <DEDUP_REMOVED lines=35> */
[----:B------:R-:W-:Y:S01]  /*9f2d0*/  IMAD.WIDE R4, R2, 0x2, R16 ;  /* 0x0000000202047825 */ /* 0x000fe200078e0210 */
[----:B0-----:R-:W-:Y:S01]  /*9f2e0*/  ISETP.LT.AND P5, PT, R8, UR5, !P5 ;  /* 0x0000000508007c0c */ /* 0x001fe2000efa1270 */
[----:B------:R-:W0:Y:S06]  /*9f2f0*/  LDCU UR5, c[0x0][0x3b8] ;  /* 0x00007700ff0577ac */ /* 0x000e2c0008000800 */
[----:B------:R1:W-:Y:S02]  /*9f300*/  @P2 STG.E.U16 desc[UR60][R4.64], R6 ;  /* 0x0000000604002986 */ /* 0x0003e4000c10153c */
[----:B-1----:R-:W-:-:S02]  /*9f310*/  VIADD R4, R28, 0x93 ;  /* 0x000000931c047836 */ /* 0x002fc40000000000 */
[----:B0-----:R-:W-:Y:S01]  /*9f320*/  VIADD R6, R2, UR5 ;  /* 0x0000000502067c36 */ /* 0x001fe20008000000 */
[----:B------:R-:W0:Y:S02]  /*9f330*/  LDCU UR5, c[0x0][0x398] ;  /* 0x00007300ff0577ac */ /* 0x000e240008000800 */
[----:B------:R-:W-:Y:S01]  /*9f340*/  ISETP.GE.AND P2, PT, R4, UR65, PT ;  /* 0x0000004104007c0c */ /* 0x000fe2000bf46270 */
[----:B------:R-:W-:-:S05]  /*9f350*/  IMAD.WIDE R4, R2, 0x2, R14 ;  /* 0x0000000202047825 */ /* 0x000fca00078e020e */
[----:B---3--:R1:W-:Y:S01]  /*9f360*/  @P6 STG.E.U16 desc[UR60][R4.64], R18 ;  /* 0x0000001204006986 */ /* 0x0083e2000c10153c */
[----:B------:R-:W-:Y:S01]  /*9f370*/  PRMT R7, R18, 0x7632, R7 ;  /* 0x0000763212077816 */ /* 0x000fe20000000007 */
[----:B-1----:R-:W-:Y:S01]  /*9f380*/  IMAD.WIDE R4, R2, 0x2, R12 ;  /* 0x0000000202047825 */ /* 0x002fe200078e020c */
[----:B------:R-:W-:Y:S01]  /*9f390*/  ISETP.LT.AND P6, PT, R0, UR62, !P2 ;  /* 0x0000003e00007c0c */ /* 0x000fe2000d7c1270 */
[----:B------:R-:W3:Y:S01]  /*9f3a0*/  LDL.LU R18, [R1+0x458] ;  /* 0x0004580001127983 */ /* 0x000ee20000300800 */
[----:B------:R-:W1:Y:S03]  /*9f3b0*/  LDCU.64 UR62, c[0x0][0x398] ;  /* 0x00007300ff3e77ac */ /* 0x000e660008000a00 */
[----:B------:R1:W-:Y:S01]  /*9f3c0*/  @P5 STG.E.U16 desc[UR60][R4.64], R7 ;  /* 0x0000000704005986 */ /* 0x0003e2000c10153c */
[----:B0-----:R-:W-:Y:S01]  /*9f3d0*/  ISETP.LT.AND P5, PT, R25, UR5, !P2 ;  /* 0x0000000519007c0c */ /* 0x001fe2000d7a1270 */
[----:B------:R-:W0:Y:S01]  /*9f3e0*/  LDCU UR5, c[0x0][0x398] ;  /* 0x00007300ff0577ac */ /* 0x000e220008000800 */
[----:B-1----:R-:W-:-:S05]  /*9f3f0*/  IMAD.WIDE R4, R6, 0x2, R10 ;  /* 0x0000000206047825 */ /* 0x002fca00078e020a */
[----:B----4-:R1:W-:Y:S01]  /*9f400*/  @P6 STG.E.U16 desc[UR60][R4.64], R21 ;  /* 0x0000001504006986 */ /* 0x0103e2000c10153c */
[----:B0-----:R-:W-:Y:S01]  /*9f410*/  ISETP.LT.AND P6, PT, R27, UR5, !P2 ;  /* 0x000000051b007c0c */ /* 0x001fe2000d7c1270 */
[----:B------:R-:W0:Y:S01]  /*9f420*/  LDCU UR5, c[0x0][0x398] ;  /* 0x00007300ff0577ac */ /* 0x000e220008000800 */
[----:B------:R-:W-:Y:S01]  /*9f430*/  PRMT R2, R21, 0x7632, R2 ;  /* 0x0000763215027816 */ /* 0x000fe20000000002 */
[----:B-1----:R-:W-:Y:S01]  /*9f440*/  IMAD.WIDE R4, R6, 0x2, R16 ;  /* 0x0000000206047825 */ /* 0x002fe200078e0210 */
[----:B------:R-:W4:Y:S01]  /*9f450*/  LDL.LU R21, [R1+0x448] ;  /* 0x0004480001157983 */ /* 0x000f220000300800 */
[----:B0-----:R-:W-:Y:S01]  /*9f460*/  ISETP.LT.AND P2, PT, R8, UR5, !P2 ;  /* 0x0000000508007c0c */ /* 0x001fe2000d741270 */
[----:B------:R-:W0:Y:S02]  /*9f470*/  LDCU UR5, c[0x0][0x3b8] ;  /* 0x00007700ff0577ac */ /* 0x000e240008000800 */
        /* <DEDUP_REMOVED lines=18> */
[----:B------:R-:W-:Y:S01]  /*9f5a0*/  IMAD.WIDE R4, R2, 0x2, R16 ;  /* 0x0000000202047825 */ /* 0x000fe200078e0210 */
[----:B------:R-:W2:Y:S01]  /*9f5b0*/  LDL.LU R20, [R1+0x46c] ;  /* 0x00046c0001147983 */ /* 0x000ea20000300800 */
[----:B0-----:R-:W-:Y:S01]  /*9f5c0*/  ISETP.LT.AND P6, PT, R27, UR5, !P5 ;  /* 0x000000051b007c0c */ /* 0x001fe2000efc1270 */
[----:B------:R-:W0:Y:S02]  /*9f5d0*/  LDCU UR5, c[0x0][0x398] ;  /* 0x00007300ff0577ac */ /* 0x000e240008000800 */
[----:B0-----:R-:W-:Y:S01]  /*9f5e0*/  ISETP.LT.AND P5, PT, R8, UR5, !P5 ;  /* 0x0000000508007c0c */ /* 0x001fe2000efa1270 */
[----:B------:R-:W0:Y:S05]  /*9f5f0*/  LDCU UR5, c[0x0][0x3b8] ;  /* 0x00007700ff0577ac */ /* 0x000e2a0008000800 */
[----:B------:R1:W-:Y:S02]  /*9f600*/  @P2 STG.E.U16 desc[UR60][R4.64], R6 ;  /* 0x0000000604002986 */ /* 0x0003e4000c10153c */
[----:B-1----:R-:W-:-:S02]  /*9f610*/  VIADD R4, R28, 0x95 ;  /* 0x000000951c047836 */ /* 0x002fc40000000000 */
[----:B0-----:R-:W-:Y:S01]  /*9f620*/  VIADD R6, R2, UR5 ;  /* 0x0000000502067c36 */ /* 0x001fe20008000000 */
[----:B------:R-:W0:Y:S02]  /*9f630*/  LDCU UR5, c[0x0][0x398] ;  /* 0x00007300ff0577ac */ /* 0x000e240008000800 */
[----:B------:R-:W-:Y:S01]  /*9f640*/  ISETP.GE.AND P2, PT, R4, UR69, PT ;  /* 0x0000004504007c0c */ /* 0x000fe2000bf46270 */
[----:B------:R-:W-:-:S05]  /*9f650*/  IMAD.WIDE R4, R2, 0x2, R14 ;  /* 0x0000000202047825 */ /* 0x000fca00078e020e */
[----:B---3--:R1:W-:Y:S01]  /*9f660*/  @P6 STG.E.U16 desc[UR60][R4.64], R18 ;  /* 0x0000001204006986 */ /* 0x0083e2000c10153c */
[----:B------:R-:W-:Y:S02]  /*9f670*/  PRMT R7, R18, 0x7632, R7 ;  /* 0x0000763212077816 */ /* 0x000fe40000000007 */
[----:B------:R-:W-:Y:S01]  /*9f680*/  ISETP.LT.AND P6, PT, R0, UR70, !P2 ;  /* 0x0000004600007c0c */ /* 0x000fe2000d7c1270 */
[----:B------:R-:W3:Y:S01]  /*9f690*/  LDCU.64 UR70, c[0x0][0x398] ;  /* 0x00007300ff4677ac */ /* 0x000ee20008000a00 */
[----:B-1----:R-:W-:-:S05]  /*9f6a0*/  IMAD.WIDE R4, R2, 0x2, R12 ;  /* 0x0000000202047825 */ /* 0x002fca00078e020c */
[----:B------:R1:W-:Y:S01]  /*9f6b0*/  @P5 STG.E.U16 desc[UR60][R4.64], R7 ;  /* 0x0000000704005986 */ /* 0x0003e2000c10153c */
[----:B0-----:R-:W-:Y:S01]  /*9f6c0*/  ISETP.LT.AND P5, PT, R25, UR5, !P2 ;  /* 0x0000000519007c0c */ /* 0x001fe2000d7a1270 */
[----:B------:R-:W0:Y:S01]  /*9f6d0*/  LDCU UR5, c[0x0][0x398] ;  /* 0x00007300ff0577ac */ /* 0x000e220008000800 */
[----:B-1----:R-:W-:-:S05]  /*9f6e0*/  IMAD.WIDE R4, R6, 0x2, R10 ;  /* 0x0000000206047825 */ /* 0x002fca00078e020a */
[----:B----4-:R1:W-:Y:S01]  /*9f6f0*/  @P6 STG.E.U16 desc[UR60][R4.64], R21 ;  /* 0x0000001504006986 */ /* 0x0103e2000c10153c */
[----:B------:R-:W-:Y:S02]  /*9f700*/  PRMT R2, R21, 0x7632, R2 ;  /* 0x0000763215027816 */ /* 0x000fe40000000002 */
[----:B0-----:R-:W-:Y:S01]  /*9f710*/  ISETP.LT.AND P6, PT, R27, UR5, !P2 ;  /* 0x000000051b007c0c */ /* 0x001fe2000d7c1270 */
[----:B------:R-:W0:Y:S01]  /*9f720*/  LDCU UR5, c[0x0][0x398] ;  /* 0x00007300ff0577ac */ /* 0x000e220008000800 */
[----:B-1----:R-:W4:Y:S01]  /*9f730*/  LDL.LU R21, [R1+0x45c] ;  /* 0x00045c0001157983 */ /* 0x002f220000300800 */
[----:B------:R-:W-:-:S05]  /*9f740*/  IMAD.WIDE R4, R6, 0x2, R16 ;  /* 0x0000000206047825 */ /* 0x000fca00078e0210 */
[----:B------:R1:W-:Y:S02]  /*9f750*/  @P5 STG.E.U16 desc[UR60][R4.64], R2 ;  /* 0x0000000204005986 */ /* 0x0003e4000c10153c */
[----:B-1----:R-:W-:-:S05]  /*9f760*/  IMAD.WIDE R4, R6, 0x2, R14 ;  /* 0x0000000206047825 */ /* 0x002fca00078e020e */
[----:B--2---:R1:W-:Y:S02]  /*9f770*/  @P6 STG.E.U16 desc[UR60][R4.64], R3 ;  /* 0x0000000304006986 */ /* 0x0043e4000c10153c */
[----:B-1----:R-:W-:Y:S02]  /*9f780*/  PRMT R4, R3, 0x7632, R4 ;  /* 0x0000763203047816 */ /* 0x002fe40000000004 */
[----:B------:R-:W2:Y:S01]  /*9f790*/  LDL.LU R3, [R1+0x44c] ;  /* 0x00044c0001037983 */ /* 0x000ea20000300800 */
[----:B0-----:R-:W-:Y:S01]  /*9f7a0*/  ISETP.LT.AND P2, PT, R8, UR5, !P2 ;  /* 0x0000000508007c0c */ /* 0x001fe2000d741270 */
[----:B------:R-:W0:Y:S01]  /*9f7b0*/  LDCU UR5, c[0x0][0x3b8] ;  /* 0x00007700ff0577ac */ /* 0x000e220008000800 */
[----:B------:R-:W-:Y:S01]  /*9f7c0*/  VIADD R2, R28, 0x96 ;  /* 0x000000961c027836 */ /* 0x000fe20000000000 */
[----:B------:R-:W2:Y:S04]  /*9f7d0*/  LDL.LU R18, [R1+0x43c] ;  /* 0x00043c0001127983 */ /* 0x000ea80000300800 */
[----:B---3--:R-:W-:Y:S01]  /*9f7e0*/  ISETP.GE.AND P5, PT, R2, UR71, PT ;  /* 0x0000004702007c0c */ /* 0x008fe2000bfa6270 */
[C---:B0-----:R-:W-:Y:S01]  /*9f7f0*/  VIADD R2, R6.reuse, UR5 ;  /* 0x0000000506027c36 */ /* 0x041fe20008000000 */
[----:B------:R-:W0:Y:S01]  /*9f800*/  LDCU UR5, c[0x0][0x398] ;  /* 0x00007300ff0577ac */ /* 0x000e220008000800 */
[----:B------:R-:W-:-:S05]  /*9f810*/  IMAD.WIDE R6, R6, 0x2, R12 ;  /* 0x0000000206067825 */ /* 0x000fca00078e020c */
[----:B------:R1:W-:Y:S01]  /*9f820*/  @P2 STG.E.U16 desc[UR60][R6.64], R4 ;  /* 0x0000000406002986 */ /* 0x0003e2000c10153c */
[----:B------:R-:W-:Y:S01]  /*9f830*/  ISETP.LT.AND P6, PT, R0, UR66, !P5 ;  /* 0x0000004200007c0c */ /* 0x000fe2000efc1270 */
[----:B------:R-:W3:Y:S01]  /*9f840*/  LDCU.64 UR66, c[0x0][0x398] ;  /* 0x00007300ff4277ac */ /* 0x000ee20008000a00 */
[----:B0-----:R-:W-:Y:S01]  /*9f850*/  ISETP.LT.AND P2, PT, R25, UR5, !P5 ;  /* 0x0000000519007c0c */ /* 0x001fe2000ef41270 */
[----:B------:R-:W0:Y:S01]  /*9f860*/  LDCU UR5, c[0x0][0x398] ;  /* 0x00007300ff0577ac */ /* 0x000e220008000800 */
[----:B-1----:R-:W-:Y:S01]  /*9f870*/  IMAD.WIDE R4, R2, 0x2, R10 ;  /* 0x0000000202047825 */ /* 0x002fe200078e020a */
[----:B------:R-:W-:-:S08]  /*9f880*/  PRMT R6, R20, 0x7632, R6 ;  /* 0x0000763214067816 */ /* 0x000fd00000000006 */
[----:B------:R1:W-:Y:S01]  /*9f890*/  @P6 STG.E.U16 desc[UR60][R4.64], R20 ;  /* 0x0000001404006986 */ /* 0x0003e2000c10153c */
[----:B0-----:R-:W-:-:S03]  /*9f8a0*/  ISETP.LT.AND P6, PT, R27, UR5, !P5 ;  /* 0x000000051b007c0c */ /* 0x001fc6000efc1270 */
[----:B-1----:R-:W2:Y:S01]  /*9f8b0*/  LDL.LU R20, [R1+0x4a0] ;  /* 0x0004a00001147983 */ /* 0x002ea20000300800 */
[----:B------:R-:W0:Y:S01]  /*9f8c0*/  LDCU UR5, c[0x0][0x398] ;  /* 0x00007300ff0577ac */ /* 0x000e220008000800 */
[----:B------:R-:W-:-:S05]  /*9f8d0*/  IMAD.WIDE R4, R2, 0x2, R16 ;  /* 0x0000000202047825 */ /* 0x000fca00078e0210 */
[----:B------:R1:W-:Y:S02]  /*9f8e0*/  @P2 STG.E.U16 desc[UR60][R4.64], R6 ;  /* 0x0000000604002986 */ /* 0x0003e4000c10153c */
[----:B-1----:R-:W-:Y:S01]  /*9f8f0*/  VIADD R4, R28, 0x9a ;  /* 0x0000009a1c047836 */ /* 0x002fe20000000000 */
[----:B0-----:R-:W-:Y:S01]  /*9f900*/  ISETP.LT.AND P5, PT, R8, UR5, !P5 ;  /* 0x0000000508007c0c */ /* 0x001fe2000efa1270 */
[----:B------:R-:W0:Y:S03]  /*9f910*/  LDCU UR5, c[0x0][0x3b8] ;  /* 0x00007700ff0577ac */ /* 0x000e260008000800 */
[----:B---3--:R-:W-:Y:S01]  /*9f920*/  ISETP.GE.AND P2, PT, R4, UR67, PT ;  /* 0x0000004304007c0c */ /* 0x008fe2000bf46270 */
[----:B------:R-:W-:-:S04]  /*9f930*/  IMAD.WIDE R4, R2, 0x2, R14 ;  /* 0x0000000202047825 */ /* 0x000fc800078e020e */
[----:B0-----:R-:W-:Y:S01]  /*9f940*/  VIADD R6, R2, UR5 ;  /* 0x0000000502067c36 */ /* 0x001fe20008000000 */
[----:B------:R-:W0:Y:S01]  /*9f950*/  LDCU UR5, c[0x0][0x398] ;  /* 0x00007300ff0577ac */ /* 0x000e220008000800 */
[----:B----4-:R1:W-:Y:S01]  /*9f960*/  @P6 STG.E.U16 desc[UR60][R4.64], R21 ;  /* 0x0000001504006986 */ /* 0x0103e2000c10153c */
[----:B------:R-:W-:Y:S02]  /*9f970*/  PRMT R7, R21, 0x7632, R7 ;  /* 0x0000763215077816 */ /* 0x000fe40000000007 */
[----:B------:R-:W-:Y:S01]  /*9f980*/  ISETP.LT.AND P6, PT, R0, UR64, !P3 ;  /* 0x0000004000007c0c */ /* 0x000fe2000dfc1270 */
        /* <DEDUP_REMOVED lines=14> */
[----:B------:R0:W-:Y:S01]  /*9fa70*/  @P5 STG.E.U16 desc[UR60][R4.64], R2 ;  /* 0x0000000204005986 */ /* 0x0001e2000c10153c */
[----:B------:R-:W-:-:S02]  /*9fa80*/  VIADD R7, R28, 0xa0 ;  /* 0x000000a01c077836 */ /* 0x000fc40000000000 */
[C---:B0-----:R-:W-:Y:S01]  /*9fa90*/  VIADD R2, R6.reuse, UR5 ;  /* 0x0000000506027c36 */ /* 0x041fe20008000000 */
[----:B------:R-:W0:Y:S01]  /*9faa0*/  LDCU UR5, c[0x0][0x398] ;  /* 0x00007300ff0577ac */ /* 0x000e220008000800 */
[----:B------:R-:W-:Y:S01]  /*9fab0*/  IMAD.WIDE R4, R6, 0x2, R14 ;  /* 0x0000000206047825 */ /* 0x000fe200078e020e */
[----:B------:R-:W-:-:S04]  /*9fac0*/  ISETP.GE.AND P5, PT, R7, UR59, PT ;  /* 0x0000003b07007c0c */ /* 0x000fc8000bfa6270 */
[----:B------:R1:W-:Y:S01]  /*9fad0*/  @P6 STG.E.U16 desc[UR60][R4.64], R18 ;  /* 0x0000001204006986 */ /* 0x0003e2000c10153c */
[----:B------:R-:W-:Y:S01]  /*9fae0*/  IMAD.WIDE R6, R6, 0x2, R12 ;  /* 0x0000000206067825 */ /* 0x000fe200078e020c */
[----:B-1----:R-:W-:Y:S02]  /*9faf0*/  PRMT R4, R18, 0x7632, R4 ;  /* 0x0000763212047816 */ /* 0x002fe40000000004 */
[----:B------:R-:W4:Y:S04]  /*9fb00*/  LDL.LU R18, [R1+0x470] ;  /* 0x0004700001127983 */ /* 0x000f280000300800 */
[----:B------:R1:W-:Y:S01]  /*9fb10*/  @P3 STG.E.U16 desc[UR60][R6.64], R4 ;  /* 0x0000000406003986 */ /* 0x0003e2000c10153c */
[----:B0-----:R-:W-:Y:S01]  /*9fb20*/  ISETP.LT.AND P3, PT, R25, UR5, !P1 ;  /* 0x0000000519007c0c */ /* 0x001fe2000cf61270 */
[----:B------:R-:W0:Y:S01]  /*9fb30*/  LDCU UR5, c[0x0][0x398] ;  /* 0x00007300ff0577ac */ /* 0x000e220008000800 */
[----:B------:R-:W-:Y:S01]  /*9fb40*/  ISETP.LT.AND P6, PT, R0, UR62, !P1 ;  /* 0x0000003e00007c0c */ /* 0x000fe2000cfc1270 */
[----:B-1----:R-:W-:Y:S01]  /*9fb50*/  IMAD.WIDE R4, R2, 0x2, R10 ;  /* 0x0000000202047825 */ /* 0x002fe200078e020a */
[----:B------:R-:W-:-:S11]  /*9fb60*/  PRMT R6, R20, 0x7632, R6 ;  /* 0x0000763214067816 */ /* 0x000fd60000000006 */
[----:B------:R1:W-:Y:S01]  /*9fb70*/  @P6 STG.E.U16 desc[UR60][R4.64], R20 ;  /* 0x0000001404006986 */ /* 0x0003e2000c10153c */
[----:B0-----:R-:W-:Y:S01]  /*9fb80*/  ISETP.LT.AND P6, PT, R27, UR5, !P1 ;  /* 0x000000051b007c0c */ /* 0x001fe2000cfc1270 */
[----:B------:R-:W0:Y:S02]  /*9fb90*/  LDCU UR5, c[0x0][0x398] ;  /* 0x00007300ff0577ac */ /* 0x000e240008000800 */
[----:B-1----:R-:W4:Y:S01]  /*9fba0*/  LDL.LU R20, [R1+0x4a4] ;  /* 0x0004a40001147983 */ /* 0x002f220000300800 */
[----:B------:R-:W-:-:S05]  /*9fbb0*/  IMAD.WIDE R4, R2, 0x2, R16 ;  /* 0x0000000202047825 */ /* 0x000fca00078e0210 */
[----:B------:R1:W-:Y:S01]  /*9fbc0*/  @P3 STG.E.U16 desc[UR60][R4.64], R6 ;  /* 0x0000000604003986 */ /* 0x0003e2000c10153c */
[----:B0-----:R-:W-:Y:S01]  /*9fbd0*/  ISETP.LT.AND P1, PT, R8, UR5, !P1 ;  /* 0x0000000508007c0c */ /* 0x001fe2000cf21270 */
[----:B------:R-:W0:Y:S01]  /*9fbe0*/  LDCU UR5, c[0x0][0x3b8] ;  /* 0x00007700ff0577ac */ /* 0x000e220008000800 */
[----:B-1----:R-:W-:-:S05]  /*9fbf0*/  IMAD.WIDE R4, R2, 0x2, R14 ;  /* 0x0000000202047825 */ /* 0x002fca00078e020e */
[----:B---3--:R1:W-:Y:S01]  /*9fc00*/  @P6 STG.E.U16 desc[UR60][R4.64], R21 ;  /* 0x0000001504006986 */ /* 0x0083e2000c10153c */
[----:B------:R-:W-:Y:S01]  /*9fc10*/  VIADD R7, R28, 0xa1 ;  /* 0x000000a11c077836 */ /* 0x000fe20000000000 */
[----:B------:R-:W-:Y:S02]  /*9fc20*/  ISETP.LT.AND P6, PT, R0, UR68, !P0 ;  /* 0x0000004400007c0c */ /* 0x000fe4000c7c1270 */
[----:B-1----:R-:W-:Y:S02]  /*9fc30*/  PRMT R5, R21, 0x7632, R5 ;  /* 0x0000763215057816 */ /* 0x002fe40000000005 */
[----:B------:R-:W3:Y:S01]  /*9fc40*/  LDL.LU R21, [R1+0x494] ;  /* 0x0004940001157983 */ /* 0x000ee20000300800 */
[----:B------:R-:W-:Y:S01]  /*9fc50*/  ISETP.GE.AND P3, PT, R7, UR57, PT ;  /* 0x0000003907007c0c */ /* 0x000fe2000bf66270 */
[----:B------:R-:W-:-:S04]  /*9fc60*/  IMAD.WIDE R6, R2, 0x2, R12 ;  /* 0x0000000202067825 */ /* 0x000fc800078e020c */
[----:B0-----:R-:W-:Y:S01]  /*9fc70*/  VIADD R4, R2, UR5 ;  /* 0x0000000502047c36 */ /* 0x001fe20008000000 */
[----:B------:R0:W-:Y:S01]  /*9fc80*/  @P1 STG.E.U16 desc[UR60][R6.64], R5 ;  /* 0x0000000506001986 */ /* 0x0001e2000c10153c */
[----:B------:R-:W1:Y:S02]  /*9fc90*/  LDCU UR5, c[0x0][0x398] ;  /* 0x00007300ff0577ac */ /* 0x000e640008000800 */
[----:B0-----:R-:W-:-:S05]  /*9fca0*/  IMAD.WIDE R6, R4, 0x2, R10 ;  /* 0x0000000204067825 */ /* 0x001fca00078e020a */
[----:B--2---:R0:W-:Y:S01]  /*9fcb0*/  @P6 STG.E.U16 desc[UR60][R6.64], R3 ;  /* 0x0000000306006986 */ /* 0x0041e2000c10153c */
[----:B------:R-:W-:-:S03]  /*9fcc0*/  PRMT R2, R3, 0x7632, R2 ;  /* 0x0000763203027816 */ /* 0x000fc60000000002 */
[----:B0-----:R-:W2:Y:S01]  /*9fcd0*/  LDL.LU R3, [R1+0x484] ;  /* 0x0004840001037983 */ /* 0x001ea20000300800 */
[----:B-1----:R-:W-:Y:S01]  /*9fce0*/  ISETP.LT.AND P1, PT, R25, UR5, !P0 ;  /* 0x0000000519007c0c */ /* 0x002fe2000c721270 */
        /* <DEDUP_REMOVED lines=11> */
[----:B------:R-:W-:-:S03]  /*9fda0*/  ISETP.GE.AND P1, PT, R5, UR55, PT ;  /* 0x0000003705007c0c */ /* 0x000fc6000bf26270 */
[----:B------:R-:W-:Y:S01]  /*9fdb0*/  IMAD.WIDE R4, R4, 0x2, R12 ;  /* 0x0000000204047825 */ /* 0x000fe200078e020c */
[----:B----4-:R1:W-:Y:S01]  /*9fdc0*/  @P6 STG.E.U16 desc[UR60][R6.64], R18 ;  /* 0x0000001206006986 */ /* 0x0103e2000c10153c */
[----:B------:R-:W-:Y:S02]  /*9fdd0*/  ISETP.LT.AND P6, PT, R0, UR70, !P2 ;  /* 0x0000004600007c0c */ /* 0x000fe4000d7c1270 */
[----:B-1----:R-:W-:Y:S02]  /*9fde0*/  PRMT R6, R18, 0x7632, R6 ;  /* 0x0000763212067816 */ /* 0x002fe40000000006 */
[----:B------:R-:W4:Y:S04]  /*9fdf0*/  LDL.LU R18, [R1+0x474] ;  /* 0x0004740001127983 */ /* 0x000f280000300800 */
[----:B------:R1:W-:Y:S01]  /*9fe00*/  @P0 STG.E.U16 desc[UR60][R4.64], R6 ;  /* 0x0000000604000986 */ /* 0x0003e2000c10153c */
[----:B0-----:R-:W-:Y:S01]  /*9fe10*/  ISETP.LT.AND P0, PT, R25, UR5, !P2 ;  /* 0x0000000519007c0c */ /* 0x001fe2000d701270 */
[----:B------:R-:W0:Y:S01]  /*9fe20*/  LDCU UR5, c[0x0][0x398] ;  /* 0x00007300ff0577ac */ /* 0x000e220008000800 */
[----:B-1----:R-:W-:Y:S01]  /*9fe30*/  IMAD.WIDE R4, R2, 0x2, R10 ;  /* 0x0000000202047825 */ /* 0x002fe200078e020a */
[----:B------:R-:W-:-:S04]  /*9fe40*/  PRMT R6, R20, 0x7632, R6 ;  /* 0x0000763214067816 */ /* 0x000fc80000000006 */
[----:B------:R1:W-:Y:S01]  /*9fe50*/  @P6 STG.E.U16 desc[UR60][R4.64], R20 ;  /* 0x0000001404006986 */ /* 0x0003e2000c10153c */
[----:B0-----:R-:W-:Y:S01]  /*9fe60*/  ISETP.LT.AND P6, PT, R27, UR5, !P2 ;  /* 0x000000051b007c0c */ /* 0x001fe2000d7c1270 */
[----:B------:R-:W0:Y:S02]  /*9fe70*/  LDCU UR5, c[0x0][0x398] ;  /* 0x00007300ff0577ac */ /* 0x000e240008000800 */
[----:B-1----:R-:W4:Y:S01]  /*9fe80*/  LDL.LU R20, [R1+0x4a8] ;  /* 0x0004a80001147983 */ /* 0x002f220000300800 */
[----:B------:R-:W-:-:S04]  /*9fe90*/  IMAD.WIDE R4, R2, 0x2, R16 ;  /* 0x0000000202047825 */ /* 0x000fc800078e0210 */
[----:B------:R-:W-:Y:S01]  /*9fea0*/  VIADD R7, R28, 0xa3 ;  /* 0x000000a31c077836 */ /* 0x000fe20000000000 */
[----:B------:R1:W-:Y:S01]  /*9feb0*/  @P0 STG.E.U16 desc[UR60][R4.64], R6 ;  /* 0x0000000604000986 */ /* 0x0003e2000c10153c */
[----:B0-----:R-:W-:Y:S01]  /*9fec0*/  ISETP.LT.AND P2, PT, R8, UR5, !P2 ;  /* 0x0000000508007c0c */ /* 0x001fe2000d741270 */
[----:B------:R-:W0:Y:S02]  /*9fed0*/  LDCU UR5, c[0x0][0x3b8] ;  /* 0x00007700ff0577ac */ /* 0x000e240008000800 */
[----:B------:R-:W-:Y:S01]  /*9fee0*/  ISETP.GE.AND P0, PT, R7, UR53, PT ;  /* 0x0000003507007c0c */ /* 0x000fe2000bf06270 */
[----:B-1----:R-:W-:-:S05]  /*9fef0*/  IMAD.WIDE R4, R2, 0x2, R14 ;  /* 0x0000000202047825 */ /* 0x002fca00078e020e */
[----:B---3--:R1:W-:Y:S01]  /*9ff00*/  @P6 STG.E.U16 desc[UR60][R4.64], R21 ;  /* 0x0000001504006986 */ /* 0x0083e2000c10153c */
[----:B------:R-:W-:Y:S02]  /*9ff10*/  PRMT R7, R21, 0x7632, R7 ;  /* 0x0000763215077816 */ /* 0x000fe40000000007 */
[----:B------:R-:W-:Y:S01]  /*9ff20*/  ISETP.LT.AND P6, PT, R0, UR38, !P4 ;  /* 0x0000002600007c0c */ /* 0x000fe2000e7c1270 */
[----:B------:R-:W3:Y:S01]  /*9ff30*/  LDCU UR38, c[0x0][0x3b8] ;  /* 0x00007700ff2677ac */ /* 0x000ee20008000800 */
[----:B-1----:R-:W3:Y:S01]  /*9ff40*/  LDL.LU R21, [R1+0x498] ;  /* 0x0004980001157983 */ /* 0x002ee20000300800 */
        /* <DEDUP_REMOVED lines=8> */
[----:B------:R-:W-:Y:S01]  /*9ffd0*/  ISETP.LT.AND P2, PT, R25, UR36, !P4 ;  /* 0x0000002419007c0c */ /* 0x000fe2000e741270 */
[----:B------:R-:W-:Y:S01]  /*9ffe0*/  IMAD.WIDE R4, R6, 0x2, R16 ;  /* 0x0000000206047825 */ /* 0x000fe200078e0210 */
[----:B------:R-:W-:Y:S01]  /*9fff0*/  ISETP.LT.AND P6, PT, R27, UR66, !P4 ;  /* 0x000000421b007c0c */ /* 0x000fe2000e7c1270 */
[----:B------:R-:W0:Y:S01]  /*a0000*/  LDCU UR36, c[0x0][0x3b8] ;  /* 0x00007700ff2477ac */ /* 0x000e220008000800 */
[----:B------:R-:W-:Y:S01]  /*a0010*/  ISETP.LT.AND P4, PT, R8, UR34, !P4 ;  /* 0x0000002208007c0c */ /* 0x000fe2000e781270 */
[----:B------:R-:W-:Y:S01]  /*a0020*/  VIADD R7, R28, 0xa4 ;  /* 0x000000a41c077836 */ /* 0x000fe20000000000 */
[----:B------:R-:W0:Y:S07]  /*a0030*/  LDCU UR34, c[0x0][0x3b8] ;  /* 0x00007700ff2277ac */ /* 0x000e2e0008000800 */
[----:B------:R1:W-:Y:S01]  /*a0040*/  @P2 STG.E.U16 desc[UR60][R4.64], R2 ;  /* 0x0000000204002986 */ /* 0x0003e2000c10153c */
[----:B------:R-:W-:Y:S01]  /*a0050*/  ISETP.GE.AND P2, PT, R7, UR51, PT ;  /* 0x0000003307007c0c */ /* 0x000fe2000bf46270 */
[----:B-1----:R-:W-:-:S04]  /*a0060*/  IMAD.WIDE R4, R6, 0x2, R14 ;  /* 0x0000000206047825 */ /* 0x002fc800078e020e */
[----:B------:R-:W-:Y:S01]  /*a0070*/  VIADD R2, R28, 0x9c ;  /* 0x0000009c1c027836 */ /* 0x000fe20000000000 */
[----:B----4-:R1:W-:Y:S04]  /*a0080*/  @P6 STG.E.U16 desc[UR60][R4.64], R18 ;  /* 0x0000001204006986 */ /* 0x0103e8000c10153c */
[----:B------:R-:W-:Y:S01]  /*a0090*/  ISETP.GE.AND P6, PT, R2, UR49, PT ;  /* 0x0000003102007c0c */ /* 0x000fe2000bfc6270 */
[C---:B------:R-:W-:Y:S01]  /*a00a0*/  VIADD R2, R6.reuse, UR5 ;  /* 0x0000000506027c36 */ /* 0x040fe20008000000 */
[----:B------:R-:W4:Y:S01]  /*a00b0*/  LDCU UR5, c[0x0][0x3b8] ;  /* 0x00007700ff0577ac */ /* 0x000f220008000800 */
[----:B------:R-:W-:Y:S01]  /*a00c0*/  IMAD.WIDE R6, R6, 0x2, R12 ;  /* 0x0000000206067825 */ /* 0x000fe200078e020c */
[----:B-1----:R-:W-:Y:S02]  /*a00d0*/  PRMT R4, R18, 0x7632, R4 ;  /* 0x0000763212047816 */ /* 0x002fe40000000004 */
[----:B------:R-:W2:Y:S04]  /*a00e0*/  LDL.LU R18, [R1+0x478] ;  /* 0x0004780001127983 */ /* 0x000ea80000300800 */
[----:B------:R1:W-:Y:S01]  /*a00f0*/  @P4 STG.E.U16 desc[UR60][R6.64], R4 ;  /* 0x0000000406004986 */ /* 0x0003e2000c10153c */
[----:B------:R-:W-:Y:S01]  /*a0100*/  ISETP.LT.AND P4, PT, R0, UR4, !P6 ;  /* 0x0000000400007c0c */ /* 0x000fe2000f781270 */
[----:B-1----:R-:W-:Y:S01]  /*a0110*/  IMAD.WIDE R4, R2, 0x2, R10 ;  /* 0x0000000202047825 */ /* 0x002fe200078e020a */
[----:B------:R-:W-:-:S11]  /*a0120*/  PRMT R6, R20, 0x7632, R6 ;  /* 0x0000763214067816 */ /* 0x000fd60000000006 */
[----:B------:R1:W-:Y:S01]  /*a0130*/  @P4 STG.E.U16 desc[UR60][R4.64], R20 ;  /* 0x0000001404004986 */ /* 0x0003e2000c10153c */
[----:B------:R-:W-:-:S03]  /*a0140*/  ISETP.LT.AND P4, PT, R25, UR4, !P6 ;  /* 0x0000000419007c0c */ /* 0x000fc6000f781270 */
[----:B-1----:R-:W2:Y:S01]  /*a0150*/  LDL.LU R20, [R1+0x4ac] ;  /* 0x0004ac0001147983 */ /* 0x002ea20000300800 */
[----:B------:R-:W-:-:S09]  /*a0160*/  IMAD.WIDE R4, R2, 0x2, R16 ;  /* 0x0000000202047825 */ /* 0x000fd200078e0210 */
[----:B------:R1:W-:Y:S01]  /*a0170*/  @P4 STG.E.U16 desc[UR60][R4.64], R6 ;  /* 0x0000000604004986 */ /* 0x0003e2000c10153c */
[----:B------:R-:W-:Y:S02]  /*a0180*/  ISETP.LT.AND P4, PT, R27, UR4, !P6 ;  /* 0x000000041b007c0c */ /* 0x000fe4000f781270 */
[----:B------:R-:W-:Y:S01]  /*a0190*/  ISETP.LT.AND P6, PT, R8, UR4, !P6 ;  /* 0x0000000408007c0c */ /* 0x000fe2000f7c1270 */
[----:B-1----:R-:W-:-:S04]  /*a01a0*/  IMAD.WIDE R4, R2, 0x2, R14 ;  /* 0x0000000202047825 */ /* 0x002fc800078e020e */
[----:B------:R-:W-:-:S06]  /*a01b0*/  VIADD R6, R28, 0x9d ;  /* 0x0000009d1c067836 */ /* 0x000fcc0000000000 */
[----:B---3--:R1:W-:Y:S01]  /*a01c0*/  @P4 STG.E.U16 desc[UR60][R4.64], R21 ;  /* 0x0000001504004986 */ /* 0x0083e2000c10153c */
[----:B------:R-:W-:Y:S02]  /*a01d0*/  PRMT R7, R21, 0x7632, R7 ;  /* 0x0000763215077816 */ /* 0x000fe40000000007 */
[----:B------:R-:W-:Y:S01]  /*a01e0*/  ISETP.GE.AND P4, PT, R6, UR47, PT ;  /* 0x0000002f06007c0c */ /* 0x000fe2000bf86270 */
[----:B-1----:R-:W3:Y:S01]  /*a01f0*/  LDL.LU R21, [R1+0x49c] ;  /* 0x00049c0001157983 */ /* 0x002ee20000300800 */
[----:B------:R-:W-:-:S05]  /*a0200*/  IMAD.WIDE R4, R2, 0x2, R12 ;  /* 0x0000000202047825 */ /* 0x000fca00078e020c */
[----:B------:R1:W-:Y:S01]  /*a0210*/  @P6 STG.E.U16 desc[UR60][R4.64], R7 ;  /* 0x0000000704006986 */ /* 0x0003e2000c10153c */
[----:B------:R-:W-:Y:S01]  /*a0220*/  ISETP.LT.AND P6, PT, R0, UR4, !P4 ;  /* 0x0000000400007c0c */ /* 0x000fe2000e7c1270 */
[----:B----4-:R-:W-:Y:S01]  /*a0230*/  VIADD R6, R2, UR5 ;  /* 0x0000000502067c36 */ /* 0x010fe20008000000 */
[----:B------:R-:W4:Y:S03]  /*a0240*/  LDCU UR5, c[0x0][0x3b8] ;  /* 0x00007700ff0577ac */ /* 0x000f260008000800 */
[----:B-1----:R-:W-:-:S08]  /*a0250*/  IMAD.WIDE R4, R6, 0x2, R10 ;  /* 0x0000000206047825 */ /* 0x002fd000078e020a */
[----:B--2---:R1:W-:Y:S01]  /*a0260*/  @P6 STG.E.U16 desc[UR60][R4.64], R3 ;  /* 0x0000000304006986 */ /* 0x0043e2000c10153c */
[----:B------:R-:W-:-:S03]  /*a0270*/  PRMT R2, R3, 0x7632, R2 ;  /* 0x0000763203027816 */ /* 0x000fc60000000002 */
[----:B-1----:R-:W2:Y:S01]  /*a0280*/  LDL.LU R3, [R1+0x48c] ;  /* 0x00048c0001037983 */ /* 0x002ea20000300800 */
[----:B------:R-:W-:Y:S01]  /*a0290*/  ISETP.LT.AND P6, PT, R25, UR4, !P4 ;  /* 0x0000000419007c0c */ /* 0x000fe2000e7c1270 */
[----:B------:R-:W-:-:S12]  /*a02a0*/  IMAD.WIDE R4, R6, 0x2, R16 ;  /* 0x0000000206047825 */ /* 0x000fd800078e0210 */
[----:B------:R1:W-:Y:S01]  /*a02b0*/  @P6 STG.E.U16 desc[UR60][R4.64], R2 ;  /* 0x0000000204006986 */ /* 0x0003e2000c10153c */
[----:B------:R-:W-:Y:S02]  /*a02c0*/  ISETP.LT.AND P6, PT, R27, UR4, !P4 ;  /* 0x000000041b007c0c */ /* 0x000fe4000e7c1270 */
[----:B------:R-:W-:Y:S01]  /*a02d0*/  ISETP.LT.AND P4, PT, R8, UR4, !P4 ;  /* 0x0000000408007c0c */ /* 0x000fe2000e781270 */
[----:B-1----:R-:W-:-:S04]  /*a02e0*/  IMAD.WIDE R4, R6, 0x2, R14 ;  /* 0x0000000206047825 */ /* 0x002fc800078e020e */
[----:B------:R-:W-:-:S06]  /*a02f0*/  VIADD R2, R28, 0x9e ;  /* 0x0000009e1c027836 */ /* 0x000fcc0000000000 */
[----:B------:R1:W-:Y:S01]  /*a0300*/  @P6 STG.E.U16 desc[UR60][R4.64], R18 ;  /* 0x0000001204006986 */ /* 0x0003e2000c10153c */
[----:B------:R-:W-:Y:S01]  /*a0310*/  ISETP.GE.AND P6, PT, R2, UR45, PT ;  /* 0x0000002d02007c0c */ /* 0x000fe2000bfc6270 */
[C---:B----4-:R-:W-:Y:S01]  /*a0320*/  VIADD R2, R6.reuse, UR5 ;  /* 0x0000000506027c36 */ /* 0x050fe20008000000 */
        /* <DEDUP_REMOVED lines=42> */
[----:B------:R-:W0:Y:S01]  /*a05d0*/  LDCU UR41, c[0x0][0x3b8] ;  /* 0x00007700ff2977ac */ /* 0x000e220008000800 */
        /* <DEDUP_REMOVED lines=13> */
[----:B-1----:R-:W-:Y:S01]  /*a06b0*/  IMAD.WIDE R4, R2, 0x2, R14 ;  /* 0x0000000202047825 */ /* 0x002fe200078e020e */
[----:B---3--:R-:W-:-:S09]  /*a06c0*/  PRMT R7, R21, 0x7632, R7 ;  /* 0x0000763215077816 */ /* 0x008fd20000000007 */
[----:B------:R1:W-:Y:S01]  /*a06d0*/  @P4 STG.E.U16 desc[UR60][R4.64], R21 ;  /* 0x0000001504004986 */ /* 0x0003e2000c10153c */
[----:B------:R-:W-:-:S03]  /*a06e0*/  VIADD R6, R28, 0xa6 ;  /* 0x000000a61c067836 */ /* 0x000fc60000000000 */
[----:B-1----:R-:W3:Y:S01]  /*a06f0*/  LDL.LU R21, [R1+0x4d4] ;  /* 0x0004d40001157983 */ /* 0x002ee20000300800 */
[----:B------:R-:W-:Y:S01]  /*a0700*/  IMAD.WIDE R4, R2, 0x2, R12 ;  /* 0x0000000202047825 */ /* 0x000fe200078e020c */
[----:B------:R-:W-:Y:S01]  /*a0710*/  ISETP.GE.AND P4, PT, R6, UR39, PT ;  /* 0x0000002706007c0c */ /* 0x000fe2000bf86270 */
[----:B------:R-:W1:Y:S03]  /*a0720*/  LDCU UR39, c[0x0][0x3b8] ;  /* 0x00007700ff2777ac */ /* 0x000e660008000800 */
[----:B------:R0:W-:Y:S01]  /*a0730*/  @P5 STG.E.U16 desc[UR60][R4.64], R7 ;  /* 0x0000000704005986 */ /* 0x0001e2000c10153c */
[----:B------:R-:W-:Y:S01]  /*a0740*/  ISETP.LT.AND P5, PT, R0, UR4, !P3 ;  /* 0x0000000400007c0c */ /* 0x000fe2000dfa1270 */
[----:B----4-:R-:W-:Y:S01]  /*a0750*/  VIADD R6, R2, UR5 ;  /* 0x0000000502067c36 */ /* 0x010fe20008000000 */
[----:B------:R-:W4:Y:S03]  /*a0760*/  LDCU UR5, c[0x0][0x3b8] ;  /* 0x00007700ff0577ac */ /* 0x000f260008000800 */
[----:B0-----:R-:W-:-:S08]  /*a0770*/  IMAD.WIDE R4, R6, 0x2, R10 ;  /* 0x0000000206047825 */ /* 0x001fd000078e020a */
[----:B--2---:R0:W-:Y:S01]  /*a0780*/  @P5 STG.E.U16 desc[UR60][R4.64], R3 ;  /* 0x0000000304005986 */ /* 0x0041e2000c10153c */
[----:B------:R-:W-:-:S03]  /*a0790*/  PRMT R2, R3, 0x7632, R2 ;  /* 0x0000763203027816 */ /* 0x000fc60000000002 */
[----:B0-----:R-:W2:Y:S01]  /*a07a0*/  LDL.LU R3, [R1+0x4c4] ;  /* 0x0004c40001037983 */ /* 0x001ea20000300800 */
[----:B------:R-:W-:Y:S01]  /*a07b0*/  ISETP.LT.AND P5, PT, R25, UR4, !P3 ;  /* 0x0000000419007c0c */ /* 0x000fe2000dfa1270 */
[----:B------:R-:W-:-:S12]  /*a07c0*/  IMAD.WIDE R4, R6, 0x2, R16 ;  /* 0x0000000206047825 */ /* 0x000fd800078e0210 */
[----:B------:R0:W-:Y:S01]  /*a07d0*/  @P5 STG.E.U16 desc[UR60][R4.64], R2 ;  /* 0x0000000204005986 */ /* 0x0001e2000c10153c */
[----:B------:R-:W-:Y:S02]  /*a07e0*/  ISETP.LT.AND P5, PT, R27, UR4, !P3 ;  /* 0x000000041b007c0c */ /* 0x000fe4000dfa1270 */
[----:B------:R-:W-:Y:S01]  /*a07f0*/  ISETP.LT.AND P3, PT, R8, UR4, !P3 ;  /* 0x0000000408007c0c */ /* 0x000fe2000df61270 */
[----:B0-----:R-:W-:-:S04]  /*a0800*/  IMAD.WIDE R4, R6, 0x2, R14 ;  /* 0x0000000206047825 */ /* 0x001fc800078e020e */
[----:B------:R-:W-:-:S06]  /*a0810*/  VIADD R2, R28, 0xa7 ;  /* 0x000000a71c027836 */ /* 0x000fcc0000000000 */
[----:B------:R0:W-:Y:S01]  /*a0820*/  @P5 STG.E.U16 desc[UR60][R4.64], R18 ;  /* 0x0000001204005986 */ /* 0x0001e2000c10153c */
[----:B------:R-:W-:Y:S02]  /*a0830*/  PRMT R7, R18, 0x7632, R7 ;  /* 0x0000763212077816 */ /* 0x000fe40000000007 */
[----:B------:R-:W-:Y:S01]  /*a0840*/  ISETP.GE.AND P5, PT, R2, UR37, PT ;  /* 0x0000002502007c0c */ /* 0x000fe2000bfa6270 */
[----:B0-----:R-:W-:Y:S01]  /*a0850*/  IMAD.WIDE R4, R6, 0x2, R12 ;  /* 0x0000000206047825 */ /* 0x001fe200078e020c */
[----:B------:R-:W2:Y:S01]  /*a0860*/  LDL.LU R18, [R1+0x4e4] ;  /* 0x0004e40001127983 */ /* 0x000ea20000300800 */
[----:B------:R-:W0:Y:S03]  /*a0870*/  LDCU UR37, c[0x0][0x3b8] ;  /* 0x00007700ff2577ac */ /* 0x000e260008000800 */
[----:B------:R1:W-:Y:S01]  /*a0880*/  @P3 STG.E.U16 desc[UR60][R4.64], R7 ;  /* 0x0000000704003986 */ /* 0x0003e2000c10153c */
[----:B------:R-:W-:Y:S01]  /*a0890*/  ISETP.LT.AND P3, PT, R0, UR4, !P1 ;  /* 0x0000000400007c0c */ /* 0x000fe2000cf61270 */
[----:B----4-:R-:W-:Y:S01]  /*a08a0*/  VIADD R2, R6, UR5 ;  /* 0x0000000506027c36 */ /* 0x010fe20008000000 */
[----:B------:R-:W4:Y:S03]  /*a08b0*/  LDCU UR5, c[0x0][0x3b8] ;  /* 0x00007700ff0577ac */ /* 0x000f260008000800 */
[----:B-1----:R-:W-:-:S08]  /*a08c0*/  IMAD.WIDE R4, R2, 0x2, R10 ;  /* 0x0000000202047825 */ /* 0x002fd000078e020a */
[----:B------:R1:W-:Y:S01]  /*a08d0*/  @P3 STG.E.U16 desc[UR60][R4.64], R20 ;  /* 0x0000001404003986 */ /* 0x0003e2000c10153c */
[----:B------:R-:W-:Y:S02]  /*a08e0*/  ISETP.LT.AND P3, PT, R25, UR4, !P1 ;  /* 0x0000000419007c0c */ /* 0x000fe4000cf61270 */
[----:B------:R-:W-:Y:S02]  /*a08f0*/  PRMT R6, R20, 0x7632, R6 ;  /* 0x0000763214067816 */ /* 0x000fe40000000006 */
[----:B-1----:R-:W2:Y:S01]  /*a0900*/  LDL.LU R20, [R1+0x4b8] ;  /* 0x0004b80001147983 */ /* 0x002ea20000300800 */
[----:B------:R-:W-:-:S08]  /*a0910*/  IMAD.WIDE R4, R2, 0x2, R16 ;  /* 0x0000000202047825 */ /* 0x000fd000078e0210 */
[----:B------:R1:W-:Y:S01]  /*a0920*/  @P3 STG.E.U16 desc[UR60][R4.64], R6 ;  /* 0x0000000604003986 */ /* 0x0003e2000c10153c */
[----:B------:R-:W-:Y:S02]  /*a0930*/  ISETP.LT.AND P3, PT, R27, UR4, !P1 ;  /* 0x000000041b007c0c */ /* 0x000fe4000cf61270 */
[----:B------:R-:W-:Y:S01]  /*a0940*/  ISETP.LT.AND P1, PT, R8, UR4, !P1 ;  /* 0x0000000408007c0c */ /* 0x000fe2000cf21270 */
[----:B-1----:R-:W-:Y:S01]  /*a0950*/  IMAD.WIDE R4, R2, 0x2, R14 ;  /* 0x0000000202047825 */ /* 0x002fe200078e020e */
[----:B---3--:R-:W-:-:S09]  /*a0960*/  PRMT R7, R21, 0x7632, R7 ;  /* 0x0000763215077816 */ /* 0x008fd20000000007 */
[----:B------:R1:W-:Y:S01]  /*a0970*/  @P3 STG.E.U16 desc[UR60][R4.64], R21 ;  /* 0x0000001504003986 */ /* 0x0003e2000c10153c */
[----:B------:R-:W-:Y:S02]  /*a0980*/  VIADD R6, R28, 0xa8 ;  /* 0x000000a81c067836 */ /* 0x000fe40000000000 */
[----:B-1----:R-:W-:Y:S01]  /*a0990*/  IMAD.WIDE R4, R2, 0x2, R12 ;  /* 0x0000000202047825 */ /* 0x002fe200078e020c */
[----:B------:R-:W3:Y:S04]  /*a09a0*/  LDL.LU R21, [R1+0x4d8] ;  /* 0x0004d80001157983 */ /* 0x000ee80000300800 */
[----:B------:R1:W-:Y:S01]  /*a09b0*/  @P1 STG.E.U16 desc[UR60][R4.64], R7 ;  /* 0x0000000704001986 */ /* 0x0003e2000c10153c */
[----:B------:R-:W-:Y:S02]  /*a09c0*/  ISETP.LT.AND P1, PT, R0, UR4, !P0 ;  /* 0x0000000400007c0c */ /* 0x000fe4000c721270 */
[----:B------:R-:W-:Y:S01]  /*a09d0*/  ISETP.GE.AND P3, PT, R6, UR35, PT ;  /* 0x0000002306007c0c */ /* 0x000fe2000bf66270 */
[----:B----4-:R-:W-:Y:S01]  /*a09e0*/  VIADD R6, R2, UR5 ;  /* 0x0000000502067c36 */ /* 0x010fe20008000000 */
[----:B------:R-:W4:Y:S01]  /*a09f0*/  LDCU UR5, c[0x0][0x3b8] ;  /* 0x00007700ff0577ac */ /* 0x000f220008000800 */
[----:B------:R-:W0:Y:S02]  /*a0a00*/  LDCU UR35, c[0x0][0x3b8] ;  /* 0x00007700ff2377ac */ /* 0x000e240008000800 */
[----:B-1----:R-:W-:-:S06]  /*a0a10*/  IMAD.WIDE R4, R6, 0x2, R10 ;  /* 0x0000000206047825 */ /* 0x002fcc00078e020a */
        /* <DEDUP_REMOVED lines=9> */
[----:B----4-:R-:W-:Y:S01]  /*a0ab0*/  VIADD R7, R6, UR5 ;  /* 0x0000000506077c36 */ /* 0x010fe20008000000 */
[----:B------:R-:W1:Y:S05]  /*a0ac0*/  LDCU UR5, c[0x0][0x3b8] ;  /* 0x00007700ff0577ac */ /* 0x000e6a0008000800 */
[----:B------:R4:W-:Y:S01]  /*a0ad0*/  @P1 STG.E.U16 desc[UR60][R4.64], R18 ;  /* 0x0000001204001986 */ /* 0x0009e2000c10153c */
[----:B------:R-:W-:Y:S01]  /*a0ae0*/  PRMT R9, R18, 0x7632, R9 ;  /* 0x0000763212097816 */ /* 0x000fe20000000009 */
[----:B----4-:R-:W-:Y:S02]  /*a0af0*/  IMAD.WIDE R4, R6, 0x2, R12 ;  /* 0x0000000206047825 */ /* 0x010fe400078e020c */
[----:B------:R-:W4:Y:S04]  /*a0b00*/  LDL.LU R18, [R1+0x4e8] ;  /* 0x0004e80001127983 */ /* 0x000f280000300800 */
[----:B------:R0:W-:Y:S01]  /*a0b10*/  @P0 STG.E.U16 desc[UR60][R4.64], R9 ;  /* 0x0000000904000986 */ /* 0x0001e2000c10153c */
[----:B------:R-:W-:Y:S01]  /*a0b20*/  ISETP.LT.AND P0, PT, R0, UR4, !P2 ;  /* 0x0000000400007c0c */ /* 0x000fe2000d701270 */
[----:B0-----:R-:W-:-:S12]  /*a0b30*/  IMAD.WIDE R4, R7, 0x2, R10 ;  /* 0x0000000207047825 */ /* 0x001fd800078e020a */
[----:B------:R0:W-:Y:S01]  /*a0b40*/  @P0 STG.E.U16 desc[UR60][R4.64], R20 ;  /* 0x0000001404000986 */ /* 0x0001e2000c10153c */
[----:B------:R-:W-:Y:S02]  /*a0b50*/  ISETP.LT.AND P0, PT, R25, UR4, !P2 ;  /* 0x0000000419007c0c */ /* 0x000fe4000d701270 */
[----:B------:R-:W-:Y:S01]  /*a0b60*/  PRMT R6, R20, 0x7632, R6 ;  /* 0x0000763214067816 */ /* 0x000fe20000000006 */
[----:B0-----:R-:W-:Y:S01]  /*a0b70*/  IMAD.WIDE R4, R7, 0x2, R16 ;  /* 0x0000000207047825 */ /* 0x001fe200078e0210 */
[----:B------:R-:W4:Y:S09]  /*a0b80*/  LDL.LU R20, [R1+0x4bc] ;  /* 0x0004bc0001147983 */ /* 0x000f320000300800 */
[----:B------:R0:W-:Y:S01]  /*a0b90*/  @P0 STG.E.U16 desc[UR60][R4.64], R6 ;  /* 0x0000000604000986 */ /* 0x0001e2000c10153c */
[----:B------:R-:W-:-:S02]  /*a0ba0*/  ISETP.LT.AND P0, PT, R27, UR4, !P2 ;  /* 0x000000041b007c0c */ /* 0x000fc4000d701270 */
[----:B------:R-:W-:Y:S01]  /*a0bb0*/  ISETP.LT.AND P2, PT, R8, UR4, !P2 ;  /* 0x0000000408007c0c */ /* 0x000fe2000d741270 */
[----:B------:R-:W-:Y:S02]  /*a0bc0*/  VIADD R2, R28, 0xa9 ;  /* 0x000000a91c027836 */ /* 0x000fe40000000000 */
[----:B0-----:R-:W-:-:S03]  /*a0bd0*/  IMAD.WIDE R4, R7, 0x2, R14 ;  /* 0x0000000207047825 */ /* 0x001fc600078e020e */
[----:B------:R-:W-:-:S05]  /*a0be0*/  ISETP.GE.AND P1, PT, R2, UR9, PT ;  /* 0x0000000902007c0c */ /* 0x000fca000bf26270 */
[----:B---3--:R0:W-:Y:S01]  /*a0bf0*/  @P0 STG.E.U16 desc[UR60][R4.64], R21 ;  /* 0x0000001504000986 */ /* 0x0081e2000c10153c */
[----:B------:R-:W-:Y:S02]  /*a0c00*/  ISETP.LT.AND P0, PT, R0, UR4, !P6 ;  /* 0x0000000400007c0c */ /* 0x000fe4000f701270 */
[----:B------:R-:W-:Y:S01]  /*a0c10*/  PRMT R6, R21, 0x7632, R6 ;  /* 0x0000763215067816 */ /* 0x000fe20000000006 */
[C---:B-1----:R-:W-:Y:S01]  /*a0c20*/  VIADD R2, R7.reuse, UR5 ;  /* 0x0000000507027c36 */ /* 0x042fe20008000000 */
[----:B------:R-:W1:Y:S01]  /*a0c30*/  LDCU UR5, c[0x0][0x3b8] ;  /* 0x00007700ff0577ac */ /* 0x000e620008000800 */
[----:B0-----:R-:W3:Y:S01]  /*a0c40*/  LDL.LU R21, [R1+0x4dc] ;  /* 0x0004dc0001157983 */ /* 0x001ee20000300800 */
[----:B------:R-:W-:-:S05]  /*a0c50*/  IMAD.WIDE R4, R7, 0x2, R12 ;  /* 0x0000000207047825 */ /* 0x000fca00078e020c */
[----:B------:R0:W-:Y:S02]  /*a0c60*/  @P2 STG.E.U16 desc[UR60][R4.64], R6 ;  /* 0x0000000604002986 */ /* 0x0001e4000c10153c */
[----:B0-----:R-:W-:-:S04]  /*a0c70*/  IMAD.WIDE R4, R2, 0x2, R10 ;  /* 0x0000000202047825 */ /* 0x001fc800078e020a */
[----:B------:R-:W-:Y:S01]  /*a0c80*/  VIADD R6, R28, 0xaa ;  /* 0x000000aa1c067836 */ /* 0x000fe20000000000 */
[----:B--2---:R0:W-:Y:S04]  /*a0c90*/  @P0 STG.E.U16 desc[UR60][R4.64], R3 ;  /* 0x0000000304000986 */ /* 0x0041e8000c10153c */
[----:B------:R-:W-:Y:S02]  /*a0ca0*/  ISETP.GE.AND P0, PT, R6, UR77, PT ;  /* 0x0000004d06007c0c */ /* 0x000fe4000bf06270 */
[----:B------:R-:W-:Y:S02]  /*a0cb0*/  PRMT R6, R3, 0x7632, R6 ;  /* 0x0000763203067816 */ /* 0x000fe40000000006 */
[----:B0-----:R-:W2:Y:S04]  /*a0cc0*/  LDL.LU R3, [R1+0x4cc] ;  /* 0x0004cc0001037983 */ /* 0x001ea80000300800 */
[----:B------:R-:W2:Y:S01]  /*a0cd0*/  LDL.LU R24, [R1+0x4ec] ;  /* 0x0004ec0001187983 */ /* 0x000ea20000300800 */
[----:B------:R-:W-:Y:S01]  /*a0ce0*/  ISETP.LT.AND P2, PT, R25, UR4, !P6 ;  /* 0x0000000419007c0c */ /* 0x000fe2000f741270 */
[----:B------:R-:W-:Y:S01]  /*a0cf0*/  IMAD.WIDE R4, R2, 0x2, R16 ;  /* 0x0000000202047825 */ /* 0x000fe200078e0210 */
[----:B------:R-:W-:Y:S01]  /*a0d00*/  R2UR.FILL UR9, R19 ;  /* 0x00000000130972ca */ /* 0x000fe200004e0000 */
[----:B------:R-:W2:Y:S04]  /*a0d10*/  LDL.LU R23, [R1+0x500] ;  /* 0x0005000001177983 */ /* 0x000ea80000300800 */
[----:B------:R-:W2:Y:S06]  /*a0d20*/  LDL.LU R26, [R1+0x520] ;  /* 0x00052000011a7983 */ /* 0x000eac0000300800 */
[----:B------:R0:W-:Y:S01]  /*a0d30*/  @P2 STG.E.U16 desc[UR60][R4.64], R6 ;  /* 0x0000000604002986 */ /* 0x0001e2000c10153c */
[----:B------:R-:W-:-:S02]  /*a0d40*/  ISETP.LT.AND P2, PT, R27, UR4, !P6 ;  /* 0x000000041b007c0c */ /* 0x000fc4000f741270 */
[----:B------:R-:W-:Y:S01]  /*a0d50*/  ISETP.LT.AND P6, PT, R8, UR4, !P6 ;  /* 0x0000000408007c0c */ /* 0x000fe2000f7c1270 */
[----:B0-----:R-:W-:-:S04]  /*a0d60*/  IMAD.WIDE R4, R2, 0x2, R14 ;  /* 0x0000000202047825 */ /* 0x001fc800078e020e */
[----:B------:R-:W-:-:S04]  /*a0d70*/  IMAD.WIDE R6, R2, 0x2, R12 ;  /* 0x0000000202067825 */ /* 0x000fc800078e020c */
[----:B-1----:R-:W-:Y:S01]  /*a0d80*/  VIADD R2, R2, UR5 ;  /* 0x0000000502027c36 */ /* 0x002fe20008000000 */
[----:B------:R-:W0:Y:S01]  /*a0d90*/  LDCU UR5, c[0x0][0x3b8] ;  /* 0x00007700ff0577ac */ /* 0x000e220008000800 */
[----:B----4-:R1:W-:Y:S01]  /*a0da0*/  @P2 STG.E.U16 desc[UR60][R4.64], R18 ;  /* 0x0000001204002986 */ /* 0x0103e2000c10153c */
[----:B------:R-:W-:Y:S02]  /*a0db0*/  ISETP.LT.AND P2, PT, R0, UR4, !P4 ;  /* 0x0000000400007c0c */ /* 0x000fe4000e741270 */
[----:B------:R-:W-:-:S05]  /*a0dc0*/  PRMT R9, R18, 0x7632, R9 ;  /* 0x0000763212097816 */ /* 0x000fca0000000009 */
[----:B------:R4:W-:Y:S01]  /*a0dd0*/  @P6 STG.E.U16 desc[UR60][R6.64], R9 ;  /* 0x0000000906006986 */ /* 0x0009e2000c10153c */
[----:B------:R-:W-:Y:S01]  /*a0de0*/  ISETP.LT.AND P6, PT, R25, UR4, !P4 ;  /* 0x0000000419007c0c */ /* 0x000fe2000e7c1270 */
[----:B-1----:R-:W-:-:S04]  /*a0df0*/  IMAD.WIDE R4, R2, 0x2, R10 ;  /* 0x0000000202047825 */ /* 0x002fc800078e020a */
[----:B----4-:R-:W-:Y:S01]  /*a0e00*/  IMAD.WIDE R6, R2, 0x2, R16 ;  /* 0x0000000202067825 */ /* 0x010fe200078e0210 */
[----:B------:R0:W-:Y:S01]  /*a0e10*/  @P2 STG.E.U16 desc[UR60][R4.64], R20 ;  /* 0x0000001404002986 */ /* 0x0001e2000c10153c */
[----:B------:R-:W-:Y:S02]  /*a0e20*/  ISETP.LT.AND P2, PT, R27, UR4, !P4 ;  /* 0x000000041b007c0c */ /* 0x000fe4000e741270 */
[----:B------:R-:W-:Y:S02]  /*a0e30*/  ISETP.LT.AND P4, PT, R8, UR4, !P4 ;  /* 0x0000000408007c0c */ /* 0x000fe4000e781270 */
[----:B------:R-:W-:-:S05]  /*a0e40*/  PRMT R9, R20, 0x7632, R9 ;  /* 0x0000763214097816 */ /* 0x000fca0000000009 */
[----:B------:R1:W-:Y:S01]  /*a0e50*/  @P6 STG.E.U16 desc[UR60][R6.64], R9 ;  /* 0x0000000906006986 */ /* 0x0003e2000c10153c */
[C---:B0-----:R-:W-:Y:S02]  /*a0e60*/  VIADD R20, R2.reuse, UR5 ;  /* 0x0000000502147c36 */ /* 0x041fe40008000000 */
[----:B------:R-:W-:Y:S01]  /*a0e70*/  IMAD.WIDE R4, R2, 0x2, R14 ;  /* 0x0000000202047825 */ /* 0x000fe200078e020e */
[----:B------:R-:W-:Y:S01]  /*a0e80*/  ISETP.LT.AND P6, PT, R0, UR4, !P5 ;  /* 0x0000000400007c0c */ /* 0x000fe2000efc1270 */
[----:B------:R-:W0:Y:S02]  /*a0e90*/  LDCU UR5, c[0x0][0x3b8] ;  /* 0x00007700ff0577ac */ /* 0x000e240008000800 */
[----:B-1----:R-:W-:Y:S01]  /*a0ea0*/  IMAD.WIDE R6, R2, 0x2, R12 ;  /* 0x0000000202067825 */ /* 0x002fe200078e020c */
[----:B---3--:R-:W-:Y:S01]  /*a0eb0*/  PRMT R2, R21, 0x7632, R2 ;  /* 0x0000763215027816 */ /* 0x008fe20000000002 */
[----:B------:R1:W-:Y:S01]  /*a0ec0*/  @P2 STG.E.U16 desc[UR60][R4.64], R21 ;  /* 0x0000001504002986 */ /* 0x0003e2000c10153c */
[----:B------:R-:W-:-:S03]  /*a0ed0*/  ISETP.LT.AND P2, PT, R27, UR4, !P5 ;  /* 0x000000041b007c0c */ /* 0x000fc6000ef41270 */
[----:B------:R3:W-:Y:S01]  /*a0ee0*/  @P4 STG.E.U16 desc[UR60][R6.64], R2 ;  /* 0x0000000206004986 */ /* 0x0007e2000c10153c */
[----:B------:R-:W-:Y:S01]  /*a0ef0*/  ISETP.LT.AND P4, PT, R25, UR4, !P5 ;  /* 0x0000000419007c0c */ /* 0x000fe2000ef81270 */
[----:B------:R-:W-:-:S04]  /*a0f00*/  IMAD.WIDE R18, R20, 0x2, R10 ;  /* 0x0000000214127825 */ /* 0x000fc800078e020a */
[----:B-1----:R-:W-:-:S04]  /*a0f10*/  IMAD.WIDE R4, R20, 0x2, R16 ;  /* 0x0000000214047825 */ /* 0x002fc800078e0210 */
[----:B---3--:R-:W-:Y:S01]  /*a0f20*/  IMAD.WIDE R6, R20, 0x2, R14 ;  /* 0x0000000214067825 */ /* 0x008fe200078e020e */
[----:B--2---:R-:W-:Y:S01]  /*a0f30*/  PRMT R2, R3, 0x7632, R2 ;  /* 0x0000763203027816 */ /* 0x004fe20000000002 */
[----:B------:R1:W-:Y:S01]  /*a0f40*/  @P6 STG.E.U16 desc[UR60][R18.64], R3 ;  /* 0x0000000312006986 */ /* 0x0003e2000c10153c */
[----:B------:R-:W-:-:S03]  /*a0f50*/  PRMT R22, R24, 0x7632, R22 ;  /* 0x0000763218167816 */ /* 0x000fc60000000016 */
[----:B------:R-:W-:Y:S04]  /*a0f60*/  @P4 STG.E.U16 desc[UR60][R4.64], R2 ;  /* 0x0000000204004986 */ /* 0x000fe8000c10153c */
[----:B------:R2:W-:Y:S04]  /*a0f70*/  @P2 STG.E.U16 desc[UR60][R6.64], R24 ;  /* 0x0000001806002986 */ /* 0x0005e8000c10153c */
[----:B-1----:R-:W3:Y:S04]  /*a0f80*/  LDL.LU R3, [R1+0x4f0] ;  /* 0x0004f00001037983 */ /* 0x002ee80000300800 */
[----:B------:R-:W4:Y:S04]  /*a0f90*/  LDL.LU R29, [R1+0x510] ;  /* 0x00051000011d7983 */ /* 0x000f280000300800 */
[----:B--2---:R-:W2:Y:S01]  /*a0fa0*/  LDL.LU R24, [R1+0x504] ;  /* 0x0005040001187983 */ /* 0x004ea20000300800 */
[----:B------:R-:W-:Y:S01]  /*a0fb0*/  ISETP.LT.AND P5, PT, R8, UR4, !P5 ;  /* 0x0000000408007c0c */ /* 0x000fe2000efa1270 */
[----:B0-----:R-:W-:Y:S01]  /*a0fc0*/  VIADD R9, R20, UR5 ;  /* 0x0000000514097c36 */ /* 0x001fe20008000000 */
[----:B------:R-:W-:Y:S01]  /*a0fd0*/  ISETP.LT.AND P6, PT, R0, UR4, !P3 ;  /* 0x0000000400007c0c */ /* 0x000fe2000dfc1270 */
[----:B------:R-:W0:Y:S01]  /*a0fe0*/  LDCU UR5, c[0x0][0x3b8] ;  /* 0x00007700ff0577ac */ /* 0x000e220008000800 */
[----:B------:R-:W-:Y:S01]  /*a0ff0*/  IMAD.WIDE R18, R20, 0x2, R12 ;  /* 0x0000000214127825 */ /* 0x000fe200078e020c */
[----:B------:R-:W-:-:S03]  /*a1000*/  ISETP.LT.AND P4, PT, R25, UR4, !P3 ;  /* 0x0000000419007c0c */ /* 0x000fc6000df81270 */
[----:B------:R-:W-:-:S05]  /*a1010*/  IMAD.WIDE R20, R9, 0x2, R10 ;  /* 0x0000000209147825 */ /* 0x000fca00078e020a */
[----:B------:R-:W-:Y:S01]  /*a1020*/  @P5 STG.E.U16 desc[UR60][R18.64], R22 ;  /* 0x0000001612005986 */ /* 0x000fe2000c10153c */
[----:B------:R-:W-:-:S03]  /*a1030*/  ISETP.LT.AND P5, PT, R27, UR4, !P3 ;  /* 0x000000041b007c0c */ /* 0x000fc6000dfa1270 */
[----:B--2---:R1:W-:Y:S04]  /*a1040*/  STL [R1+0x2e58], R24 ;  /* 0x002e581801007387 */ /* 0x0043e80000100800 */
[----:B-1----:R-:W2:Y:S01]  /*a1050*/  LDL.LU R24, [R1] ;  /* 0x0000000001187983 */ /* 0x002ea20000300800 */
[----:B------:R-:W-:-:S03]  /*a1060*/  ISETP.LT.AND P3, PT, R8, UR4, !P3 ;  /* 0x0000000408007c0c */ /* 0x000fc6000df61270 */
[----:B------:R1:W-:Y:S01]  /*a1070*/  @P6 STG.E.U16 desc[UR60][R20.64], R23 ;  /* 0x0000001714006986 */ /* 0x0003e2000c10153c */
[----:B------:R-:W-:Y:S02]  /*a1080*/  ISETP.LT.AND P6, PT, R0, UR4, !P1 ;  /* 0x0000000400007c0c */ /* 0x000fe4000cfc1270 */
[----:B------:R-:W-:Y:S01]  /*a1090*/  PRMT R22, R23, 0x7632, R22 ;  /* 0x0000763217167816 */ /* 0x000fe20000000016 */
[C---:B0-----:R-:W-:Y:S01]  /*a10a0*/  VIADD R2, R9.reuse, UR5 ;  /* 0x0000000509027c36 */ /* 0x041fe20008000000 */
[----:B------:R-:W0:Y:S01]  /*a10b0*/  LDCU UR5, c[0x0][0x3b8] ;  /* 0x00007700ff0577ac */ /* 0x000e220008000800 */
[----:B------:R-:W-:-:S04]  /*a10c0*/  IMAD.WIDE R4, R9, 0x2, R16 ;  /* 0x0000000209047825 */ /* 0x000fc800078e0210 */
[----:B-1----:R-:W-:Y:S02]  /*a10d0*/  VIADD R23, R28, 0xab ;  /* 0x000000ab1c177836 */ /* 0x002fe40000000000 */
[----:B------:R-:W-:-:S04]  /*a10e0*/  IMAD.WIDE R6, R9, 0x2, R14 ;  /* 0x0000000209067825 */ /* 0x000fc800078e020e */
[----:B------:R-:W-:Y:S01]  /*a10f0*/  IMAD.WIDE R18, R9, 0x2, R12 ;  /* 0x0000000209127825 */ /* 0x000fe200078e020c */
[----:B------:R-:W-:Y:S02]  /*a1100*/  PRMT R9, R26, 0x7632, R9 ;  /* 0x000076321a097816 */ /* 0x000fe40000000009 */
[----:B------:R-:W-:Y:S01]  /*a1110*/  ISETP.GE.AND P2, PT, R23, UR6, PT ;  /* 0x0000000617007c0c */ /* 0x000fe2000bf46270 */
[----:B------:R-:W-:Y:S01]  /*a1120*/  IMAD.WIDE R20, R2, 0x2, R10 ;  /* 0x0000000202147825 */ /* 0x000fe200078e020a */
[----:B------:R1:W-:Y:S03]  /*a1130*/  @P4 STG.E.U16 desc[UR60][R4.64], R22 ;  /* 0x0000001604004986 */ /* 0x0003e6000c10153c */
[----:B------:R-:W-:Y:S01]  /*a1140*/  VIADD R23, R28, 0xac ;  /* 0x000000ac1c177836 */ /* 0x000fe20000000000 */
[----:B------:R0:W-:Y:S01]  /*a1150*/  @P5 STG.E.U16 desc[UR60][R6.64], R26 ;  /* 0x0000001a06005986 */ /* 0x0001e2000c10153c */
[----:B------:R-:W-:Y:S01]  /*a1160*/  ISETP.LT.AND P4, PT, R25, UR4, !P1 ;  /* 0x0000000419007c0c */ /* 0x000fe2000cf81270 */
[----:B------:R-:W2:Y:S01]  /*a1170*/  LDCU UR6, c[0x0][0x3b8] ;  /* 0x00007700ff0677ac */ /* 0x000ea20008000800 */
[----:B------:R-:W-:Y:S01]  /*a1180*/  ISETP.LT.AND P5, PT, R27, UR4, !P1 ;  /* 0x000000041b007c0c */ /* 0x000fe2000cfa1270 */
[----:B------:R-:W-:Y:S01]  /*a1190*/  @P3 STG.E.U16 desc[UR60][R18.64], R9 ;  /* 0x0000000912003986 */ /* 0x000fe2000c10153c */
[----:B------:R-:W-:-:S02]  /*a11a0*/  ISETP.LT.AND P3, PT, R8, UR4, !P1 ;  /* 0x0000000408007c0c */ /* 0x000fc4000cf61270 */
[----:B------:R-:W-:Y:S01]  /*a11b0*/  ISETP.GE.AND P1, PT, R23, UR33, PT ;  /* 0x0000002117007c0c */ /* 0x000fe2000bf26270 */
[----:B---3--:R3:W-:Y:S01]  /*a11c0*/  @P6 STG.E.U16 desc[UR60][R20.64], R3 ;  /* 0x0000000314006986 */ /* 0x0087e2000c10153c */
[----:B-1----:R-:W-:-:S03]  /*a11d0*/  PRMT R22, R3, 0x7632, R22 ;  /* 0x0000763203167816 */ /* 0x002fc60000000016 */
[----:B0-----:R-:W4:Y:S04]  /*a11e0*/  LDL.LU R26, [R1+0x524] ;  /* 0x00052400011a7983 */ /* 0x001f280000300800 */
[----:B---3--:R-:W3:Y:S01]  /*a11f0*/  LDL.LU R3, [R1+0x4f4] ;  /* 0x0004f40001037983 */ /* 0x008ee20000300800 */
[----:B--2---:R-:W-:-:S03]  /*a1200*/  R2UR.FILL UR33, R24 ;  /* 0x00000000182172ca */ /* 0x004fc600004e0000 */
[----:B------:R-:W2:Y:S01]  /*a1210*/  LDL.LU R24, [R1+0x2e58] ;  /* 0x002e580001187983 */ /* 0x000ea20000300800 */
[----:B------:R-:W-:Y:S01]  /*a1220*/  ISETP.LT.AND P6, PT, R0, UR4, !P0 ;  /* 0x0000000400007c0c */ /* 0x000fe2000c7c1270 */
[----:B------:R-:W-:-:S04]  /*a1230*/  IMAD.WIDE R4, R2, 0x2, R16 ;  /* 0x0000000202047825 */ /* 0x000fc800078e0210 */
[C---:B------:R-:W-:Y:S01]  /*a1240*/  VIADD R9, R2.reuse, UR5 ;  /* 0x0000000502097c36 */ /* 0x040fe20008000000 */
[----:B------:R0:W-:Y:S01]  /*a1250*/  @P4 STG.E.U16 desc[UR60][R4.64], R22 ;  /* 0x0000001604004986 */ /* 0x0001e2000c10153c */
[C---:B------:R-:W-:Y:S01]  /*a1260*/  IMAD.WIDE R6, R2.reuse, 0x2, R14 ;  /* 0x0000000202067825 */ /* 0x040fe200078e020e */
[----:B------:R-:W-:Y:S01]  /*a1270*/  ISETP.LT.AND P4, PT, R25, UR4, !P0 ;  /* 0x0000000419007c0c */ /* 0x000fe2000c781270 */
[----:B------:R-:W1:Y:S02]  /*a1280*/  LDCU UR5, c[0x0][0x3b8] ;  /* 0x00007700ff0577ac */ /* 0x000e640008000800 */
[----:B------:R-:W-:Y:S01]  /*a1290*/  IMAD.WIDE R18, R2, 0x2, R12 ;  /* 0x0000000202127825 */ /* 0x000fe200078e020c */
[----:B----4-:R-:W-:-:S03]  /*a12a0*/  PRMT R2, R29, 0x7632, R2 ;  /* 0x000076321d027816 */ /* 0x010fc60000000002 */
[C---:B------:R-:W-:Y:S01]  /*a12b0*/  IMAD.WIDE R20, R9.reuse, 0x2, R10 ;  /* 0x0000000209147825 */ /* 0x040fe200078e020a */
[----:B------:R4:W-:Y:S04]  /*a12c0*/  @P5 STG.E.U16 desc[UR60][R6.64], R29 ;  /* 0x0000001d06005986 */ /* 0x0009e8000c10153c */
[----:B------:R-:W-:Y:S04]  /*a12d0*/  @P3 STG.E.U16 desc[UR60][R18.64], R2 ;  /* 0x0000000212003986 */ /* 0x000fe8000c10153c */
[----:B0-----:R-:W3:Y:S01]  /*a12e0*/  LDL.LU R22, [R1+0x8] ;  /* 0x0000080001167983 */ /* 0x001ee20000300800 */
[----:B----4-:R-:W-:-:S03]  /*a12f0*/  IMAD.WIDE R6, R9, 0x2, R16 ;  /* 0x0000000209067825 */ /* 0x010fc600078e0210 */
[----:B------:R-:W4:Y:S04]  /*a1300*/  LDL.LU R29, [R1+0x514] ;  /* 0x00051400011d7983 */ /* 0x000f280000300800 */
[----:B--2---:R0:W-:Y:S02]  /*a1310*/  @P6 STG.E.U16 desc[UR60][R20.64], R24 ;  /* 0x0000001814006986 */ /* 0x0041e4000c10153c */
[----:B0-----:R-:W-:Y:S02]  /*a1320*/  PRMT R20, R24, 0x7632, R20 ;  /* 0x0000763218147816 */ /* 0x001fe40000000014 */
[----:B------:R-:W2:Y:S04]  /*a1330*/  LDL.LU R24, [R1+0x508] ;  /* 0x0005080001187983 */ /* 0x000ea80000300800 */
[----:B------:R0:W-:Y:S04]  /*a1340*/  @P4 STG.E.U16 desc[UR60][R6.64], R20 ;  /* 0x0000001406004986 */ /* 0x0001e8000c10153c */
[----:B0-----:R-:W2:Y:S01]  /*a1350*/  LDL.LU R7, [R1+0x4] ;  /* 0x0000040001077983 */ /* 0x001ea20000300800 */
[----:B------:R-:W-:-:S02]  /*a1360*/  ISETP.LT.AND P3, PT, R27, UR4, !P0 ;  /* 0x000000041b007c0c */ /* 0x000fc4000c761270 */
[----:B------:R-:W-:Y:S01]  /*a1370*/  ISETP.LT.AND P0, PT, R8, UR4, !P0 ;  /* 0x0000000408007c0c */ /* 0x000fe2000c701270 */
[----:B------:R-:W-:Y:S01]  /*a1380*/  VIADD R21, R28, 0xad ;  /* 0x000000ad1c157836 */ /* 0x000fe20000000000 */
[----:B------:R-:W-:Y:S01]  /*a1390*/  ISETP.LT.AND P6, PT, R0, UR4, !P2 ;  /* 0x0000000400007c0c */ /* 0x000fe2000d7c1270 */
[----:B------:R-:W-:Y:S01]  /*a13a0*/  VIADD R2, R9, UR6 ;  /* 0x0000000609027c36 */ /* 0x000fe20008000000 */
[----:B------:R-:W-:Y:S01]  /*a13b0*/  ISETP.LT.AND P5, PT, R25, UR4, !P2 ;  /* 0x0000000419007c0c */ /* 0x000fe2000d7a1270 */
[----:B------:R-:W-:Y:S01]  /*a13c0*/  IMAD.WIDE R4, R9, 0x2, R14 ;  /* 0x0000000209047825 */ /* 0x000fe200078e020e */
[----:B------:R-:W-:Y:S01]  /*a13d0*/  ISETP.GE.AND P4, PT, R21, UR29, PT ;  /* 0x0000001d15007c0c */ /* 0x000fe2000bf86270 */
[----:B------:R-:W0:Y:S02]  /*a13e0*/  LDCU UR6, c[0x0][0x3b8] ;  /* 0x00007700ff0677ac */ /* 0x000e240008000800 */
[----:B------:R-:W-:Y:S01]  /*a13f0*/  IMAD.WIDE R18, R9, 0x2, R12 ;  /* 0x0000000209127825 */ /* 0x000fe200078e020c */
[----:B------:R-:W-:Y:S01]  /*a1400*/  PRMT R9, R26, 0x7632, R9 ;  /* 0x000076321a097816 */ /* 0x000fe20000000009 */
[----:B------:R1:W-:Y:S01]  /*a1410*/  @P3 STG.E.U16 desc[UR60][R4.64], R26 ;  /* 0x0000001a04003986 */ /* 0x0003e2000c10153c */
[----:B------:R-:W-:-:S03]  /*a1420*/  ISETP.LT.AND P3, PT, R27, UR4, !P2 ;  /* 0x000000041b007c0c */ /* 0x000fc6000d761270 */
[----:B------:R3:W-:Y:S01]  /*a1430*/  @P0 STG.E.U16 desc[UR60][R18.64], R9 ;  /* 0x0000000912000986 */ /* 0x0007e2000c10153c */
[----:B------:R-:W-:Y:S01]  /*a1440*/  ISETP.LT.AND P2, PT, R8, UR4, !P2 ;  /* 0x0000000408007c0c */ /* 0x000fe2000d741270 */
[C---:B-1----:R-:W-:Y:S02]  /*a1450*/  IMAD.WIDE R4, R2.reuse, 0x2, R16 ;  /* 0x0000000202047825 */ /* 0x042fe400078e0210 */
[----:B------:R-:W4:Y:S01]  /*a1460*/  LDL.LU R26, [R1+0x528] ;  /* 0x00052800011a7983 */ /* 0x000f220000300800 */
[----:B---3--:R-:W-:Y:S02]  /*a1470*/  PRMT R9, R3, 0x7632, R9 ;  /* 0x0000763203097816 */ /* 0x008fe40000000009 */
[----:B--2---:R-:W-:Y:S01]  /*a1480*/  R2UR.FILL UR29, R7 ;  /* 0x00000000071d72ca */ /* 0x004fe200004e0000 */
[----:B------:R-:W-:-:S05]  /*a1490*/  IMAD.WIDE R6, R2, 0x2, R10 ;  /* 0x0000000202067825 */ /* 0x000fca00078e020a */
[----:B------:R1:W-:Y:S01]  /*a14a0*/  @P6 STG.E.U16 desc[UR60][R6.64], R3 ;  /* 0x0000000306006986 */ /* 0x0003e2000c10153c */
[----:B------:R-:W-:-:S03]  /*a14b0*/  ISETP.LT.AND P6, PT, R0, UR4, !P1 ;  /* 0x0000000400007c0c */ /* 0x000fc6000cfc1270 */
[----:B------:R2:W-:Y:S04]  /*a14c0*/  @P5 STG.E.U16 desc[UR60][R4.64], R9 ;  /* 0x0000000904005986 */ /* 0x0005e8000c10153c */
[----:B-1----:R-:W3:Y:S01]  /*a14d0*/  LDL.LU R3, [R1+0x4f8] ;  /* 0x0004f80001037983 */ /* 0x002ee20000300800 */
[----:B------:R-:W-:-:S04]  /*a14e0*/  IMAD.WIDE R6, R2, 0x2, R12 ;  /* 0x0000000202067825 */ /* 0x000fc800078e020c */
[C---:B--2---:R-:W-:Y:S02]  /*a14f0*/  VIADD R9, R2.reuse, UR5 ;  /* 0x0000000502097c36 */ /* 0x044fe40008000000 */
[----:B------:R-:W-:Y:S01]  /*a1500*/  IMAD.WIDE R4, R2, 0x2, R14 ;  /* 0x0000000202047825 */ /* 0x000fe200078e020e */
[----:B----4-:R-:W-:Y:S01]  /*a1510*/  PRMT R2, R29, 0x7632, R2 ;  /* 0x000076321d027816 */ /* 0x010fe20000000002 */
[----:B------:R-:W1:Y:S02]  /*a1520*/  LDCU UR5, c[0x0][0x3b8] ;  /* 0x00007700ff0577ac */ /* 0x000e640008000800 */
[----:B------:R-:W-:Y:S01]  /*a1530*/  IMAD.WIDE R18, R9, 0x2, R10 ;  /* 0x0000000209127825 */ /* 0x000fe200078e020a */
[----:B------:R-:W-:Y:S04]  /*a1540*/  @P3 STG.E.U16 desc[UR60][R4.64], R29 ;  /* 0x0000001d04003986 */ /* 0x000fe8000c10153c */
[----:B------:R2:W-:Y:S04]  /*a1550*/  @P2 STG.E.U16 desc[UR60][R6.64], R2 ;  /* 0x0000000206002986 */ /* 0x0005e8000c10153c */
[----:B------:R4:W-:Y:S01]  /*a1560*/  @P6 STG.E.U16 desc[UR60][R18.64], R24 ;  /* 0x0000001812006986 */ /* 0x0009e2000c10153c */
[----:B--2---:R-:W-:-:S03]  /*a1570*/  PRMT R6, R24, 0x7632, R6 ;  /* 0x0000763218067816 */ /* 0x004fc60000000006 */
[----:B----4-:R-:W2:Y:S01]  /*a1580*/  LDL.LU R24, [R1+0x518] ;  /* 0x0005180001187983 */ /* 0x010ea20000300800 */
[----:B------:R-:W-:Y:S02]  /*a1590*/  ISETP.LT.AND P5, PT, R25, UR4, !P1 ;  /* 0x0000000419007c0c */ /* 0x000fe4000cfa1270 */
[----:B------:R-:W-:Y:S01]  /*a15a0*/  ISETP.LT.AND P2, PT, R27, UR4, !P1 ;  /* 0x000000041b007c0c */ /* 0x000fe2000cf41270 */
[----:B------:R-:W-:Y:S01]  /*a15b0*/  VIADD R20, R28, 0xae ;  /* 0x000000ae1c147836 */ /* 0x000fe20000000000 */
[----:B------:R-:W4:Y:S01]  /*a15c0*/  LDL.LU R29, [R1+0x50c] ;  /* 0x00050c00011d7983 */ /* 0x000f220000300800 */
[C---:B------:R-:W-:Y:S01]  /*a15d0*/  IMAD.WIDE R4, R9.reuse, 0x2, R16 ;  /* 0x0000000209047825 */ /* 0x040fe200078e0210 */
[----:B------:R-:W-:Y:S02]  /*a15e0*/  ISETP.LT.AND P1, PT, R8, UR4, !P1 ;  /* 0x0000000408007c0c */ /* 0x000fe4000cf21270 */
[----:B------:R-:W-:Y:S01]  /*a15f0*/  ISETP.LT.AND P6, PT, R0, UR4, !P4 ;  /* 0x0000000400007c0c */ /* 0x000fe2000e7c1270 */
[----:B0-----:R-:W-:Y:S01]  /*a1600*/  VIADD R2, R9, UR6 ;  /* 0x0000000609027c36 */ /* 0x001fe20008000000 */
[----:B------:R-:W-:Y:S01]  /*a1610*/  ISETP.GE.AND P0, PT, R20, UR31, PT ;  /* 0x0000001f14007c0c */ /* 0x000fe2000bf06270 */
[----:B------:R-:W0:Y:S01]  /*a1620*/  LDCU UR6, c[0x0][0x3b8] ;  /* 0x00007700ff0677ac */ /* 0x000e220008000800 */
[----:B------:R-:W-:Y:S01]  /*a1630*/  R2UR.FILL UR31, R22 ;  /* 0x00000000161f72ca */ /* 0x000fe200004e0000 */
[----:B------:R1:W-:Y:S01]  /*a1640*/  @P5 STG.E.U16 desc[UR60][R4.64], R6 ;  /* 0x0000000604005986 */ /* 0x0003e2000c10153c */
[----:B------:R-:W-:Y:S01]  /*a1650*/  VIADD R22, R28, 0xaf ;  /* 0x000000af1c167836 */ /* 0x000fe20000000000 */
[----:B------:R-:W-:Y:S01]  /*a1660*/  ISETP.LT.AND P3, PT, R25, UR4, !P4 ;  /* 0x0000000419007c0c */ /* 0x000fe2000e761270 */
[----:B------:R-:W-:-:S03]  /*a1670*/  IMAD.WIDE R18, R2, 0x2, R10 ;  /* 0x0000000202127825 */ /* 0x000fc600078e020a */
[----:B------:R-:W-:Y:S02]  /*a1680*/  ISETP.GE.AND P5, PT, R22, UR25, PT ;  /* 0x0000001916007c0c */ /* 0x000fe4000bfa6270 */
[----:B------:R-:W4:Y:S01]  /*a1690*/  LDL.LU R22, [R1+0xc] ;  /* 0x00000c0001167983 */ /* 0x000f220000300800 */
[----:B-1----:R-:W-:-:S04]  /*a16a0*/  IMAD.WIDE R4, R9, 0x2, R14 ;  /* 0x0000000209047825 */ /* 0x002fc800078e020e */
[----:B------:R-:W-:Y:S01]  /*a16b0*/  IMAD.WIDE R6, R9, 0x2, R12 ;  /* 0x0000000209067825 */ /* 0x000fe200078e020c */
[----:B------:R-:W-:Y:S01]  /*a16c0*/  PRMT R9, R26, 0x7632, R9 ;  /* 0x000076321a097816 */ /* 0x000fe20000000009 */
[----:B------:R1:W-:Y:S01]  /*a16d0*/  @P2 STG.E.U16 desc[UR60][R4.64], R26 ;  /* 0x0000001a04002986 */ /* 0x0003e2000c10153c */
[----:B------:R-:W-:-:S03]  /*a16e0*/  ISETP.LT.AND P2, PT, R27, UR4, !P4 ;  /* 0x000000041b007c0c */ /* 0x000fc6000e741270 */
[----:B------:R0:W-:Y:S01]  /*a16f0*/  @P1 STG.E.U16 desc[UR60][R6.64], R9 ;  /* 0x0000000906001986 */ /* 0x0001e2000c10153c */
[----:B------:R-:W-:-:S03]  /*a1700*/  IMAD.WIDE R20, R2, 0x2, R16 ;  /* 0x0000000202147825 */ /* 0x000fc600078e0210 */
[----:B-1----:R-:W4:Y:S01]  /*a1710*/  LDL.LU R26, [R1+0x52c] ;  /* 0x00052c00011a7983 */ /* 0x002f220000300800 */
[----:B------:R-:W-:-:S04]  /*a1720*/  IMAD.WIDE R4, R2, 0x2, R14 ;  /* 0x0000000202047825 */ /* 0x000fc800078e020e */
[C---:B0-----:R-:W-:Y:S01]  /*a1730*/  VIADD R9, R2.reuse, UR5 ;  /* 0x0000000502097c36 */ /* 0x041fe20008000000 */
[----:B---3--:R-:W-:Y:S01]  /*a1740*/  PRMT R23, R3, 0x7632, R23 ;  /* 0x0000763203177816 */ /* 0x008fe20000000017 */
[----:B------:R0:W-:Y:S01]  /*a1750*/  @P6 STG.E.U16 desc[UR60][R18.64], R3 ;  /* 0x0000000312006986 */ /* 0x0001e2000c10153c */
[----:B------:R-:W-:Y:S01]  /*a1760*/  IMAD.WIDE R6, R2, 0x2, R12 ;  /* 0x0000000202067825 */ /* 0x000fe200078e020c */
[----:B------:R-:W-:Y:S01]  /*a1770*/  ISETP.LT.AND P4, PT, R8, UR4, !P4 ;  /* 0x0000000408007c0c */ /* 0x000fe2000e781270 */
[----:B------:R-:W1:Y:S01]  /*a1780*/  LDCU UR5, c[0x0][0x3b8] ;  /* 0x00007700ff0577ac */ /* 0x000e620008000800 */
[----:B------:R-:W-:Y:S04]  /*a1790*/  @P3 STG.E.U16 desc[UR60][R20.64], R23 ;  /* 0x0000001714003986 */ /* 0x000fe8000c10153c */
[----:B0-----:R-:W3:Y:S01]  /*a17a0*/  LDL.LU R3, [R1+0x4fc] ;  /* 0x0004fc0001037983 */ /* 0x001ee20000300800 */
[----:B--2---:R-:W-:-:S03]  /*a17b0*/  PRMT R2, R24, 0x7632, R2 ;  /* 0x0000763218027816 */ /* 0x004fc60000000002 */
[----:B------:R0:W-:Y:S04]  /*a17c0*/  @P2 STG.E.U16 desc[UR60][R4.64], R24 ;  /* 0x0000001804002986 */ /* 0x0001e8000c10153c */
[----:B0-----:R-:W2:Y:S01]  /*a17d0*/  LDL.LU R24, [R1+0x51c] ;  /* 0x00051c0001187983 */ /* 0x001ea20000300800 */
[----:B------:R-:W-:Y:S02]  /*a17e0*/  ISETP.LT.AND P3, PT, R0, UR4, !P0 ;  /* 0x0000000400007c0c */ /* 0x000fe4000c761270 */
[----:B------:R-:W-:Y:S01]  /*a17f0*/  ISETP.LT.AND P6, PT, R25, UR4, !P0 ;  /* 0x0000000419007c0c */ /* 0x000fe2000c7c1270 */
[----:B------:R-:W-:Y:S01]  /*a1800*/  IMAD.WIDE R18, R9, 0x2, R10 ;  /* 0x0000000209127825 */ /* 0x000fe200078e020a */
[----:B----4-:R-:W-:-:S03]  /*a1810*/  PRMT R23, R29, 0x7632, R23 ;  /* 0x000076321d177816 */ /* 0x010fc60000000017 */
[----:B------:R-:W-:Y:S01]  /*a1820*/  IMAD.WIDE R20, R9, 0x2, R16 ;  /* 0x0000000209147825 */ /* 0x000fe200078e0210 */
[----:B------:R1:W-:Y:S01]  /*a1830*/  @P4 STG.E.U16 desc[UR60][R6.64], R2 ;  /* 0x0000000206004986 */ /* 0x0003e2000c10153c */
[----:B------:R-:W-:Y:S02]  /*a1840*/  ISETP.LT.AND P2, PT, R27, UR4, !P0 ;  /* 0x000000041b007c0c */ /* 0x000fe4000c741270 */
[----:B------:R-:W-:Y:S02]  /*a1850*/  ISETP.LT.AND P0, PT, R8, UR4, !P0 ;  /* 0x0000000408007c0c */ /* 0x000fe4000c701270 */
[----:B------:R0:W-:Y:S01]  /*a1860*/  @P3 STG.E.U16 desc[UR60][R18.64], R29 ;  /* 0x0000001d12003986 */ /* 0x0001e2000c10153c */
[----:B------:R-:W-:-:S03]  /*a1870*/  ISETP.LT.AND P4, PT, R25, UR4, !P5 ;  /* 0x0000000419007c0c */ /* 0x000fc6000ef81270 */
[----:B------:R4:W-:Y:S01]  /*a1880*/  @P6 STG.E.U16 desc[UR60][R20.64], R23 ;  /* 0x0000001714006986 */ /* 0x0009e2000c10153c */
[----:B------:R-:W-:Y:S01]  /*a1890*/  ISETP.LT.AND P6, PT, R0, UR4, !P5 ;  /* 0x0000000400007c0c */ /* 0x000fe2000efc1270 */
[C---:B-1----:R-:W-:Y:S01]  /*a18a0*/  VIADD R2, R9.reuse, UR5 ;  /* 0x0000000509027c36 */ /* 0x042fe20008000000 */
[----:B------:R-:W-:Y:S01]  /*a18b0*/  R2UR.FILL UR25, R22 ;  /* 0x00000000161972ca */ /* 0x000fe200004e0000 */
[----:B------:R-:W-:Y:S01]  /*a18c0*/  IMAD.WIDE R4, R9, 0x2, R14 ;  /* 0x0000000209047825 */ /* 0x000fe200078e020e */
[----:B------:R-:W-:Y:S01]  /*a18d0*/  ISETP.LT.AND P3, PT, R27, UR4, !P5 ;  /* 0x000000041b007c0c */ /* 0x000fe2000ef61270 */
[----:B------:R-:W1:Y:S01]  /*a18e0*/  LDCU UR5, c[0x0][0x3b8] ;  /* 0x00007700ff0577ac */ /* 0x000e620008000800 */
[----:B0-----:R-:W2:Y:S01]  /*a18f0*/  LDL.LU R29, [R1+0x540] ;  /* 0x00054000011d7983 */ /* 0x001ea20000300800 */
[----:B------:R-:W-:-:S04]  /*a1900*/  IMAD.WIDE R6, R9, 0x2, R12 ;  /* 0x0000000209067825 */ /* 0x000fc800078e020c */
[----:B------:R-:W-:Y:S01]  /*a1910*/  VIADD R22, R28, 0xb0 ;  /* 0x000000b01c167836 */ /* 0x000fe20000000000 */
[----:B------:R-:W-:Y:S01]  /*a1920*/  PRMT R9, R26, 0x7632, R9 ;  /* 0x000076321a097816 */ /* 0x000fe20000000009 */
[C---:B------:R-:W-:Y:S01]  /*a1930*/  IMAD.WIDE R18, R2.reuse, 0x2, R10 ;  /* 0x0000000202127825 */ /* 0x040fe200078e020a */
[----:B------:R0:W-:Y:S03]  /*a1940*/  @P2 STG.E.U16 desc[UR60][R4.64], R26 ;  /* 0x0000001a04002986 */ /* 0x0001e6000c10153c */
[----:B----4-:R-:W-:Y:S01]  /*a1950*/  IMAD.WIDE R20, R2, 0x2, R16 ;  /* 0x0000000202147825 */ /* 0x010fe200078e0210 */
[----:B------:R-:W-:Y:S01]  /*a1960*/  ISETP.GE.AND P1, PT, R22, UR30, PT ;  /* 0x0000001e16007c0c */ /* 0x000fe2000bf26270 */
[----:B------:R-:W-:Y:S01]  /*a1970*/  @P0 STG.E.U16 desc[UR60][R6.64], R9 ;  /* 0x0000000906000986 */ /* 0x000fe2000c10153c */
[----:B---3--:R-:W-:Y:S01]  /*a1980*/  PRMT R23, R3, 0x7632, R23 ;  /* 0x0000763203177816 */ /* 0x008fe20000000017 */
[----:B------:R-:W-:-:S02]  /*a1990*/  VIADD R22, R28, 0xb1 ;  /* 0x000000b11c167836 */ /* 0x000fc40000000000 */
[----:B------:R-:W-:Y:S01]  /*a19a0*/  @P6 STG.E.U16 desc[UR60][R18.64], R3 ;  /* 0x0000000312006986 */ /* 0x000fe2000c10153c */
[----:B0-----:R-:W-:Y:S01]  /*a19b0*/  IMAD.WIDE R4, R2, 0x2, R14 ;  /* 0x0000000202047825 */ /* 0x001fe200078e020e */
[----:B------:R-:W-:Y:S01]  /*a19c0*/  ISETP.LT.AND P5, PT, R8, UR4, !P5 ;  /* 0x0000000408007c0c */ /* 0x000fe2000efa1270 */
[----:B------:R-:W0:Y:S01]  /*a19d0*/  LDCU UR30, c[0x0][0x3b8] ;  /* 0x00007700ff1e77ac */ /* 0x000e220008000800 */
[----:B------:R3:W-:Y:S01]  /*a19e0*/  @P4 STG.E.U16 desc[UR60][R20.64], R23 ;  /* 0x0000001714004986 */ /* 0x0007e2000c10153c */
[----:B------:R-:W-:-:S03]  /*a19f0*/  ISETP.GE.AND P2, PT, R22, UR26, PT ;  /* 0x0000001a16007c0c */ /* 0x000fc6000bf46270 */
[----:B------:R-:W4:Y:S01]  /*a1a00*/  LDL.LU R26, [R1+0x2e54] ;  /* 0x002e5400011a7983 */ /* 0x000f220000300800 */
[----:B---3--:R-:W-:-:S03]  /*a1a10*/  VIADD R23, R28, 0xb2 ;  /* 0x000000b21c177836 */ /* 0x008fc60000000000 */
[----:B------:R-:W3:Y:S01]  /*a1a20*/  LDL.LU R3, [R1+0x560] ;  /* 0x0005600001037983 */ /* 0x000ee20000300800 */
[----:B------:R-:W-:Y:S01]  /*a1a30*/  ISETP.LT.AND P6, PT, R0, UR4, !P1 ;  /* 0x0000000400007c0c */ /* 0x000fe2000cfc1270 */
[----:B------:R-:W-:Y:S01]  /*a1a40*/  VIADD R9, R2, UR6 ;  /* 0x0000000602097c36 */ /* 0x000fe20008000000 */
[----:B------:R-:W-:Y:S01]  /*a1a50*/  ISETP.LT.AND P4, PT, R25, UR4, !P1 ;  /* 0x0000000419007c0c */ /* 0x000fe2000cf81270 */
[----:B------:R-:W3:Y:S01]  /*a1a60*/  LDL R21, [R1+0x550] ;  /* 0x0005500001157983 */ /* 0x000ee20000100800 */
[----:B------:R-:W-:Y:S02]  /*a1a70*/  ISETP.LT.AND P0, PT, R27, UR4, !P1 ;  /* 0x000000041b007c0c */ /* 0x000fe4000cf01270 */
[----:B--2---:R-:W-:Y:S01]  /*a1a80*/  PRMT R22, R24, 0x7632, R22 ;  /* 0x0000763218167816 */ /* 0x004fe20000000016 */
[----:B------:R2:W-:Y:S01]  /*a1a90*/  @P3 STG.E.U16 desc[UR60][R4.64], R24 ;  /* 0x0000001804003986 */ /* 0x0005e2000c10153c */
[----:B------:R-:W-:Y:S01]  /*a1aa0*/  ISETP.GE.AND P3, PT, R23, UR24, PT ;  /* 0x0000001817007c0c */ /* 0x000fe2000bf66270 */
[C---:B------:R-:W-:Y:S01]  /*a1ab0*/  IMAD.WIDE R6, R9.reuse, 0x2, R10 ;  /* 0x0000000209067825 */ /* 0x040fe200078e020a */
[----:B------:R-:W0:Y:S03]  /*a1ac0*/  LDCU UR6, c[0x0][0x3b8] ;  /* 0x00007700ff0677ac */ /* 0x000e260008000800 */
[----:B------:R-:W-:Y:S01]  /*a1ad0*/  IMAD.WIDE R18, R9, 0x2, R16 ;  /* 0x0000000209127825 */ /* 0x000fe200078e0210 */
[----:B------:R-:W0:Y:S01]  /*a1ae0*/  LDCU UR26, c[0x0][0x3b8] ;  /* 0x00007700ff1a77ac */ /* 0x000e220008000800 */
[----:B------:R-:W0:Y:S01]  /*a1af0*/  LDCU UR24, c[0x0][0x3b8] ;  /* 0x00007700ff1877ac */ /* 0x000e220008000800 */
[----:B--2---:R-:W2:Y:S04]  /*a1b00*/  LDL.LU R24, [R1+0x530] ;  /* 0x0005300001187983 */ /* 0x004ea80000300800 */
[----:B------:R-:W2:Y:S01]  /*a1b10*/  LDL.LU R23, [R1+0x550] ;  /* 0x0005500001177983 */ /* 0x000ea20000300800 */
[----:B------:R-:W-:-:S05]  /*a1b20*/  IMAD.WIDE R4, R2, 0x2, R12 ;  /* 0x0000000202047825 */ /* 0x000fca00078e020c */
[----:B------:R0:W-:Y:S01]  /*a1b30*/  @P5 STG.E.U16 desc[UR60][R4.64], R22 ;  /* 0x0000001604005986 */ /* 0x0001e2000c10153c */
[----:B------:R-:W-:Y:S01]  /*a1b40*/  ISETP.LT.AND P5, PT, R25, UR4, !P2 ;  /* 0x0000000419007c0c */ /* 0x000fe2000d7a1270 */
[----:B0-----:R-:W-:Y:S01]  /*a1b50*/  VIADD R4, R28, 0xb3 ;  /* 0x000000b31c047836 */ /* 0x001fe20000000000 */
[----:B------:R-:W-:Y:S02]  /*a1b60*/  PRMT R22, R29, 0x7632, R22 ;  /* 0x000076321d167816 */ /* 0x000fe40000000016 */
[----:B---3--:R-:W-:Y:S01]  /*a1b70*/  PRMT R2, R21, 0x7632, R2 ;  /* 0x0000763215027816 */ /* 0x008fe20000000002 */
[----:B------:R-:W-:Y:S01]  /*a1b80*/  IMAD.WIDE R20, R9, 0x2, R14 ;  /* 0x0000000209147825 */ /* 0x000fe200078e020e */
[----:B--2---:R-:W-:Y:S04]  /*a1b90*/  @P6 STG.E.U16 desc[UR60][R6.64], R23 ;  /* 0x0000001706006986 */ /* 0x004fe8000c10153c */
[----:B------:R1:W-:Y:S01]  /*a1ba0*/  @P4 STG.E.U16 desc[UR60][R18.64], R2 ;  /* 0x0000000212004986 */ /* 0x0003e2000c10153c */
[----:B------:R-:W-:-:S03]  /*a1bb0*/  ISETP.LT.AND P4, PT, R0, UR4, !P2 ;  /* 0x0000000400007c0c */ /* 0x000fc6000d781270 */
[----:B------:R0:W-:Y:S01]  /*a1bc0*/  @P0 STG.E.U16 desc[UR60][R20.64], R29 ;  /* 0x0000001d14000986 */ /* 0x0001e2000c10153c */
[C---:B------:R-:W-:Y:S02]  /*a1bd0*/  ISETP.LT.AND P0, PT, R8.reuse, UR4, !P1 ;  /* 0x0000000408007c0c */ /* 0x040fe4000cf01270 */
[----:B------:R-:W-:Y:S02]  /*a1be0*/  ISETP.LT.AND P6, PT, R27, UR4, !P2 ;  /* 0x000000041b007c0c */ /* 0x000fe4000d7c1270 */
[----:B------:R-:W-:Y:S02]  /*a1bf0*/  ISETP.LT.AND P2, PT, R8, UR4, !P2 ;  /* 0x0000000408007c0c */ /* 0x000fe4000d741270 */
[----:B------:R-:W-:Y:S01]  /*a1c00*/  ISETP.GE.AND P1, PT, R4, UR18, PT ;  /* 0x0000001204007c0c */ /* 0x000fe2000bf26270 */
[C---:B-1----:R-:W-:Y:S01]  /*a1c10*/  VIADD R2, R9.reuse, UR5 ;  /* 0x0000000509027c36 */ /* 0x042fe20008000000 */
[----:B------:R-:W1:Y:S01]  /*a1c20*/  LDCU UR5, c[0x0][0x3b8] ;  /* 0x00007700ff0577ac */ /* 0x000e620008000800 */
[----:B------:R-:W-:Y:S01]  /*a1c30*/  IMAD.WIDE R4, R9, 0x2, R12 ;  /* 0x0000000209047825 */ /* 0x000fe200078e020c */
[----:B------:R-:W-:Y:S01]  /*a1c40*/  PRMT R9, R3, 0x7632, R9 ;  /* 0x0000763203097816 */ /* 0x000fe20000000009 */
[----:B0-----:R-:W2:Y:S01]  /*a1c50*/  LDL.LU R29, [R1+0x544] ;  /* 0x00054400011d7983 */ /* 0x001ea20000300800 */
[----:B------:R-:W0:Y:S01]  /*a1c60*/  LDCU UR18, c[0x0][0x3b8] ;  /* 0x00007700ff1277ac */ /* 0x000e220008000800 */
[----:B------:R-:W-:-:S02]  /*a1c70*/  IMAD.WIDE R6, R2, 0x2, R10 ;  /* 0x0000000202067825 */ /* 0x000fc400078e020a */
[----:B------:R3:W-:Y:S02]  /*a1c80*/  @P0 STG.E.U16 desc[UR60][R4.64], R22 ;  /* 0x0000001604000986 */ /* 0x0007e4000c10153c */
[----:B------:R-:W-:-:S04]  /*a1c90*/  IMAD.WIDE R18, R2, 0x2, R16 ;  /* 0x0000000202127825 */ /* 0x000fc800078e0210 */
[----:B------:R-:W-:Y:S01]  /*a1ca0*/  IMAD.WIDE R20, R2, 0x2, R14 ;  /* 0x0000000202147825 */ /* 0x000fe200078e020e */
[----:B------:R0:W-:Y:S01]  /*a1cb0*/  @P4 STG.E.U16 desc[UR60][R6.64], R3 ;  /* 0x0000000306004986 */ /* 0x0001e2000c10153c */
[----:B---3--:R-:W-:Y:S02]  /*a1cc0*/  PRMT R22, R24, 0x7632, R22 ;  /* 0x0000763218167816 */ /* 0x008fe40000000016 */
[----:B------:R-:W-:Y:S01]  /*a1cd0*/  IMAD.WIDE R4, R2, 0x2, R12 ;  /* 0x0000000202047825 */ /* 0x000fe200078e020c */
[----:B------:R-:W-:Y:S04]  /*a1ce0*/  @P5 STG.E.U16 desc[UR60][R18.64], R9 ;  /* 0x0000000912005986 */ /* 0x000fe8000c10153c */
[----:B------:R3:W-:Y:S04]  /*a1cf0*/  @P6 STG.E.U16 desc[UR60][R20.64], R24 ;  /* 0x0000001814006986 */ /* 0x0007e8000c10153c */
[----:B0-----:R-:W4:Y:S04]  /*a1d00*/  LDL.LU R3, [R1+0x564] ;  /* 0x0005640001037983 */ /* 0x001f280000300800 */
[----:B------:R0:W-:Y:S04]  /*a1d10*/  @P2 STG.E.U16 desc[UR60][R4.64], R22 ;  /* 0x0000001604002986 */ /* 0x0001e8000c10153c */
[----:B---3--:R-:W3:Y:S04]  /*a1d20*/  LDL R21, [R1+0x554] ;  /* 0x0005540001157983 */ /* 0x008ee80000100800 */
[----:B------:R-:W4:Y:S04]  /*a1d30*/  LDL.LU R24, [R1+0x534] ;  /* 0x0005340001187983 */ /* 0x000f280000300800 */
[----:B0-----:R-:W4:Y:S01]  /*a1d40*/  LDL.LU R5, [R1+0x554] ;  /* 0x0005540001057983 */ /* 0x001f220000300800 */
[----:B------:R-:W-:Y:S01]  /*a1d50*/  ISETP.LT.AND P4, PT, R0, UR4, !P3 ;  /* 0x0000000400007c0c */ /* 0x000fe2000df81270 */
[----:B------:R-:W-:Y:S01]  /*a1d60*/  VIADD R9, R2, UR6 ;  /* 0x0000000602097c36 */ /* 0x000fe20008000000 */
[----:B------:R-:W-:Y:S01]  /*a1d70*/  ISETP.LT.AND P5, PT, R25, UR4, !P3 ;  /* 0x0000000419007c0c */ /* 0x000fe2000dfa1270 */
[----:B------:R-:W-:Y:S01]  /*a1d80*/  VIADD R23, R28, 0xb4 ;  /* 0x000000b41c177836 */ /* 0x000fe20000000000 */
[----:B------:R-:W-:Y:S01]  /*a1d90*/  ISETP.LT.AND P6, PT, R27, UR4, !P3 ;  /* 0x000000041b007c0c */ /* 0x000fe2000dfc1270 */
[----:B------:R-:W0:Y:S01]  /*a1da0*/  LDCU UR6, c[0x0][0x39c] ;  /* 0x00007380ff0677ac */ /* 0x000e220008000800 */
[----:B------:R-:W-:Y:S01]  /*a1db0*/  ISETP.LT.AND P3, PT, R8, UR4, !P3 ;  /* 0x0000000408007c0c */ /* 0x000fe2000df61270 */
[----:B------:R-:W-:-:S04]  /*a1dc0*/  IMAD.WIDE R6, R9, 0x2, R10 ;  /* 0x0000000209067825 */ /* 0x000fc800078e020a */
[----:B------:R-:W-:Y:S01]  /*a1dd0*/  IMAD.WIDE R18, R9, 0x2, R16 ;  /* 0x0000000209127825 */ /* 0x000fe200078e0210 */
[----:B------:R-:W-:Y:S01]  /*a1de0*/  ISETP.GE.AND P0, PT, R23, UR16, PT ;  /* 0x0000001017007c0c */ /* 0x000fe2000bf06270 */
[----:B------:R-:W0:Y:S02]  /*a1df0*/  LDCU UR16, c[0x0][0x3b8] ;  /* 0x00007700ff1077ac */ /* 0x000e240008000800 */
[----:B------:R-:W-:-:S05]  /*a1e00*/  VIADD R23, R28, 0xb5 ;  /* 0x000000b51c177836 */ /* 0x000fca0000000000 */
[----:B------:R-:W-:Y:S01]  /*a1e10*/  ISETP.GE.AND P2, PT, R23, UR12, PT ;  /* 0x0000000c17007c0c */ /* 0x000fe2000bf46270 */
[----:B------:R-:W-:Y:S01]  /*a1e20*/  VIADD R23, R28, 0xb6 ;  /* 0x000000b61c177836 */ /* 0x000fe20000000000 */
[----:B------:R-:W0:Y:S01]  /*a1e30*/  LDCU UR12, c[0x0][0x3b8] ;  /* 0x00007700ff0c77ac */ /* 0x000e220008000800 */
[----:B--2---:R-:W-:Y:S02]  /*a1e40*/  PRMT R22, R29, 0x7632, R22 ;  /* 0x000076321d167816 */ /* 0x004fe40000000016 */
[----:B---3--:R-:W-:Y:S01]  /*a1e50*/  PRMT R2, R21, 0x7632, R2 ;  /* 0x0000763215027816 */ /* 0x008fe20000000002 */
[C---:B------:R-:W-:Y:S01]  /*a1e60*/  IMAD.WIDE R20, R9.reuse, 0x2, R14 ;  /* 0x0000000209147825 */ /* 0x040fe200078e020e */
[----:B----4-:R2:W-:Y:S04]  /*a1e70*/  @P4 STG.E.U16 desc[UR60][R6.64], R5 ;  /* 0x0000000506004986 */ /* 0x0105e8000c10153c */
[----:B------:R-:W-:Y:S04]  /*a1e80*/  @P5 STG.E.U16 desc[UR60][R18.64], R2 ;  /* 0x0000000212005986 */ /* 0x000fe8000c10153c */
[----:B------:R3:W-:Y:S01]  /*a1e90*/  @P6 STG.E.U16 desc[UR60][R20.64], R29 ;  /* 0x0000001d14006986 */ /* 0x0007e2000c10153c */
[----:B--2---:R-:W-:Y:S01]  /*a1ea0*/  IMAD.WIDE R4, R9, 0x2, R12 ;  /* 0x0000000209047825 */ /* 0x004fe200078e020c */
[----:B------:R-:W-:-:S04]  /*a1eb0*/  ISETP.LT.AND P6, PT, R25, UR4, !P1 ;  /* 0x0000000419007c0c */ /* 0x000fc8000cfc1270 */
[----:B------:R2:W-:Y:S04]  /*a1ec0*/  @P3 STG.E.U16 desc[UR60][R4.64], R22 ;  /* 0x0000001604003986 */ /* 0x0005e8000c10153c */
[----:B---3--:R-:W3:Y:S04]  /*a1ed0*/  LDL.LU R29, [R1+0x558] ;  /* 0x00055800011d7983 */ /* 0x008ee80000300800 */
[----:B------:R-:W4:Y:S04]  /*a1ee0*/  LDL.LU R25, [R1+0x548] ;  /* 0x0005480001197983 */ /* 0x000f280000300800 */
[----:B--2---:R-:W2:Y:S01]  /*a1ef0*/  LDL R22, [R1+0x1d8c] ;  /* 0x001d8c0001167983 */ /* 0x004ea20000100800 */
[----:B------:R-:W-:Y:S01]  /*a1f00*/  ISETP.LT.AND P4, PT, R0, UR4, !P1 ;  /* 0x0000000400007c0c */ /* 0x000fe2000cf81270 */
[----:B-1----:R-:W-:Y:S01]  /*a1f10*/  VIADD R2, R9, UR5 ;  /* 0x0000000509027c36 */ /* 0x002fe20008000000 */
[----:B------:R-:W-:Y:S01]  /*a1f20*/  ISETP.LT.AND P5, PT, R27, UR4, !P1 ;  /* 0x000000041b007c0c */ /* 0x000fe2000cfa1270 */
[----:B------:R-:W1:Y:S02]  /*a1f30*/  LDCU UR5, c[0x0][0x3b8] ;  /* 0x00007700ff0577ac */ /* 0x000e640008000800 */
[----:B------:R-:W-:Y:S01]  /*a1f40*/  IMAD.WIDE R6, R2, 0x2, R10 ;  /* 0x0000000202067825 */ /* 0x000fe200078e020a */
[----:B------:R-:W-:-:S02]  /*a1f50*/  PRMT R9, R3, 0x7632, R9 ;  /* 0x0000763203097816 */ /* 0x000fc40000000009 */
[----:B------:R-:W-:Y:S01]  /*a1f60*/  ISETP.GE.AND P3, PT, R23, UR8, PT ;  /* 0x0000000817007c0c */ /* 0x000fe2000bf66270 */
[----:B------:R-:W-:-:S04]  /*a1f70*/  IMAD.WIDE R18, R2, 0x2, R16 ;  /* 0x0000000202127825 */ /* 0x000fc800078e0210 */
[----:B------:R-:W-:Y:S01]  /*a1f80*/  IMAD.WIDE R20, R2, 0x2, R14 ;  /* 0x0000000202147825 */ /* 0x000fe200078e020e */
[----:B------:R0:W-:Y:S01]  /*a1f90*/  @P4 STG.E.U16 desc[UR60][R6.64], R3 ;  /* 0x0000000306004986 */ /* 0x0001e2000c10153c */
[----:B------:R-:W-:Y:S01]  /*a1fa0*/  ISETP.LT.AND P1, PT, R8, UR4, !P1 ;  /* 0x0000000408007c0c */ /* 0x000fe2000cf21270 */
[----:B------:R-:W1:Y:S02]  /*a1fb0*/  LDCU UR8, c[0x0][0x3b8] ;  /* 0x00007700ff0877ac */ /* 0x000e640008000800 */
[----:B------:R-:W-:Y:S04]  /*a1fc0*/  @P6 STG.E.U16 desc[UR60][R18.64], R9 ;  /* 0x0000000912006986 */ /* 0x000fe8000c10153c */
[----:B0-----:R-:W4:Y:S04]  /*a1fd0*/  LDL.LU R3, [R1+0x2e50] ;  /* 0x002e500001037983 */ /* 0x001f280000300800 */
[----:B------:R-:W4:Y:S01]  /*a1fe0*/  LDL.LU R23, [R1+0x568] ;  /* 0x0005680001177983 */ /* 0x000f220000300800 */
[----:B------:R-:W-:-:S03]  /*a1ff0*/  PRMT R6, R24, 0x7632, R6 ;  /* 0x0000763218067816 */ /* 0x000fc60000000006 */
[----:B------:R0:W-:Y:S04]  /*a2000*/  @P5 STG.E.U16 desc[UR60][R20.64], R24 ;  /* 0x0000001814005986 */ /* 0x0001e8000c10153c */
[----:B0-----:R-:W4:Y:S01]  /*a2010*/  LDL.LU R24, [R1+0x538] ;  /* 0x0005380001187983 */ /* 0x001f220000300800 */
[----:B------:R-:W-:Y:S01]  /*a2020*/  ISETP.LT.AND P6, PT, R0, UR4, !P0 ;  /* 0x0000000400007c0c */ /* 0x000fe2000c7c1270 */
[----:B------:R-:W-:Y:S01]  /*a2030*/  IMAD.WIDE R4, R2, 0x2, R12 ;  /* 0x0000000202047825 */ /* 0x000fe200078e020c */
[----:B------:R-:W-:-:S03]  /*a2040*/  ISETP.LT.AND P4, PT, R27, UR4, !P0 ;  /* 0x000000041b007c0c */ /* 0x000fc6000c781270 */
[----:B-1----:R-:W-:Y:S01]  /*a2050*/  VIADD R2, R2, UR5 ;  /* 0x0000000502027c36 */ /* 0x002fe20008000000 */
[----:B------:R0:W-:Y:S01]  /*a2060*/  @P1 STG.E.U16 desc[UR60][R4.64], R6 ;  /* 0x0000000604001986 */ /* 0x0001e2000c10153c */
[----:B------:R-:W-:Y:S01]  /*a2070*/  VIADD R18, R28, 0xb7 ;  /* 0x000000b71c127836 */ /* 0x000fe20000000000 */
[----:B------:R-:W1:Y:S04]  /*a2080*/  LDCU UR5, c[0x0][0x39c] ;  /* 0x00007380ff0577ac */ /* 0x000e680008000800 */
[----:B------:R-:W-:Y:S01]  /*a2090*/  ISETP.GE.AND P1, PT, R18, UR10, PT ;  /* 0x0000000a12007c0c */ /* 0x000fe2000bf26270 */
[C---:B------:R-:W-:Y:S01]  /*a20a0*/  IMAD.WIDE R18, R2.reuse, 0x2, R14 ;  /* 0x0000000202127825 */ /* 0x040fe200078e020e */
[----:B------:R-:W1:Y:S03]  /*a20b0*/  LDCU UR10, c[0x0][0x3b8] ;  /* 0x00007700ff0a77ac */ /* 0x000e660008000800 */
[----:B0-----:R-:W-:-:S04]  /*a20c0*/  IMAD.WIDE R4, R2, 0x2, R10 ;  /* 0x0000000202047825 */ /* 0x001fc800078e020a */
[----:B------:R-:W-:Y:S01]  /*a20d0*/  IMAD.WIDE R6, R2, 0x2, R16 ;  /* 0x0000000202067825 */ /* 0x000fe200078e0210 */
[----:B---3--:R-:W-:Y:S02]  /*a20e0*/  PRMT R9, R29, 0x7632, R9 ;  /* 0x000076321d097816 */ /* 0x008fe40000000009 */
[----:B--2---:R-:W-:Y:S01]  /*a20f0*/  ISETP.LT.AND P5, PT, R22, UR4, !P0 ;  /* 0x0000000416007c0c */ /* 0x004fe2000c7a1270 */
[----:B------:R0:W-:Y:S01]  /*a2100*/  @P6 STG.E.U16 desc[UR60][R4.64], R29 ;  /* 0x0000001d04006986 */ /* 0x0001e2000c10153c */
[----:B------:R-:W-:Y:S02]  /*a2110*/  ISETP.LT.AND P0, PT, R8, UR4, !P0 ;  /* 0x0000000408007c0c */ /* 0x000fe4000c701270 */
[----:B------:R-:W-:Y:S02]  /*a2120*/  ISETP.LT.AND P6, PT, R22, UR4, !P2 ;  /* 0x0000000416007c0c */ /* 0x000fe4000d7c1270 */
[----:B----4-:R-:W-:Y:S01]  /*a2130*/  PRMT R20, R25, 0x7632, R20 ;  /* 0x0000763219147816 */ /* 0x010fe20000000014 */
[----:B0-----:R-:W2:Y:S06]  /*a2140*/  LDL.LU R29, [R1+0x55c] ;  /* 0x00055c00011d7983 */ /* 0x001eac0000300800 */
[----:B------:R0:W-:Y:S01]  /*a2150*/  @P5 STG.E.U16 desc[UR60][R6.64], R9 ;  /* 0x0000000906005986 */ /* 0x0001e2000c10153c */
[----:B------:R-:W-:-:S03]  /*a2160*/  ISETP.LT.AND P5, PT, R0, UR4, !P2 ;  /* 0x0000000400007c0c */ /* 0x000fc6000d7a1270 */
[----:B------:R3:W-:Y:S01]  /*a2170*/  @P4 STG.E.U16 desc[UR60][R18.64], R25 ;  /* 0x0000001912004986 */ /* 0x0007e2000c10153c */
[----:B------:R-:W-:Y:S01]  /*a2180*/  ISETP.LT.AND P4, PT, R27, UR4, !P2 ;  /* 0x000000041b007c0c */ /* 0x000fe2000d781270 */
[C---:B0-----:R-:W-:Y:S02]  /*a2190*/  VIADD R9, R2.reuse, UR8 ;  /* 0x0000000802097c36 */ /* 0x041fe40008000000 */
[----:B---3--:R-:W3:Y:S01]  /*a21a0*/  LDL.LU R25, [R1+0x54c] ;  /* 0x00054c0001197983 */ /* 0x008ee20000300800 */
[----:B------:R-:W-:Y:S01]  /*a21b0*/  IMAD.WIDE R18, R2, 0x2, R12 ;  /* 0x0000000202127825 */ /* 0x000fe200078e020c */
[----:B------:R-:W-:Y:S01]  /*a21c0*/  PRMT R2, R23, 0x7632, R2 ;  /* 0x0000763217027816 */ /* 0x000fe20000000002 */
[----:B------:R-:W0:Y:S02]  /*a21d0*/  LDCU UR8, c[0x0][0x3b8] ;  /* 0x00007700ff0877ac */ /* 0x000e240008000800 */
[C---:B------:R-:W-:Y:S01]  /*a21e0*/  IMAD.WIDE R6, R9.reuse, 0x2, R10 ;  /* 0x0000000209067825 */ /* 0x040fe200078e020a */
[----:B------:R4:W-:Y:S03]  /*a21f0*/  @P0 STG.E.U16 desc[UR60][R18.64], R20 ;  /* 0x0000001412000986 */ /* 0x0009e6000c10153c */
[C---:B------:R-:W-:Y:S01]  /*a2200*/  IMAD.WIDE R4, R9.reuse, 0x2, R16 ;  /* 0x0000000209047825 */ /* 0x040fe200078e0210 */
[----:B------:R-:W-:Y:S04]  /*a2210*/  @P5 STG.E.U16 desc[UR60][R6.64], R23 ;  /* 0x0000001706005986 */ /* 0x000fe8000c10153c */
[----:B------:R-:W-:Y:S01]  /*a2220*/  @P6 STG.E.U16 desc[UR60][R4.64], R2 ;  /* 0x0000000204006986 */ /* 0x000fe2000c10153c */
[----:B----4-:R-:W-:-:S05]  /*a2230*/  IMAD.WIDE R18, R9, 0x2, R14 ;  /* 0x0000000209127825 */ /* 0x010fca00078e020e */
[----:B------:R4:W-:Y:S02]  /*a2240*/  @P4 STG.E.U16 desc[UR60][R18.64], R24 ;  /* 0x0000001812004986 */ /* 0x0009e4000c10153c */
[----:B----4-:R-:W-:Y:S02]  /*a2250*/  PRMT R18, R24, 0x7632, R18 ;  /* 0x0000763218127816 */ /* 0x010fe40000000012 */
[----:B------:R-:W4:Y:S01]  /*a2260*/  LDL.LU R24, [R1+0x56c] ;  /* 0x00056c0001187983 */ /* 0x000f220000300800 */
[----:B------:R-:W-:Y:S02]  /*a2270*/  ISETP.LT.AND P2, PT, R8, UR4, !P2 ;  /* 0x0000000408007c0c */ /* 0x000fe4000d741270 */
        /* <DEDUP_REMOVED lines=9> */
[----:B------:R-:W-:Y:S01]  /*a2310*/  ISETP.LT.AND P3, PT, R8, UR4, !P3 ;  /* 0x0000000408007c0c */ /* 0x000fe2000df61270 */
[----:B------:R1:W-:Y:S01]  /*a2320*/  @P2 STG.E.U16 desc[UR60][R6.64], R18 ;  /* 0x0000001206002986 */ /* 0x0003e2000c10153c */
[----:B------:R-:W-:Y:S01]  /*a2330*/  ISETP.LT.AND P2, PT, R0, UR4, !P1 ;  /* 0x0000000400007c0c */ /* 0x000fe2000cf41270 */
[----:B------:R-:W0:Y:S01]  /*a2340*/  LDCU UR12, c[0x0][0x3b8] ;  /* 0x00007700ff0c77ac */ /* 0x000e220008000800 */
[C---:B-1----:R-:W-:Y:S01]  /*a2350*/  IMAD.WIDE R6, R2.reuse, 0x2, R16 ;  /* 0x0000000202067825 */ /* 0x042fe200078e0210 */
[----:B--2---:R-:W-:Y:S01]  /*a2360*/  PRMT R9, R29, 0x7632, R9 ;  /* 0x000076321d097816 */ /* 0x004fe20000000009 */
[----:B------:R1:W-:Y:S04]  /*a2370*/  @P6 STG.E.U16 desc[UR60][R4.64], R29 ;  /* 0x0000001d04006986 */ /* 0x0003e8000c10153c */
[----:B------:R3:W-:Y:S01]  /*a2380*/  @P4 STG.E.U16 desc[UR60][R6.64], R9 ;  /* 0x0000000906004986 */ /* 0x0007e2000c10153c */
[----:B-1----:R-:W-:Y:S01]  /*a2390*/  IMAD.WIDE R4, R2, 0x2, R14 ;  /* 0x0000000202047825 */ /* 0x002fe200078e020e */
[----:B------:R-:W-:-:S02]  /*a23a0*/  ISETP.LT.AND P6, PT, R27, UR4, !P1 ;  /* 0x000000041b007c0c */ /* 0x000fc4000cfc1270 */
[----:B---3--:R-:W-:Y:S02]  /*a23b0*/  PRMT R6, R25, 0x7632, R6 ;  /* 0x0000763219067816 */ /* 0x008fe40000000006 */
[----:B------:R1:W-:Y:S01]  /*a23c0*/  @P5 STG.E.U16 desc[UR60][R4.64], R25 ;  /* 0x0000001904005986 */ /* 0x0003e2000c10153c */
[----:B------:R-:W-:Y:S01]  /*a23d0*/  ISETP.LT.AND P5, PT, R22, UR4, !P1 ;  /* 0x0000000416007c0c */ /* 0x000fe2000cfa1270 */
[----:B------:R-:W-:Y:S02]  /*a23e0*/  VIADD R7, R28, 0xb9 ;  /* 0x000000b91c077836 */ /* 0x000fe40000000000 */
[----:B-1----:R-:W2:Y:S01]  /*a23f0*/  LDL.LU R25, [R1+0x570] ;  /* 0x0005700001197983 */ /* 0x002ea20000300800 */
[----:B------:R-:W-:-:S04]  /*a2400*/  IMAD.WIDE R4, R2, 0x2, R12 ;  /* 0x0000000202047825 */ /* 0x000fc800078e020c */
[----:B------:R-:W-:Y:S01]  /*a2410*/  VIADD R2, R2, UR18 ;  /* 0x0000001202027c36 */ /* 0x000fe20008000000 */
[----:B------:R1:W-:Y:S01]  /*a2420*/  @P3 STG.E.U16 desc[UR60][R4.64], R6 ;  /* 0x0000000604003986 */ /* 0x0003e2000c10153c */
[----:B------:R-:W-:Y:S02]  /*a2430*/  ISETP.GE.AND P4, PT, R7, UR22, PT ;  /* 0x0000001607007c0c */ /* 0x000fe4000bf86270 */
[----:B----4-:R-:W-:Y:S01]  /*a2440*/  PRMT R20, R24, 0x7632, R20 ;  /* 0x0000763218147816 */ /* 0x010fe20000000014 */
[C---:B-1----:R-:W-:Y:S01]  /*a2450*/  IMAD.WIDE R4, R2.reuse, 0x2, R10 ;  /* 0x0000000202047825 */ /* 0x042fe200078e020a */
[----:B------:R-:W1:Y:S03]  /*a2460*/  LDCU UR18, c[0x0][0x3b8] ;  /* 0x00007700ff1277ac */ /* 0x000e660008000800 */
[C---:B------:R-:W-:Y:S01]  /*a2470*/  IMAD.WIDE R6, R2.reuse, 0x2, R16 ;  /* 0x0000000202067825 */ /* 0x040fe200078e0210 */
[----:B------:R3:W-:Y:S01]  /*a2480*/  @P2 STG.E.U16 desc[UR60][R4.64], R24 ;  /* 0x0000001804002986 */ /* 0x0007e2000c10153c */
[----:B------:R-:W4:Y:S02]  /*a2490*/  LDCU UR22, c[0x0][0x3b8] ;  /* 0x00007700ff1677ac */ /* 0x000f240008000800 */
[----:B------:R-:W-:Y:S01]  /*a24a0*/  IMAD.WIDE R18, R2, 0x2, R14 ;  /* 0x0000000202127825 */ /* 0x000fe200078e020e */
[----:B------:R0:W-:Y:S04]  /*a24b0*/  @P5 STG.E.U16 desc[UR60][R6.64], R20 ;  /* 0x0000001406005986 */ /* 0x0001e8000c10153c */
[----:B---3--:R-:W3:Y:S04]  /*a24c0*/  LDL.LU R24, [R1+0x580] ;  /* 0x0005800001187983 */ /* 0x008ee80000300800 */
[----:B------:R1:W-:Y:S01]  /*a24d0*/  @P6 STG.E.U16 desc[UR60][R18.64], R3 ;  /* 0x0000000312006986 */ /* 0x0003e2000c10153c */
[----:B0-----:R-:W-:-:S03]  /*a24e0*/  PRMT R20, R3, 0x7632, R20 ;  /* 0x0000763203147816 */ /* 0x001fc60000000014 */
[----:B-1----:R-:W4:Y:S01]  /*a24f0*/  LDL.LU R3, [R1+0x2e4c] ;  /* 0x002e4c0001037983 */ /* 0x002f220000300800 */
[----:B------:R-:W-:Y:S01]  /*a2500*/  ISETP.LT.AND P2, PT, R8, UR4, !P1 ;  /* 0x0000000408007c0c */ /* 0x000fe2000cf41270 */
[C---:B------:R-:W-:Y:S02]  /*a2510*/  VIADD R4, R28.reuse, 0xbb ;  /* 0x000000bb1c047836 */ /* 0x040fe40000000000 */
[----:B------:R-:W-:Y:S01]  /*a2520*/  VIADD R9, R28, 0xba ;  /* 0x000000ba1c097836 */ /* 0x000fe20000000000 */
[----:B------:R-:W-:Y:S02]  /*a2530*/  ISETP.LT.AND P5, PT, R0, UR4, !P0 ;  /* 0x0000000400007c0c */ /* 0x000fe4000c7a1270 */
[----:B------:R-:W-:Y:S02]  /*a2540*/  ISETP.LT.AND P6, PT, R22, UR4, !P0 ;  /* 0x0000000416007c0c */ /* 0x000fe4000c7c1270 */
[----:B------:R-:W-:Y:S01]  /*a2550*/  ISETP.GE.AND P1, PT, R4, UR28, PT ;  /* 0x0000001c04007c0c */ /* 0x000fe2000bf26270 */
[C---:B------:R-:W-:Y:S01]  /*a2560*/  IMAD.WIDE R4, R2.reuse, 0x2, R12 ;  /* 0x0000000202047825 */ /* 0x040fe200078e020c */
[----:B------:R-:W-:Y:S01]  /*a2570*/  ISETP.GE.AND P3, PT, R9, UR20, PT ;  /* 0x0000001409007c0c */ /* 0x000fe2000bf66270 */
[----:B------:R-:W0:Y:S02]  /*a2580*/  LDCU UR20, c[0x0][0x3b8] ;  /* 0x00007700ff1477ac */ /* 0x000e240008000800 */
[----:B------:R-:W-:Y:S01]  /*a2590*/  VIADD R9, R2, UR26 ;  /* 0x0000001a02097c36 */ /* 0x000fe20008000000 */
[----:B------:R1:W-:Y:S01]  /*a25a0*/  @P2 STG.E.U16 desc[UR60][R4.64], R20 ;  /* 0x0000001404002986 */ /* 0x0003e2000c10153c */
[----:B------:R-:W-:Y:S01]  /*a25b0*/  ISETP.LT.AND P2, PT, R27, UR4, !P0 ;  /* 0x000000041b007c0c */ /* 0x000fe2000c741270 */
[----:B------:R-:W0:Y:S01]  /*a25c0*/  LDCU UR28, c[0x0][0x3b8] ;  /* 0x00007700ff1c77ac */ /* 0x000e220008000800 */
[C---:B------:R-:W-:Y:S01]  /*a25d0*/  IMAD.WIDE R6, R9.reuse, 0x2, R10 ;  /* 0x0000000209067825 */ /* 0x040fe200078e020a */
[----:B------:R-:W0:Y:S03]  /*a25e0*/  LDCU UR26, c[0x0][0x3b8] ;  /* 0x00007700ff1a77ac */ /* 0x000e260008000800 */
[----:B------:R-:W-:Y:S01]  /*a25f0*/  IMAD.WIDE R18, R9, 0x2, R16 ;  /* 0x0000000209127825 */ /* 0x000fe200078e0210 */
[----:B------:R-:W-:-:S03]  /*a2600*/  ISETP.LT.AND P0, PT, R8, UR4, !P0 ;  /* 0x0000000408007c0c */ /* 0x000fc6000c701270 */
[----:B-1----:R-:W-:Y:S01]  /*a2610*/  IMAD.WIDE R4, R9, 0x2, R12 ;  /* 0x0000000209047825 */ /* 0x002fe200078e020c */
[----:B--2---:R-:W-:Y:S01]  /*a2620*/  PRMT R2, R25, 0x7632, R2 ;  /* 0x0000763219027816 */ /* 0x004fe20000000002 */
[----:B------:R1:W-:Y:S04]  /*a2630*/  @P5 STG.E.U16 desc[UR60][R6.64], R25 ;  /* 0x0000001906005986 */ /* 0x0003e8000c10153c */
[----:B------:R2:W-:Y:S01]  /*a2640*/  @P6 STG.E.U16 desc[UR60][R18.64], R2 ;  /* 0x0000000212006986 */ /* 0x0005e2000c10153c */
[----:B------:R-:W-:Y:S01]  /*a2650*/  ISETP.LT.AND P6, PT, R0, UR4, !P4 ;  /* 0x0000000400007c0c */ /* 0x000fe2000e7c1270 */
[C---:B-1----:R-:W-:Y:S02]  /*a2660*/  IMAD.WIDE R6, R9.reuse, 0x2, R14 ;  /* 0x0000000209067825 */ /* 0x042fe400078e020e */
[----:B------:R-:W4:Y:S02]  /*a2670*/  LDL.LU R25, [R1+0x590] ;  /* 0x0005900001197983 */ /* 0x000f240000300800 */
[----:B--2---:R-:W-:-:S02]  /*a2680*/  VIADD R2, R9, UR24 ;  /* 0x0000001809027c36 */ /* 0x004fc40008000000 */
[----:B------:R-:W2:Y:S01]  /*a2690*/  LDL.LU R29, [R1+0x20] ;  /* 0x00002000011d7983 */ /* 0x000ea20000300800 */
[----:B------:R-:W-:Y:S01]  /*a26a0*/  ISETP.LT.AND P5, PT, R22, UR4, !P4 ;  /* 0x0000000416007c0c */ /* 0x000fe2000e7a1270 */
[----:B------:R-:W-:Y:S01]  /*a26b0*/  VIADD R18, R28, 0xbc ;  /* 0x000000bc1c127836 */ /* 0x000fe20000000000 */
[----:B------:R-:W1:Y:S01]  /*a26c0*/  LDCU UR24, c[0x0][0x3b8] ;  /* 0x00007700ff1877ac */ /* 0x000e620008000800 */
[----:B---3--:R-:W-:Y:S01]  /*a26d0*/  PRMT R9, R24, 0x7632, R9 ;  /* 0x0000763218097816 */ /* 0x008fe20000000009 */
[----:B------:R3:W-:Y:S04]  /*a26e0*/  @P2 STG.E.U16 desc[UR60][R6.64], R24 ;  /* 0x0000001806002986 */ /* 0x0007e8000c10153c */
[----:B------:R4:W-:Y:S01]  /*a26f0*/  @P0 STG.E.U16 desc[UR60][R4.64], R9 ;  /* 0x0000000904000986 */ /* 0x0009e2000c10153c */
[----:B---3--:R-:W-:Y:S01]  /*a2700*/  IMAD.WIDE R6, R2, 0x2, R10 ;  /* 0x0000000202067825 */ /* 0x008fe200078e020a */
[----:B----4-:R-:W-:-:S04]  /*a2710*/  PRMT R9, R3, 0x7632, R9 ;  /* 0x0000763203097816 */ /* 0x010fc80000000009 */
[----:B------:R3:W-:Y:S04]  /*a2720*/  @P6 STG.E.U16 desc[UR60][R6.64], R3 ;  /* 0x0000000306006986 */ /* 0x0007e8000c10153c */
[----:B---3--:R-:W3:Y:S04]  /*a2730*/  LDL.LU R3, [R1+0x2e48] ;  /* 0x002e480001037983 */ /* 0x008ee80000300800 */
[----:B------:R-:W4:Y:S01]  /*a2740*/  LDL.LU R24, [R1+0x30] ;  /* 0x0000300001187983 */ /* 0x000f220000300800 */
[----:B------:R-:W-:Y:S01]  /*a2750*/  ISETP.LT.AND P0, PT, R27, UR4, !P4 ;  /* 0x000000041b007c0c */ /* 0x000fe2000e701270 */
[----:B------:R-:W-:Y:S01]  /*a2760*/  IMAD.WIDE R4, R2, 0x2, R16 ;  /* 0x0000000202047825 */ /* 0x000fe200078e0210 */
[----:B------:R-:W-:Y:S01]  /*a2770*/  ISETP.LT.AND P4, PT, R8, UR4, !P4 ;  /* 0x0000000408007c0c */ /* 0x000fe2000e781270 */
[----:B------:R-:W2:Y:S01]  /*a2780*/  LDL.LU R23, [R1+0x584] ;  /* 0x0005840001177983 */ /* 0x000ea20000300800 */
[----:B------:R-:W-:Y:S01]  /*a2790*/  ISETP.LT.AND P6, PT, R0, UR4, !P3 ;  /* 0x0000000400007c0c */ /* 0x000fe2000dfc1270 */
[----:B------:R-:W-:-:S02]  /*a27a0*/  IMAD.WIDE R6, R2, 0x2, R12 ;  /* 0x0000000202067825 */ /* 0x000fc400078e020c */
[----:B------:R0:W-:Y:S01]  /*a27b0*/  @P5 STG.E.U16 desc[UR60][R4.64], R9 ;  /* 0x0000000904005986 */ /* 0x0001e2000c10153c */
[----:B------:R-:W-:Y:S02]  /*a27c0*/  ISETP.LT.AND P5, PT, R22, UR4, !P3 ;  /* 0x0000000416007c0c */ /* 0x000fe4000dfa1270 */
[----:B------:R-:W-:Y:S01]  /*a27d0*/  ISETP.GE.AND P2, PT, R18, UR32, PT ;  /* 0x0000002012007c0c */ /* 0x000fe2000bf46270 */
[----:B------:R-:W-:Y:S01]  /*a27e0*/  VIADD R20, R28, 0xbd ;  /* 0x000000bd1c147836 */ /* 0x000fe20000000000 */
[----:B------:R-:W1:Y:S01]  /*a27f0*/  LDCU UR32, c[0x0][0x3b8] ;  /* 0x00007700ff2077ac */ /* 0x000e620008000800 */
[C---:B0-----:R-:W-:Y:S01]  /*a2800*/  VIADD R9, R2.reuse, UR10 ;  /* 0x0000000a02097c36 */ /* 0x041fe20008000000 */
[----:B------:R-:W0:Y:S01]  /*a2810*/  LDCU UR10, c[0x0][0x3b8] ;  /* 0x00007700ff0a77ac */ /* 0x000e220008000800 */
[----:B------:R-:W-:-:S04]  /*a2820*/  IMAD.WIDE R4, R2, 0x2, R14 ;  /* 0x0000000202047825 */ /* 0x000fc800078e020e */
[----:B------:R-:W-:Y:S01]  /*a2830*/  IMAD.WIDE R18, R9, 0x2, R10 ;  /* 0x0000000209127825 */ /* 0x000fe200078e020a */
[----:B------:R-:W-:Y:S01]  /*a2840*/  PRMT R2, R25, 0x7632, R2 ;  /* 0x0000763219027816 */ /* 0x000fe20000000002 */
[----:B------:R0:W-:Y:S04]  /*a2850*/  @P0 STG.E.U16 desc[UR60][R4.64], R25 ;  /* 0x0000001904000986 */ /* 0x0001e8000c10153c */
[----:B------:R3:W-:Y:S01]  /*a2860*/  @P4 STG.E.U16 desc[UR60][R6.64], R2 ;  /* 0x0000000206004986 */ /* 0x0007e2000c10153c */
[----:B0-----:R-:W-:-:S03]  /*a2870*/  IMAD.WIDE R4, R9, 0x2, R16 ;  /* 0x0000000209047825 */ /* 0x001fc600078e0210 */
[----:B------:R-:W4:Y:S01]  /*a2880*/  LDL.LU R25, [R1+0x5b4] ;  /* 0x0005b40001197983 */ /* 0x000f220000300800 */
[----:B---3--:R-:W-:-:S03]  /*a2890*/  PRMT R2, R3, 0x7632, R2 ;  /* 0x0000763203027816 */ /* 0x008fc60000000002 */
[----:B------:R0:W-:Y:S04]  /*a28a0*/  @P6 STG.E.U16 desc[UR60][R18.64], R3 ;  /* 0x0000000312006986 */ /* 0x0001e8000c10153c */
[----:B------:R3:W-:Y:S01]  /*a28b0*/  @P5 STG.E.U16 desc[UR60][R4.64], R2 ;  /* 0x0000000204005986 */ /* 0x0007e2000c10153c */
[----:B------:R-:W-:-:S03]  /*a28c0*/  ISETP.LT.AND P5, PT, R0, UR4, !P1 ;  /* 0x0000000400007c0c */ /* 0x000fc6000cfa1270 */
[----:B0-----:R-:W4:Y:S04]  /*a28d0*/  LDL.LU R3, [R1+0x2e44] ;  /* 0x002e440001037983 */ /* 0x001f280000300800 */
[----:B------:R-:W4:Y:S01]  /*a28e0*/  LDL.LU R0, [R1+0x2e40] ;  /* 0x002e400001007983 */ /* 0x000f220000300800 */
[----:B------:R-:W-:Y:S01]  /*a28f0*/  VIADD R6, R28, 0xbe ;  /* 0x000000be1c067836 */ /* 0x000fe20000000000 */
[----:B------:R-:W-:Y:S02]  /*a2900*/  ISETP.GE.AND P0, PT, R20, UR27, PT ;  /* 0x0000001b14007c0c */ /* 0x000fe4000bf06270 */
[----:B--2---:R-:W-:Y:S02]  /*a2910*/  R2UR.FILL UR27, R29 ;  /* 0x000000001d1b72ca */ /* 0x004fe400004e0000 */
[----:B------:R-:W-:-:S02]  /*a2920*/  ISETP.GE.AND P6, PT, R6, UR23, PT ;  /* 0x0000001706007c0c */ /* 0x000fc4000bfc6270 */
[----:B----4-:R-:W-:Y:S02]  /*a2930*/  R2UR.FILL UR23, R24 ;  /* 0x00000000181772ca */ /* 0x010fe400004e0000 */
[----:B------:R-:W2:Y:S04]  /*a2940*/  LDL.LU R24, [R1+0x248] ;  /* 0x0002480001187983 */ /* 0x000ea80000300800 */
[----:B------:R-:W4:Y:S01]  /*a2950*/  LDL.LU R29, [R1+0x594] ;  /* 0x00059400011d7983 */ /* 0x000f220000300800 */
[----:B------:R-:W-:Y:S02]  /*a2960*/  ISETP.LT.AND P4, PT, R27, UR4, !P3 ;  /* 0x000000041b007c0c */ /* 0x000fe4000df81270 */
[----:B------:R-:W-:Y:S01]  /*a2970*/  ISETP.LT.AND P3, PT, R8, UR4, !P3 ;  /* 0x0000000408007c0c */ /* 0x000fe2000df61270 */
[----:B---3--:R-:W-:Y:S01]  /*a2980*/  IMAD.WIDE R4, R9, 0x2, R14 ;  /* 0x0000000209047825 */ /* 0x008fe200078e020e */
[----:B------:R-:W-:-:S03]  /*a2990*/  PRMT R2, R23, 0x7632, R2 ;  /* 0x0000763217027816 */ /* 0x000fc60000000002 */
[----:B------:R-:W-:-:S04]  /*a29a0*/  IMAD.WIDE R6, R9, 0x2, R12 ;  /* 0x0000000209067825 */ /* 0x000fc800078e020c */
[----:B------:R-:W-:Y:S01]  /*a29b0*/  VIADD R18, R9, UR8 ;  /* 0x0000000809127c36 */ /* 0x000fe20008000000 */
[----:B------:R-:W0:Y:S01]  /*a29c0*/  LDCU UR8, c[0x0][0x3b8] ;  /* 0x00007700ff0877ac */ /* 0x000e220008000800 */
[----:B------:R-:W-:Y:S02]  /*a29d0*/  @P4 STG.E.U16 desc[UR60][R4.64], R23 ;  /* 0x0000001704004986 */ /* 0x000fe4000c10153c */
[----:B------:R-:W-:Y:S02]  /*a29e0*/  IMAD.WIDE R20, R18, 0x2, R10 ;  /* 0x0000000212147825 */ /* 0x000fe400078e020a */
[----:B------:R3:W-:Y:S02]  /*a29f0*/  @P3 STG.E.U16 desc[UR60][R6.64], R2 ;  /* 0x0000000206003986 */ /* 0x0007e4000c10153c */
[----:B---3--:R-:W-:Y:S02]  /*a2a00*/  VIADD R6, R28, 0xbf ;  /* 0x000000bf1c067836 */ /* 0x008fe40000000000 */
[----:B------:R3:W-:Y:S03]  /*a2a10*/  @P5 STG.E.U16 desc[UR60][R20.64], R25 ;  /* 0x0000001914005986 */ /* 0x0007e6000c10153c */
[----:B------:R-:W-:-:S02]  /*a2a20*/  ISETP.GE.AND P5, PT, R6, UR21, PT ;  /* 0x0000001506007c0c */ /* 0x000fc4000bfa6270 */
[----:B------:R-:W-:Y:S02]  /*a2a30*/  R2UR.FILL UR21, R0 ;  /* 0x00000000001572ca */ /* 0x000fe400004e0000 */
[----:B------:R-:W2:Y:S01]  /*a2a40*/  LDL.LU R0, [R1+0x2e3c] ;  /* 0x002e3c0001007983 */ /* 0x000ea20000300800 */
[----:B------:R-:W-:Y:S02]  /*a2a50*/  ISETP.LT.AND P4, PT, R22, UR4, !P1 ;  /* 0x0000000416007c0c */ /* 0x000fe4000cf81270 */
[----:B------:R-:W-:Y:S01]  /*a2a60*/  ISETP.LT.AND P3, PT, R27, UR4, !P1 ;  /* 0x000000041b007c0c */ /* 0x000fe2000cf61270 */
[----:B------:R-:W-:Y:S01]  /*a2a70*/  IMAD.WIDE R4, R18, 0x2, R16 ;  /* 0x0000000212047825 */ /* 0x000fe200078e0210 */
[----:B------:R-:W-:-:S03]  /*a2a80*/  PRMT R2, R25, 0x7632, R2 ;  /* 0x0000763219027816 */ /* 0x000fc60000000002 */
[----:B------:R-:W-:Y:S02]  /*a2a90*/  VIADD R9, R28, 0xc0 ;  /* 0x000000c01c097836 */ /* 0x000fe40000000000 */
[C---:B---3--:R-:W-:Y:S01]  /*a2aa0*/  VIADD R20, R18.reuse, UR16 ;  /* 0x0000001012147c36 */ /* 0x048fe20008000000 */
[----:B------:R-:W3:Y:S01]  /*a2ab0*/  LDCU UR16, c[0x0][0x3b8] ;  /* 0x00007700ff1077ac */ /* 0x000ee20008000800 */
[----:B------:R-:W-:Y:S02]  /*a2ac0*/  IMAD.WIDE R6, R18, 0x2, R14 ;  /* 0x0000000212067825 */ /* 0x000fe400078e020e */
[----:B------:R0:W-:Y:S01]  /*a2ad0*/  @P4 STG.E.U16 desc[UR60][R4.64], R2 ;  /* 0x0000000204004986 */ /* 0x0001e2000c10153c */
[----:B------:R-:W-:Y:S01]  /*a2ae0*/  ISETP.GE.AND P4, PT, R9, UR17, PT ;  /* 0x0000001109007c0c */ /* 0x000fe2000bf86270 */
[----:B------:R-:W-:Y:S02]  /*a2af0*/  VIADD R9, R20, UR14 ;  /* 0x0000000e14097c36 */ /* 0x000fe40008000000 */
[----:B----4-:R-:W-:Y:S01]  /*a2b00*/  @P3 STG.E.U16 desc[UR60][R6.64], R29 ;  /* 0x0000001d06003986 */ /* 0x010fe2000c10153c */
[----:B0-----:R-:W-:Y:S01]  /*a2b10*/  VIADD R2, R28, 0xc1 ;  /* 0x000000c11c027836 */ /* 0x001fe20000000000 */
[----:B--2---:R-:W-:Y:S01]  /*a2b20*/  R2UR.FILL UR17, R24 ;  /* 0x00000000181172ca */ /* 0x004fe200004e0000 */
[----:B------:R-:W0:Y:S03]  /*a2b30*/  LDCU UR14, c[0x0][0x3b8] ;  /* 0x00007700ff0e77ac */ /* 0x000e260008000800 */
[----:B------:R-:W-:Y:S01]  /*a2b40*/  ISETP.GE.AND P3, PT, R2, UR19, PT ;  /* 0x0000001302007c0c */ /* 0x000fe2000bf66270 */
[----:B------:R-:W-:Y:S01]  /*a2b50*/  VIADD R2, R9, UR12 ;  /* 0x0000000c09027c36 */ /* 0x000fe20008000000 */
[----:B------:R-:W-:Y:S01]  /*a2b60*/  PRMT R21, R29, 0x7632, R21 ;  /* 0x000076321d157816 */ /* 0x000fe20000000015 */
[----:B------:R-:W2:Y:S02]  /*a2b70*/  LDCU UR12, c[0x0][0x3b8] ;  /* 0x00007700ff0c77ac */ /* 0x000ea40008000800 */
[----:B------:R-:W-:Y:S01]  /*a2b80*/  VIADD R22, R2, UR18 ;  /* 0x0000001202167c36 */ /* 0x000fe20008000000 */
[----:B------:R-:W4:Y:S03]  /*a2b90*/  LDCU UR18, c[0x0][0x3b8] ;  /* 0x00007700ff1277ac */ /* 0x000f260008000800 */
[----:B------:R-:W-:Y:S01]  /*a2ba0*/  VIADD R23, R22, UR22 ;  /* 0x0000001616177c36 */ /* 0x000fe20008000000 */
[----:B------:R-:W-:Y:S01]  /*a2bb0*/  STL [R1+0x2dac], R22 ;  /* 0x002dac1601007387 */ /* 0x000fe20000100800 */
[----:B------:R-:W-:Y:S01]  /*a2bc0*/  ISETP.LT.AND P1, PT, R8, UR4, !P1 ;  /* 0x0000000408007c0c */ /* 0x000fe2000cf21270 */
[----:B------:R-:W0:Y:S01]  /*a2bd0*/  LDCU UR22, c[0x0][0x3b8] ;  /* 0x00007700ff1677ac */ /* 0x000e220008000800 */
[----:B------:R-:W-:Y:S01]  /*a2be0*/  VIADD R24, R23, UR20 ;  /* 0x0000001417187c36 */ /* 0x000fe20008000000 */
[----:B------:R1:W-:Y:S01]  /*a2bf0*/  STL [R1+0x2db0], R23 ;  /* 0x002db01701007387 */ /* 0x0003e20000100800 */
[----:B------:R-:W-:Y:S01]  /*a2c00*/  IMAD.WIDE R18, R18, 0x2, R12 ;  /* 0x0000000212127825 */ /* 0x000fe200078e020c */
[----:B------:R-:W0:Y:S03]  /*a2c10*/  LDCU UR20, c[0x0][0x3b8] ;  /* 0x00007700ff1477ac */ /* 0x000e260008000800 */
[----:B------:R-:W-:Y:S01]  /*a2c20*/  VIADD R25, R24, UR30 ;  /* 0x0000001e18197c36 */ /* 0x000fe20008000000 */
[----:B------:R-:W0:Y:S03]  /*a2c30*/  LDCU UR30, c[0x0][0x3b8] ;  /* 0x00007700ff1e77ac */ /* 0x000e260008000800 */
[----:B------:R-:W-:Y:S01]  /*a2c40*/  VIADD R4, R25, UR28 ;  /* 0x0000001c19047c36 */ /* 0x000fe20008000000 */
[----:B-1----:R-:W2:Y:S01]  /*a2c50*/  LDL R23, [R1+0x1d88] ;  /* 0x001d880001177983 */ /* 0x002ea20000100800 */
[----:B------:R-:W1:Y:S02]  /*a2c60*/  LDCU UR28, c[0x0][0x3b8] ;  /* 0x00007700ff1c77ac */ /* 0x000e640008000800 */
[----:B------:R-:W-:Y:S01]  /*a2c70*/  VIADD R5, R4, UR26 ;  /* 0x0000001a04057c36 */ /* 0x000fe20008000000 */
[----:B------:R-:W-:Y:S01]  /*a2c80*/  STL [R1+0x2db4], R24 ;  /* 0x002db41801007387 */ /* 0x000fe20000100800 */
[----:B------:R-:W0:Y:S02]  /*a2c90*/  LDCU UR26, c[0x0][0x3b8] ;  /* 0x00007700ff1a77ac */ /* 0x000e240008000800 */
[----:B------:R-:W-:Y:S01]  /*a2ca0*/  VIADD R6, R5, UR24 ;  /* 0x0000001805067c36 */ /* 0x000fe20008000000 */
[----:B------:R-:W-:Y:S01]  /*a2cb0*/  STL [R1+0x2db8], R25 ;  /* 0x002db81901007387 */ /* 0x000fe20000100800 */
[----:B------:R-:W0:Y:S02]  /*a2cc0*/  LDCU UR24, c[0x0][0x3b8] ;  /* 0x00007700ff1877ac */ /* 0x000e240008000800 */
[----:B------:R-:W-:Y:S01]  /*a2cd0*/  VIADD R7, R6, UR35 ;  /* 0x0000002306077c36 */ /* 0x000fe20008000000 */
[----:B------:R-:W-:Y:S01]  /*a2ce0*/  STL [R1+0x2dbc], R4 ;  /* 0x002dbc0401007387 */ /* 0x000fe20000100800 */
[----:B------:R-:W0:Y:S03]  /*a2cf0*/  LDCU UR35, c[0x0][0x3b8] ;  /* 0x00007700ff2377ac */ /* 0x000e260008000800 */
[----:B------:R-:W-:Y:S04]  /*a2d00*/  STL [R1+0x2dc0], R5 ;  /* 0x002dc00501007387 */ /* 0x000fe80000100800 */
[----:B------:R-:W-:Y:S04]  /*a2d10*/  STL [R1+0x2dc4], R6 ;  /* 0x002dc40601007387 */ /* 0x000fe80000100800 */
[----:B------:R-:W-:Y:S01]  /*a2d20*/  STL [R1+0x2dc8], R7 ;  /* 0x002dc80701007387 */ /* 0x000fe20000100800 */
[----:B------:R-:W-:Y:S01]  /*a2d30*/  R2UR.FILL UR19, R0 ;  /* 0x00000000001372ca */ /* 0x000fe200004e0000 */
[----:B------:R-:W-:-:S02]  /*a2d40*/  VIADD R0, R7, UR34 ;  /* 0x0000002207007c36 */ /* 0x000fc40008000000 */
[----:B------:R-:W-:Y:S01]  /*a2d50*/  @P1 STG.E.U16 desc[UR60][R18.64], R21 ;  /* 0x0000001512001986 */ /* 0x000fe2000c10153c */
[----:B------:R-:W0:Y:S03]  /*a2d60*/  LDCU UR34, c[0x0][0x3b8] ;  /* 0x00007700ff2277ac */ /* 0x000e260008000800 */
[----:B------:R1:W-:Y:S02]  /*a2d70*/  STL [R1+0x48], R0 ;  /* 0x0000480001007387 */ /* 0x0003e40000100800 */
[----:B-1----:R-:W-:Y:S01]  /*a2d80*/  VIADD R0, R0, UR32 ;  /* 0x0000002000007c36 */ /* 0x002fe20008000000 */
[----:B------:R-:W1:Y:S04]  /*a2d90*/  LDCU UR32, c[0x0][0x3b8] ;  /* 0x00007700ff2077ac */ /* 0x000e680008000800 */
[----:B------:R0:W-:Y:S04]  /*a2da0*/  STL [R1+0x60], R0 ;  /* 0x0000600001007387 */ /* 0x0001e80000100800 */
[----:B------:R-:W4:Y:S01]  /*a2db0*/  LDL.LU R27, [R1+0x578] ;  /* 0x00057800011b7983 */ /* 0x000f220000300800 */
[----:B0-----:R-:W-:Y:S01]  /*a2dc0*/  VIADD R0, R0, UR36 ;  /* 0x0000002400007c36 */ /* 0x001fe20008000000 */
[----:B------:R-:W0:Y:S04]  /*a2dd0*/  LDCU UR36, c[0x0][0x3b8] ;  /* 0x00007700ff2477ac */ /* 0x000e280008000800 */
[----:B------:R1:W-:Y:S04]  /*a2de0*/  STL [R1+0x70], R0 ;  /* 0x0000700001007387 */ /* 0x0003e80000100800 */
[----:B------:R-:W4:Y:S01]  /*a2df0*/  LDL R24, [R1+0x1d8c] ;  /* 0x001d8c0001187983 */ /* 0x000f220000100800 */
[----:B-1----:R-:W-:Y:S01]  /*a2e00*/  VIADD R0, R0, UR10 ;  /* 0x0000000a00007c36 */ /* 0x002fe20008000000 */
[----:B------:R-:W1:Y:S04]  /*a2e10*/  LDCU UR10, c[0x0][0x3b8] ;  /* 0x00007700ff0a77ac */ /* 0x000e680008000800 */
[----:B------:R0:W-:Y:S02]  /*a2e20*/  STL [R1+0x88], R0 ;  /* 0x0000880001007387 */ /* 0x0001e40000100800 */
[----:B0-----:R-:W-:Y:S01]  /*a2e30*/  VIADD R0, R0, UR37 ;  /* 0x0000002500007c36 */ /* 0x001fe20008000000 */
[----:B--2---:R-:W-:Y:S01]  /*a2e40*/  ISETP.LT.AND P1, PT, R23, UR4, !P2 ;  /* 0x0000000417007c0c */ /* 0x004fe2000d721270 */
[----:B------:R-:W-:Y:S01]  /*a2e50*/  IMAD.WIDE R18, R20, 0x2, R10 ;  /* 0x0000000214127825 */ /* 0x000fe200078e020a */
[----:B------:R-:W0:Y:S02]  /*a2e60*/  LDCU UR37, c[0x0][0x3b8] ;  /* 0x00007700ff2577ac */ /* 0x000e240008000800 */
[----:B------:R2:W-:Y:S02]  /*a2e70*/  STL [R1+0x98], R0 ;  /* 0x0000980001007387 */ /* 0x0005e40000100800 */
[----:B--2---:R-:W-:Y:S01]  /*a2e80*/  VIADD R0, R0, UR39 ;  /* 0x0000002700007c36 */ /* 0x004fe20008000000 */
[----:B------:R-:W2:Y:S04]  /*a2e90*/  LDCU UR39, c[0x0][0x3b8] ;  /* 0x00007700ff2777ac */ /* 0x000ea80008000800 */
[----:B------:R0:W-:Y:S02]  /*a2ea0*/  STL [R1+0xb0], R0 ;  /* 0x0000b00001007387 */ /* 0x0001e40000100800 */
[----:B0-----:R-:W-:Y:S01]  /*a2eb0*/  VIADD R0, R0, UR38 ;  /* 0x0000002600007c36 */ /* 0x001fe20008000000 */
[----:B------:R-:W0:Y:S04]  /*a2ec0*/  LDCU UR38, c[0x0][0x3b8] ;  /* 0x00007700ff2677ac */ /* 0x000e280008000800 */
[----:B------:R1:W-:Y:S02]  /*a2ed0*/  STL [R1+0xc0], R0 ;  /* 0x0000c00001007387 */ /* 0x0003e40000100800 */
[----:B-1----:R-:W-:Y:S01]  /*a2ee0*/  VIADD R0, R0, UR8 ;  /* 0x0000000800007c36 */ /* 0x002fe20008000000 */
[----:B------:R-:W1:Y:S04]  /*a2ef0*/  LDCU UR8, c[0x0][0x3b8] ;  /* 0x00007700ff0877ac */ /* 0x000e680008000800 */
[----:B------:R0:W-:Y:S04]  /*a2f00*/  STL [R1+0xd8], R0 ;  /* 0x0000d80001007387 */ /* 0x0001e80000100800 */
[----:B------:R-:W2:Y:S01]  /*a2f10*/  LDL R22, [R1+0x1d90] ;  /* 0x001d900001167983 */ /* 0x000ea20000100800 */
[----:B0-----:R-:W-:Y:S01]  /*a2f20*/  VIADD R0, R0, UR40 ;  /* 0x0000002800007c36 */ /* 0x001fe20008000000 */
[----:B------:R-:W0:Y:S04]  /*a2f30*/  LDCU UR40, c[0x0][0x3b8] ;  /* 0x00007700ff2877ac */ /* 0x000e280008000800 */
[----:B------:R1:W-:Y:S02]  /*a2f40*/  STL [R1+0xe8], R0 ;  /* 0x0000e80001007387 */ /* 0x0003e40000100800 */
[----:B-1----:R-:W-:Y:S01]  /*a2f50*/  VIADD R0, R0, UR41 ;  /* 0x0000002900007c36 */ /* 0x002fe20008000000 */
[----:B------:R-:W1:Y:S04]  /*a2f60*/  LDCU UR41, c[0x0][0x3b8] ;  /* 0x00007700ff2977ac */ /* 0x000e680008000800 */
[----:B------:R0:W-:Y:S02]  /*a2f70*/  STL [R1+0xfc], R0 ;  /* 0x0000fc0001007387 */ /* 0x0001e40000100800 */
[----:B0-----:R-:W-:Y:S01]  /*a2f80*/  VIADD R0, R0, UR42 ;  /* 0x0000002a00007c36 */ /* 0x001fe20008000000 */
[----:B------:R-:W0:Y:S04]  /*a2f90*/  LDCU UR42, c[0x0][0x3b8] ;  /* 0x00007700ff2a77ac */ /* 0x000e280008000800 */
[----:B------:R3:W-:Y:S04]  /*a2fa0*/  STL [R1+0x100], R0 ;  /* 0x0001000001007387 */ /* 0x0007e80000100800 */
[----:B------:R-:W2:Y:S01]  /*a2fb0*/  LDL.LU R29, [R1+0x588] ;  /* 0x00058800011d7983 */ /* 0x000ea20000300800 */
[----:B---3--:R-:W-:Y:S01]  /*a2fc0*/  VIADD R0, R0, UR16 ;  /* 0x0000001000007c36 */ /* 0x008fe20008000000 */
[----:B------:R-:W3:Y:S04]  /*a2fd0*/  LDCU UR16, c[0x0][0x3b8] ;  /* 0x00007700ff1077ac */ /* 0x000ee80008000800 */
[----:B------:R0:W-:Y:S02]  /*a2fe0*/  STL [R1+0x104], R0 ;  /* 0x0001040001007387 */ /* 0x0001e40000100800 */
[----:B0-----:R-:W-:Y:S01]  /*a2ff0*/  VIADD R0, R0, UR14 ;  /* 0x0000000e00007c36 */ /* 0x001fe20008000000 */
[----:B------:R-:W0:Y:S04]  /*a3000*/  LDCU UR14, c[0x0][0x3b8] ;  /* 0x00007700ff0e77ac */ /* 0x000e280008000800 */
[----:B------:R1:W-:Y:S02]  /*a3010*/  STL [R1+0x108], R0 ;  /* 0x0001080001007387 */ /* 0x0003e40000100800 */
[----:B-1----:R-:W-:Y:S01]  /*a3020*/  VIADD R0, R0, UR12 ;  /* 0x0000000c00007c36 */ /* 0x002fe20008000000 */
[----:B------:R-:W1:Y:S04]  /*a3030*/  LDCU UR12, c[0x0][0x3b8] ;  /* 0x00007700ff0c77ac */ /* 0x000e680008000800 */
[----:B------:R4:W-:Y:S02]  /*a3040*/  STL [R1+0x10c], R0 ;  /* 0x00010c0001007387 */ /* 0x0009e40000100800 */
[----:B----4-:R-:W-:Y:S01]  /*a3050*/  VIADD R0, R0, UR18 ;  /* 0x0000001200007c36 */ /* 0x010fe20008000000 */
[----:B------:R-:W4:Y:S04]  /*a3060*/  LDCU UR18, c[0x0][0x3b8] ;  /* 0x00007700ff1277ac */ /* 0x000f280008000800 */
[----:B------:R0:W-:Y:S02]  /*a3070*/  STL [R1+0x110], R0 ;  /* 0x0001100001007387 */ /* 0x0001e40000100800 */
[----:B0-----:R-:W-:Y:S01]  /*a3080*/  VIADD R0, R0, UR22 ;  /* 0x0000001600007c36 */ /* 0x001fe20008000000 */
[----:B------:R-:W0:Y:S04]  /*a3090*/  LDCU UR22, c[0x0][0x3b8] ;  /* 0x00007700ff1677ac */ /* 0x000e280008000800 */
[----:B------:R-:W-:Y:S04]  /*a30a0*/  STL [R1+0x114], R0 ;  /* 0x0001140001007387 */ /* 0x000fe80000100800 */
[----:B------:R0:W-:Y:S01]  /*a30b0*/  @P1 STG.E.U16 desc[UR60][R18.64], R27 ;  /* 0x0000001b12001986 */ /* 0x0001e2000c10153c */
[----:B------:R-:W-:-:S03]  /*a30c0*/  PRMT R21, R27, 0x7632, R21 ;  /* 0x000076321b157816 */ /* 0x000fc60000000015 */
[----:B0-----:R-:W3:Y:S01]  /*a30d0*/  LDL.LU R27, [R1+0x5b8] ;  /* 0x0005b800011b7983 */ /* 0x001ee20000300800 */
[----:B------:R-:W-:Y:S01]  /*a30e0*/  VIADD R0, R0, UR20 ;  /* 0x0000001400007c36 */ /* 0x000fe20008000000 */
[----:B------:R-:W0:Y:S04]  /*a30f0*/  LDCU UR20, c[0x0][0x3b8] ;  /* 0x00007700ff1477ac */ /* 0x000e280008000800 */
[----:B------:R1:W-:Y:S01]  /*a3100*/  STL [R1+0x118], R0 ;  /* 0x0001180001007387 */ /* 0x0003e20000100800 */
[----:B------:R-:W-:Y:S01]  /*a3110*/  ISETP.LT.AND P1, PT, R24, UR4, !P2 ;  /* 0x0000000418007c0c */ /* 0x000fe2000d721270 */
[----:B-1----:R-:W-:Y:S01]  /*a3120*/  VIADD R0, R0, UR30 ;  /* 0x0000001e00007c36 */ /* 0x002fe20008000000 */
[----:B------:R-:W1:Y:S04]  /*a3130*/  LDCU UR30, c[0x0][0x3b8] ;  /* 0x00007700ff1e77ac */ /* 0x000e680008000800 */
[----:B------:R0:W-:Y:S01]  /*a3140*/  STL [R1+0x11c], R0 ;  /* 0x00011c0001007387 */ /* 0x0001e20000100800 */
[----:B------:R-:W-:-:S04]  /*a3150*/  IMAD.WIDE R18, R20, 0x2, R16 ;  /* 0x0000000214127825 */ /* 0x000fc800078e0210 */
[----:B0-----:R-:W-:Y:S02]  /*a3160*/  VIADD R0, R0, UR28 ;  /* 0x0000001c00007c36 */ /* 0x001fe40008000000 */
[----:B------:R-:W-:Y:S01]  /*a3170*/  @P1 STG.E.U16 desc[UR60][R18.64], R21 ;  /* 0x0000001512001986 */ /* 0x000fe2000c10153c */
[----:B------:R-:W0:Y:S03]  /*a3180*/  LDCU UR28, c[0x0][0x3b8] ;  /* 0x00007700ff1c77ac */ /* 0x000e260008000800 */
[----:B------:R1:W-:Y:S02]  /*a3190*/  STL [R1+0x120], R0 ;  /* 0x0001200001007387 */ /* 0x0003e40000100800 */
[----:B-1----:R-:W-:Y:S01]  /*a31a0*/  VIADD R0, R0, UR26 ;  /* 0x0000001a00007c36 */ /* 0x002fe20008000000 */
[----:B------:R-:W1:Y:S04]  /*a31b0*/  LDCU UR26, c[0x0][0x3b8] ;  /* 0x00007700ff1a77ac */ /* 0x000e680008000800 */
[----:B------:R0:W-:Y:S02]  /*a31c0*/  STL [R1+0x124], R0 ;  /* 0x0001240001007387 */ /* 0x0001e40000100800 */
[----:B0-----:R-:W-:Y:S01]  /*a31d0*/  VIADD R0, R0, UR24 ;  /* 0x0000001800007c36 */ /* 0x001fe20008000000 */
[----:B------:R-:W0:Y:S04]  /*a31e0*/  LDCU UR24, c[0x0][0x3b8] ;  /* 0x00007700ff1877ac */ /* 0x000e280008000800 */
[----:B------:R0:W-:Y:S01]  /*a31f0*/  STL [R1+0x128], R0 ;  /* 0x0001280001007387 */ /* 0x0001e20000100800 */
[----:B------:R-:W-:Y:S01]  /*a3200*/  IMAD.WIDE R18, R20, 0x2, R14 ;  /* 0x0000000214127825 */ /* 0x000fe200078e020e */
[----:B--2---:R-:W-:-:S03]  /*a3210*/  ISETP.LT.AND P1, PT, R22, UR4, !P2 ;  /* 0x0000000416007c0c */ /* 0x004fc6000d721270 */
[----:B0-----:R-:W-:Y:S01]  /*a3220*/  VIADD R0, R0, UR35 ;  /* 0x0000002300007c36 */ /* 0x001fe20008000000 */
[----:B------:R-:W-:Y:S01]  /*a3230*/  ISETP.LT.AND P2, PT, R8, UR4, !P2 ;  /* 0x0000000408007c0c */ /* 0x000fe2000d741270 */
[----:B------:R-:W-:Y:S01]  /*a3240*/  IMAD.WIDE R20, R20, 0x2, R12 ;  /* 0x0000000214147825 */ /* 0x000fe200078e020c */
[----:B------:R-:W0:Y:S02]  /*a3250*/  LDCU UR35, c[0x0][0x3b8] ;  /* 0x00007700ff2377ac */ /* 0x000e240008000800 */
[----:B------:R2:W-:Y:S02]  /*a3260*/  STL [R1+0x12c], R0 ;  /* 0x00012c0001007387 */ /* 0x0005e40000100800 */
[----:B--2---:R-:W-:Y:S01]  /*a3270*/  VIADD R0, R0, UR34 ;  /* 0x0000002200007c36 */ /* 0x004fe20008000000 */
[----:B------:R-:W2:Y:S02]  /*a3280*/  LDCU UR34, c[0x0][0x3b8] ;  /* 0x00007700ff2277ac */ /* 0x000ea40008000800 */
[----:B------:R0:W-:Y:S01]  /*a3290*/  @P1 STG.E.U16 desc[UR60][R18.64], R29 ;  /* 0x0000001d12001986 */ /* 0x0001e2000c10153c */
[----:B------:R-:W-:-:S03]  /*a32a0*/  PRMT R26, R29, 0x7632, R26 ;  /* 0x000076321d1a7816 */ /* 0x000fc6000000001a */
[----:B0-----:R-:W2:Y:S04]  /*a32b0*/  LDL.LU R29, [R1+0x598] ;  /* 0x00059800011d7983 */ /* 0x001ea80000300800 */
[----:B------:R0:W-:Y:S02]  /*a32c0*/  STL [R1+0x130], R0 ;  /* 0x0001300001007387 */ /* 0x0001e40000100800 */
[----:B0-----:R-:W-:Y:S01]  /*a32d0*/  VIADD R0, R0, UR32 ;  /* 0x0000002000007c36 */ /* 0x001fe20008000000 */
[----:B------:R-:W-:Y:S01]  /*a32e0*/  ISETP.LT.AND P1, PT, R23, UR4, !P0 ;  /* 0x0000000417007c0c */ /* 0x000fe2000c721270 */
[C---:B------:R-:W-:Y:S01]  /*a32f0*/  IMAD.WIDE R18, R9.reuse, 0x2, R10 ;  /* 0x0000000209127825 */ /* 0x040fe200078e020a */
[----:B------:R-:W-:Y:S01]  /*a3300*/  @P2 STG.E.U16 desc[UR60][R20.64], R26 ;  /* 0x0000001a14002986 */ /* 0x000fe2000c10153c */
[----:B------:R-:W0:Y:S03]  /*a3310*/  LDCU UR32, c[0x0][0x3b8] ;  /* 0x00007700ff2077ac */ /* 0x000e260008000800 */
[----:B------:R1:W-:Y:S02]  /*a3320*/  STL [R1+0x134], R0 ;  /* 0x0001340001007387 */ /* 0x0003e40000100800 */
[----:B-1----:R-:W-:Y:S01]  /*a3330*/  VIADD R0, R0, UR36 ;  /* 0x0000002400007c36 */ /* 0x002fe20008000000 */
[----:B------:R-:W-:Y:S01]  /*a3340*/  ISETP.LT.AND P2, PT, R24, UR4, !P0 ;  /* 0x0000000418007c0c */ /* 0x000fe2000c741270 */
[----:B------:R-:W-:Y:S01]  /*a3350*/  IMAD.WIDE R20, R9, 0x2, R16 ;  /* 0x0000000209147825 */ /* 0x000fe200078e0210 */
[----:B------:R-:W1:Y:S02]  /*a3360*/  LDCU UR36, c[0x0][0x3b8] ;  /* 0x00007700ff2477ac */ /* 0x000e640008000800 */
[----:B------:R0:W-:Y:S02]  /*a3370*/  STL [R1+0x138], R0 ;  /* 0x0001380001007387 */ /* 0x0001e40000100800 */
        /* <DEDUP_REMOVED lines=9> */
[----:B------:R-:W-:Y:S01]  /*a3410*/  STL [R1+0x2dd0], R14 ;  /* 0x002dd00e01007387 */ /* 0x000fe20000100800 */
[----:B-1----:R-:W-:-:S03]  /*a3420*/  VIADD R0, R0, UR38 ;  /* 0x0000002600007c36 */ /* 0x002fc60008000000 */
[----:B------:R-:W-:Y:S01]  /*a3430*/  STL [R1+0x2dcc], R15 ;  /* 0x002dcc0f01007387 */ /* 0x000fe20000100800 */
[----:B------:R-:W-:Y:S01]  /*a3440*/  VIADD R6, R28, 0xcd ;  /* 0x000000cd1c067836 */ /* 0x000fe20000000000 */
[----:B------:R-:W1:Y:S02]  /*a3450*/  LDCU UR38, c[0x0][0x3b8] ;  /* 0x00007700ff2677ac */ /* 0x000e640008000800 */
[----:B------:R0:W-:Y:S04]  /*a3460*/  STL [R1+0x14c], R0 ;  /* 0x00014c0001007387 */ /* 0x0001e80000100800 */
[----:B---3--:R3:W-:Y:S01]  /*a3470*/  @P1 STG.E.U16 desc[UR60][R18.64], R27 ;  /* 0x0000001b12001986 */ /* 0x0087e2000c10153c */
[----:B------:R-:W-:Y:S02]  /*a3480*/  ISETP.LT.AND P1, PT, R22, UR4, !P0 ;  /* 0x0000000416007c0c */ /* 0x000fe4000c721270 */
[----:B------:R-:W-:-:S02]  /*a3490*/  ISETP.LT.AND P0, PT, R8, UR4, !P0 ;  /* 0x0000000408007c0c */ /* 0x000fc4000c701270 */
[----:B------:R-:W4:Y:S01]  /*a34a0*/  LDL.LU R8, [R1+0x2e38] ;  /* 0x002e380001087983 */ /* 0x000f220000300800 */
[----:B0-----:R-:W-:Y:S01]  /*a34b0*/  VIADD R0, R0, UR8 ;  /* 0x0000000800007c36 */ /* 0x001fe20008000000 */
[----:B------:R-:W-:Y:S01]  /*a34c0*/  PRMT R26, R27, 0x7632, R26 ;  /* 0x000076321b1a7816 */ /* 0x000fe2000000001a */
[----:B------:R-:W-:Y:S01]  /*a34d0*/  VIADD R7, R28, 0xcf ;  /* 0x000000cf1c077836 */ /* 0x000fe20000000000 */
[----:B------:R-:W4:Y:S01]  /*a34e0*/  LDL.LU R22, [R1+0x344] ;  /* 0x0003440001167983 */ /* 0x000f220000300800 */
[----:B------:R-:W0:Y:S01]  /*a34f0*/  LDCU UR8, c[0x0][0x3b8] ;  /* 0x00007700ff0877ac */ /* 0x000e220008000800 */
[----:B---3--:R-:W-:Y:S02]  /*a3500*/  IMAD.WIDE R18, R9, 0x2, R14 ;  /* 0x0000000209127825 */ /* 0x008fe400078e020e */
[----:B------:R-:W3:Y:S04]  /*a3510*/  LDL.LU R27, [R1+0x57c] ;  /* 0x00057c00011b7983 */ /* 0x000ee80000300800 */
[----:B------:R0:W-:Y:S04]  /*a3520*/  STL [R1+0x150], R0 ;  /* 0x0001500001007387 */ /* 0x0001e80000100800 */
[----:B------:R1:W-:Y:S01]  /*a3530*/  @P2 STG.E.U16 desc[UR60][R20.64], R26 ;  /* 0x0000001a14002986 */ /* 0x0003e2000c10153c */
[----:B0-----:R-:W-:Y:S01]  /*a3540*/  VIADD R0, R0, UR40 ;  /* 0x0000002800007c36 */ /* 0x001fe20008000000 */
[----:B------:R-:W0:Y:S01]  /*a3550*/  LDCU UR40, c[0x0][0x3b8] ;  /* 0x00007700ff2877ac */ /* 0x000e220008000800 */
[----:B-1----:R-:W-:-:S05]  /*a3560*/  VIADD R21, R28, 0xc2 ;  /* 0x000000c21c157836 */ /* 0x002fca0000000000 */
[----:B------:R-:W-:Y:S01]  /*a3570*/  ISETP.GE.AND P2, PT, R21, UR15, PT ;  /* 0x0000000f15007c0c */ /* 0x000fe2000bf46270 */
[----:B--2---:R1:W-:Y:S01]  /*a3580*/  @P1 STG.E.U16 desc[UR60][R18.64], R29 ;  /* 0x0000001d12001986 */ /* 0x0043e2000c10153c */
[----:B------:R-:W-:-:S03]  /*a3590*/  PRMT R20, R29, 0x7632, R20 ;  /* 0x000076321d147816 */ /* 0x000fc60000000014 */
[----:B-1----:R-:W2:Y:S04]  /*a35a0*/  LDL.LU R29, [R1+0x348] ;  /* 0x00034800011d7983 */ /* 0x002ea80000300800 */
[----:B------:R1:W-:Y:S04]  /*a35b0*/  STL [R1+0x154], R0 ;  /* 0x0001540001007387 */ /* 0x0003e80000100800 */
[----:B------:R0:W-:Y:S04]  /*a35c0*/  STL [R1+0x2dd8], R12 ;  /* 0x002dd80c01007387 */ /* 0x0001e80000100800 */
[----:B------:R0:W-:Y:S01]  /*a35d0*/  STL [R1+0x2dd4], R13 ;  /* 0x002dd40d01007387 */ /* 0x0001e20000100800 */
[----:B----4-:R-:W-:-:S03]  /*a35e0*/  R2UR.FILL UR15, R8 ;  /* 0x00000000080f72ca */ /* 0x010fc600004e0000 */
[----:B------:R-:W4:Y:S01]  /*a35f0*/  LDL.LU R8, [R1+0x2e34] ;  /* 0x002e340001087983 */ /* 0x000f220000300800 */
[----:B------:R-:W-:-:S04]  /*a3600*/  IMAD.WIDE R18, R9, 0x2, R12 ;  /* 0x0000000209127825 */ /* 0x000fc800078e020c */
[----:B------:R-:W-:Y:S02]  /*a3610*/  VIADD R9, R28, 0xc3 ;  /* 0x000000c31c097836 */ /* 0x000fe40000000000 */
[----:B-1----:R-:W-:Y:S01]  /*a3620*/  VIADD R0, R0, UR41 ;  /* 0x0000002900007c36 */ /* 0x002fe20008000000 */
[----:B------:R-:W-:Y:S01]  /*a3630*/  @P0 STG.E.U16 desc[UR60][R18.64], R20 ;  /* 0x0000001412000986 */ /* 0x000fe2000c10153c */
[----:B---3--:R-:W-:Y:S01]  /*a3640*/  PRMT R4, R27, 0x7632, R4 ;  /* 0x000076321b047816 */ /* 0x008fe20000000004 */
[C---:B0-----:R-:W-:Y:S01]  /*a3650*/  VIADD R12, R28.reuse, 0xee ;  /* 0x000000ee1c0c7836 */ /* 0x041fe20000000000 */
[----:B------:R-:W-:Y:S01]  /*a3660*/  ISETP.GE.AND P0, PT, R9, UR13, PT ;  /* 0x0000000d09007c0c */ /* 0x000fe2000bf06270 */
[----:B------:R0:W-:Y:S01]  /*a3670*/  STL [R1+0x158], R0 ;  /* 0x0001580001007387 */ /* 0x0001e20000100800 */
[----:B------:R-:W-:Y:S01]  /*a3680*/  VIADD R13, R28, 0xef ;  /* 0x000000ef1c0d7836 */ /* 0x000fe20000000000 */
[----:B------:R-:W1:Y:S01]  /*a3690*/  LDCU UR41, c[0x0][0x3b8] ;  /* 0x00007700ff2977ac */ /* 0x000e620008000800 */
[----:B0-----:R-:W-:-:S05]  /*a36a0*/  VIADD R0, R0, UR42 ;  /* 0x0000002a00007c36 */ /* 0x001fca0008000000 */
[----:B------:R0:W-:Y:S04]  /*a36b0*/  STL [R1+0x15c], R0 ;  /* 0x00015c0001007387 */ /* 0x0001e80000100800 */
[----:B------:R-:W-:Y:S01]  /*a36c0*/  STL [R1+0x2de0], R10 ;  /* 0x002de00a01007387 */ /* 0x000fe20000100800 */
[----:B0-----:R-:W-:-:S03]  /*a36d0*/  VIADD R0, R0, UR16 ;  /* 0x0000001000007c36 */ /* 0x001fc60008000000 */
[----:B------:R-:W-:Y:S01]  /*a36e0*/  STL [R1+0x2ddc], R11 ;  /* 0x002ddc0b01007387 */ /* 0x000fe20000100800 */
[----:B------:R-:W-:Y:S01]  /*a36f0*/  VIADD R9, R28, 0xc4 ;  /* 0x000000c41c097836 */ /* 0x000fe20000000000 */
[----:B------:R-:W-:Y:S01]  /*a3700*/  LOP3.LUT R3, R3, 0xffffffef, RZ, 0xc0, !PT ;  /* 0xffffffef03037812 */ /* 0x000fe200078ec0ff */
[----:B------:R-:W-:Y:S01]  /*a3710*/  IMAD.WIDE R18, R2, 0x2, R10 ;  /* 0x0000000202127825 */ /* 0x000fe200078e020a */
[----:B------:R0:W-:Y:S01]  /*a3720*/  STL [R1+0x160], R0 ;  /* 0x0001600001007387 */ /* 0x0001e20000100800 */
[----:B------:R-:W3:Y:S02]  /*a3730*/  LDCU UR16, c[0x0][0x3b8] ;  /* 0x00007700ff1077ac */ /* 0x000ee40008000800 */
[----:B0-----:R-:W-:Y:S02]  /*a3740*/  VIADD R0, R0, UR14 ;  /* 0x0000000e00007c36 */ /* 0x001fe40008000000 */
[C---:B------:R-:W-:Y:S02]  /*a3750*/  VIADD R14, R28.reuse, 0xf0 ;  /* 0x000000f01c0e7836 */ /* 0x040fe40000000000 */
[----:B------:R-:W-:-:S02]  /*a3760*/  VIADD R15, R28, 0xf1 ;  /* 0x000000f11c0f7836 */ /* 0x000fc40000000000 */
[C---:B------:R-:W-:Y:S02]  /*a3770*/  VIADD R24, R28.reuse, 0xcc ;  /* 0x000000cc1c187836 */ /* 0x040fe40000000000 */
[----:B------:R-:W-:Y:S01]  /*a3780*/  VIADD R25, R28, 0xf6 ;  /* 0x000000f61c197836 */ /* 0x000fe20000000000 */
[----:B----4-:R-:W-:Y:S01]  /*a3790*/  LOP3.LUT R8, R8, 0xefffffff, RZ, 0xc0, !PT ;  /* 0xefffffff08087812 */ /* 0x010fe200078ec0ff */
[C---:B------:R-:W-:Y:S01]  /*a37a0*/  VIADD R10, R28.reuse, 0xec ;  /* 0x000000ec1c0a7836 */ /* 0x040fe20000000000 */
[----:B------:R-:W-:Y:S01]  /*a37b0*/  @P6 LOP3.LUT R3, R3, 0x10, RZ, 0xfc, !PT ;  /* 0x0000001003036812 */ /* 0x000fe200078efcff */
[----:B------:R-:W-:Y:S01]  /*a37c0*/  VIADD R11, R28, 0xed ;  /* 0x000000ed1c0b7836 */ /* 0x000fe20000000000 */
[----:B------:R-:W-:Y:S01]  /*a37d0*/  @P0 LOP3.LUT R8, R8, 0x10000000, RZ, 0xfc, !PT ;  /* 0x1000000008080812 */ /* 0x000fe200078efcff */
[----:B------:R-:W0:Y:S04]  /*a37e0*/  LDCU UR14, c[0x0][0x3b8] ;  /* 0x00007700ff0e77ac */ /* 0x000e280008000800 */
[----:B------:R-:W-:Y:S04]  /*a37f0*/  STL [R1+0x2e04], R8 ;  /* 0x002e040801007387 */ /* 0x000fe80000100800 */
[----:B------:R4:W-:Y:S02]  /*a3800*/  STL [R1+0x164], R0 ;  /* 0x0001640001007387 */ /* 0x0009e40000100800 */
[----:B----4-:R-:W-:Y:S01]  /*a3810*/  VIADD R0, R0, UR12 ;  /* 0x0000000c00007c36 */ /* 0x010fe20008000000 */
[----:B------:R-:W-:Y:S01]  /*a3820*/  ISETP.GE.AND P0, PT, R9, UR11, PT ;  /* 0x0000000b09007c0c */ /* 0x000fe2000bf06270 */
[----:B------:R-:W-:Y:S01]  /*a3830*/  VIADD R8, R28, 0xce ;  /* 0x000000ce1c087836 */ /* 0x000fe20000000000 */
[----:B------:R-:W-:Y:S01]  /*a3840*/  LOP3.LUT R3, R3, 0xfffffff7, RZ, 0xc0, !PT ;  /* 0xfffffff703037812 */ /* 0x000fe200078ec0ff */
[----:B------:R-:W4:Y:S01]  /*a3850*/  LDCU UR12, c[0x0][0x3b8] ;  /* 0x00007700ff0c77ac */ /* 0x000f220008000800 */
[----:B------:R0:W-:Y:S02]  /*a3860*/  STL [R1+0x168], R0 ;  /* 0x0001680001007387 */ /* 0x0001e40000100800 */
[----:B0-----:R-:W-:-:S02]  /*a3870*/  VIADD R0, R0, UR18 ;  /* 0x0000001200007c36 */ /* 0x001fc40008000000 */
[----:B------:R-:W-:Y:S02]  /*a3880*/  STL.S16 [R1+0x140], R4 ;  /* 0x0001400401007387 */ /* 0x000fe40000100600 */
[----:B------:R-:W-:Y:S02]  /*a3890*/  VIADD R5, R0, UR22 ;  /* 0x0000001600057c36 */ /* 0x000fe40008000000 */
[----:B------:R-:W-:Y:S04]  /*a38a0*/  STL [R1+0x16c], R0 ;  /* 0x00016c0001007387 */ /* 0x000fe80000100800 */
[----:B------:R0:W-:Y:S02]  /*a38b0*/  STL [R1+0x170], R5 ;  /* 0x0001700501007387 */ /* 0x0001e40000100800 */
[----:B0-----:R-:W-:-:S05]  /*a38c0*/  VIADD R5, R5, UR20 ;  /* 0x0000001405057c36 */ /* 0x001fca0008000000 */
[----:B------:R0:W-:Y:S04]  /*a38d0*/  STL [R1+0x174], R5 ;  /* 0x0001740501007387 */ /* 0x0001e80000100800 */
[----:B------:R1:W-:Y:S01]  /*a38e0*/  STL [R1+0xd0], R6 ;  /* 0x0000d00601007387 */ /* 0x0003e20000100800 */
[----:B0-----:R-:W-:-:S03]  /*a38f0*/  VIADD R5, R5, UR30 ;  /* 0x0000001e05057c36 */ /* 0x001fc60008000000 */
[----:B------:R-:W-:Y:S01]  /*a3900*/  STL [R1+0xcc], R8 ;  /* 0x0000cc0801007387 */ /* 0x000fe20000100800 */
[----:B-1----:R-:W-:-:S03]  /*a3910*/  VIADD R6, R28, 0xd0 ;  /* 0x000000d01c067836 */ /* 0x002fc60000000000 */
[----:B------:R0:W-:Y:S01]  /*a3920*/  STL [R1+0x178], R5 ;  /* 0x0001780501007387 */ /* 0x0001e20000100800 */
[----:B------:R-:W-:-:S03]  /*a3930*/  VIADD R20, R5, UR28 ;  /* 0x0000001c05147c36 */ /* 0x000fc60008000000 */
[----:B------:R1:W-:Y:S04]  /*a3940*/  STL [R1+0xc8], R7 ;  /* 0x0000c80701007387 */ /* 0x0003e80000100800 */
[----:B------:R2:W-:Y:S01]  /*a3950*/  STL [R1+0xc4], R6 ;  /* 0x0000c40601007387 */ /* 0x0005e20000100800 */
[C---:B0-----:R-:W-:Y:S02]  /*a3960*/  VIADD R5, R28.reuse, 0xd3 ;  /* 0x000000d31c057836 */ /* 0x041fe40000000000 */
[C---:B-1----:R-:W-:Y:S02]  /*a3970*/  VIADD R7, R28.reuse, 0xd1 ;  /* 0x000000d11c077836 */ /* 0x042fe40000000000 */
[----:B--2---:R-:W-:-:S03]  /*a3980*/  VIADD R6, R28, 0xd2 ;  /* 0x000000d21c067836 */ /* 0x004fc60000000000 */
[----:B------:R0:W-:Y:S04]  /*a3990*/  STL [R1+0xbc], R7 ;  /* 0x0000bc0701007387 */ /* 0x0001e80000100800 */
[----:B------:R1:W-:Y:S04]  /*a39a0*/  STL [R1+0xb8], R6 ;  /* 0x0000b80601007387 */ /* 0x0003e80000100800 */
[----:B------:R-:W-:Y:S01]  /*a39b0*/  STL [R1+0x2de4], R20 ;  /* 0x002de41401007387 */ /* 0x000fe20000100800 */
[----:B------:R-:W-:-:S03]  /*a39c0*/  VIADD R9, R20, UR26 ;  /* 0x0000001a14097c36 */ /* 0x000fc60008000000 */
[----:B------:R2:W-:Y:S01]  /*a39d0*/  STL [R1+0xb4], R5 ;  /* 0x0000b40501007387 */ /* 0x0005e20000100800 */
[C---:B0-----:R-:W-:Y:S02]  /*a39e0*/  VIADD R7, R28.reuse, 0xd5 ;  /* 0x000000d51c077836 */ /* 0x041fe40000000000 */
[C---:B-1----:R-:W-:Y:S02]  /*a39f0*/  VIADD R6, R28.reuse, 0xd6 ;  /* 0x000000d61c067836 */ /* 0x042fe40000000000 */
[----:B--2---:R-:W-:-:S05]  /*a3a00*/  VIADD R5, R28, 0xd4 ;  /* 0x000000d41c057836 */ /* 0x004fca0000000000 */
[----:B------:R0:W-:Y:S04]  /*a3a10*/  STL [R1+0xac], R5 ;  /* 0x0000ac0501007387 */ /* 0x0001e80000100800 */
[----:B------:R1:W-:Y:S04]  /*a3a20*/  STL [R1+0xa8], R7 ;  /* 0x0000a80701007387 */ /* 0x0003e80000100800 */
[----:B------:R-:W-:Y:S01]  /*a3a30*/  STL [R1+0x2de8], R9 ;  /* 0x002de80901007387 */ /* 0x000fe20000100800 */
[----:B0-----:R-:W-:-:S03]  /*a3a40*/  VIADD R5, R9, UR24 ;  /* 0x0000001809057c36 */ /* 0x001fc60008000000 */
[----:B------:R0:W-:Y:S01]  /*a3a50*/  STL [R1+0xa4], R6 ;  /* 0x0000a40601007387 */ /* 0x0001e20000100800 */
[----:B-1----:R-:W-:-:S03]  /*a3a60*/  VIADD R7, R28, 0xd8 ;  /* 0x000000d81c077836 */ /* 0x002fc60000000000 */
[----:B------:R1:W-:Y:S01]  /*a3a70*/  STL [R1+0x17c], R5 ;  /* 0x00017c0501007387 */ /* 0x0003e20000100800 */
[----:B0-----:R-:W-:-:S05]  /*a3a80*/  VIADD R6, R28, 0xd7 ;  /* 0x000000d71c067836 */ /* 0x001fca0000000000 */
[----:B------:R0:W-:Y:S01]  /*a3a90*/  STL [R1+0xa0], R6 ;  /* 0x0000a00601007387 */ /* 0x0001e20000100800 */
[C---:B------:R-:W-:Y:S02]  /*a3aa0*/  VIADD R8, R28.reuse, 0xda ;  /* 0x000000da1c087836 */ /* 0x040fe40000000000 */
[----:B-1----:R-:W-:Y:S01]  /*a3ab0*/  VIADD R5, R5, UR35 ;  /* 0x0000002305057c36 */ /* 0x002fe20008000000 */
[----:B------:R1:W-:Y:S01]  /*a3ac0*/  STL [R1+0x9c], R7 ;  /* 0x00009c0701007387 */ /* 0x0003e20000100800 */
[C---:B0-----:R-:W-:Y:S02]  /*a3ad0*/  VIADD R6, R28.reuse, 0xd9 ;  /* 0x000000d91c067836 */ /* 0x041fe40000000000 */
[----:B-1----:R-:W-:-:S03]  /*a3ae0*/  VIADD R7, R28, 0xdb ;  /* 0x000000db1c077836 */ /* 0x002fc60000000000 */
[----:B------:R0:W-:Y:S04]  /*a3af0*/  STL [R1+0x94], R6 ;  /* 0x0000940601007387 */ /* 0x0001e80000100800 */
[----:B------:R1:W-:Y:S01]  /*a3b00*/  STL [R1+0x90], R8 ;  /* 0x0000900801007387 */ /* 0x0003e20000100800 */
[----:B0-----:R-:W-:-:S03]  /*a3b10*/  VIADD R6, R28, 0xdc ;  /* 0x000000dc1c067836 */ /* 0x001fc60000000000 */
[----:B------:R0:W-:Y:S01]  /*a3b20*/  STL [R1+0x180], R5 ;  /* 0x0001800501007387 */ /* 0x0001e20000100800 */
[----:B-1----:R-:W-:-:S03]  /*a3b30*/  VIADD R8, R28, 0xdd ;  /* 0x000000dd1c087836 */ /* 0x002fc60000000000 */
[----:B------:R1:W-:Y:S04]  /*a3b40*/  STL [R1+0x8c], R7 ;  /* 0x00008c0701007387 */ /* 0x0003e80000100800 */
[----:B------:R2:W-:Y:S01]  /*a3b50*/  STL [R1+0x84], R6 ;  /* 0x0000840601007387 */ /* 0x0005e20000100800 */
[----:B0-----:R-:W-:Y:S02]  /*a3b60*/  VIADD R5, R5, UR34 ;  /* 0x0000002205057c36 */ /* 0x001fe40008000000 */
[C---:B-1----:R-:W-:Y:S01]  /*a3b70*/  VIADD R7, R28.reuse, 0xde ;  /* 0x000000de1c077836 */ /* 0x042fe20000000000 */
[----:B------:R0:W-:Y:S01]  /*a3b80*/  STL [R1+0x80], R8 ;  /* 0x0000800801007387 */ /* 0x0001e20000100800 */
[----:B--2---:R-:W-:-:S03]  /*a3b90*/  VIADD R6, R28, 0xdf ;  /* 0x000000df1c067836 */ /* 0x004fc60000000000 */
[----:B------:R1:W-:Y:S04]  /*a3ba0*/  STL [R1+0x188], R5 ;  /* 0x0001880501007387 */ /* 0x0003e80000100800 */
[----:B------:R2:W-:Y:S01]  /*a3bb0*/  STL [R1+0x7c], R7 ;  /* 0x00007c0701007387 */ /* 0x0005e20000100800 */
[----:B0-----:R-:W-:-:S03]  /*a3bc0*/  VIADD R8, R28, 0xe0 ;  /* 0x000000e01c087836 */ /* 0x001fc60000000000 */
[----:B------:R0:W-:Y:S01]  /*a3bd0*/  STL [R1+0x78], R6 ;  /* 0x0000780601007387 */ /* 0x0001e20000100800 */
[----:B-1----:R-:W-:Y:S02]  /*a3be0*/  VIADD R5, R5, UR32 ;  /* 0x0000002005057c36 */ /* 0x002fe40008000000 */
[C---:B--2---:R-:W-:Y:S01]  /*a3bf0*/  VIADD R7, R28.reuse, 0xe1 ;  /* 0x000000e11c077836 */ /* 0x044fe20000000000 */
[----:B------:R1:W-:Y:S01]  /*a3c00*/  STL [R1+0x74], R8 ;  /* 0x0000740801007387 */ /* 0x0003e20000100800 */
[----:B0-----:R-:W-:-:S03]  /*a3c10*/  VIADD R6, R28, 0xe2 ;  /* 0x000000e21c067836 */ /* 0x001fc60000000000 */
[----:B------:R0:W-:Y:S04]  /*a3c20*/  STL [R1+0x18c], R5 ;  /* 0x00018c0501007387 */ /* 0x0001e80000100800 */
[----:B------:R2:W-:Y:S01]  /*a3c30*/  STL [R1+0x6c], R7 ;  /* 0x00006c0701007387 */ /* 0x0005e20000100800 */
[----:B-1----:R-:W-:-:S03]  /*a3c40*/  VIADD R8, R28, 0xe3 ;  /* 0x000000e31c087836 */ /* 0x002fc60000000000 */
[----:B------:R1:W-:Y:S01]  /*a3c50*/  STL [R1+0x68], R6 ;  /* 0x0000680601007387 */ /* 0x0003e20000100800 */
[----:B0-----:R-:W-:Y:S02]  /*a3c60*/  VIADD R5, R5, UR36 ;  /* 0x0000002405057c36 */ /* 0x001fe40008000000 */
[C---:B--2---:R-:W-:Y:S01]  /*a3c70*/  VIADD R7, R28.reuse, 0xe4 ;  /* 0x000000e41c077836 */ /* 0x044fe20000000000 */
[----:B------:R0:W-:Y:S01]  /*a3c80*/  STL [R1+0x2e08], R8 ;  /* 0x002e080801007387 */ /* 0x0001e20000100800 */
[----:B-1----:R-:W-:-:S03]  /*a3c90*/  VIADD R6, R28, 0xe5 ;  /* 0x000000e51c067836 */ /* 0x002fc60000000000 */
[----:B------:R1:W-:Y:S04]  /*a3ca0*/  STL [R1+0x190], R5 ;  /* 0x0001900501007387 */ /* 0x0003e80000100800 */
[----:B------:R2:W-:Y:S01]  /*a3cb0*/  STL [R1+0x5c], R7 ;  /* 0x00005c0701007387 */ /* 0x0005e20000100800 */
[----:B0-----:R-:W-:-:S03]  /*a3cc0*/  VIADD R8, R28, 0xe6 ;  /* 0x000000e61c087836 */ /* 0x001fc60000000000 */
[----:B------:R0:W-:Y:S01]  /*a3cd0*/  STL [R1+0x58], R6 ;  /* 0x0000580601007387 */ /* 0x0001e20000100800 */
[----:B-1----:R-:W-:Y:S02]  /*a3ce0*/  VIADD R5, R5, UR10 ;  /* 0x0000000a05057c36 */ /* 0x002fe40008000000 */
[C---:B--2---:R-:W-:Y:S01]  /*a3cf0*/  VIADD R7, R28.reuse, 0xe7 ;  /* 0x000000e71c077836 */ /* 0x044fe20000000000 */
[----:B------:R-:W-:Y:S01]  /*a3d00*/  STL [R1+0x54], R8 ;  /* 0x0000540801007387 */ /* 0x000fe20000100800 */
[----:B0-----:R-:W-:-:S03]  /*a3d10*/  VIADD R6, R28, 0xe8 ;  /* 0x000000e81c067836 */ /* 0x001fc60000000000 */
[----:B------:R0:W-:Y:S01]  /*a3d20*/  STL [R1+0x194], R5 ;  /* 0x0001940501007387 */ /* 0x0001e20000100800 */
[----:B------:R-:W-:-:S03]  /*a3d30*/  VIADD R9, R28, 0xea ;  /* 0x000000ea1c097836 */ /* 0x000fc60000000000 */
[----:B------:R-:W-:Y:S04]  /*a3d40*/  STL [R1+0x50], R7 ;  /* 0x0000500701007387 */ /* 0x000fe80000100800 */
[----:B------:R1:W-:Y:S01]  /*a3d50*/  STL [R1+0x4c], R6 ;  /* 0x00004c0601007387 */ /* 0x0003e20000100800 */
[----:B0-----:R-:W-:-:S03]  /*a3d60*/  VIADD R5, R5, UR37 ;  /* 0x0000002505057c36 */ /* 0x001fc60008000000 */
[----:B------:R-:W-:Y:S01]  /*a3d70*/  STL [R1+0x2dec], R9 ;  /* 0x002dec0901007387 */ /* 0x000fe20000100800 */
[C---:B------:R-:W-:Y:S02]  /*a3d80*/  VIADD R20, R28.reuse, 0xeb ;  /* 0x000000eb1c147836 */ /* 0x040fe40000000000 */
[----:B-1----:R-:W-:-:S05]  /*a3d90*/  VIADD R6, R28, 0xe9 ;  /* 0x000000e91c067836 */ /* 0x002fca0000000000 */
[----:B------:R-:W-:Y:S04]  /*a3da0*/  STL [R1+0x44], R6 ;  /* 0x0000440601007387 */ /* 0x000fe80000100800 */
[----:B------:R0:W-:Y:S04]  /*a3db0*/  STL [R1+0x198], R5 ;  /* 0x0001980501007387 */ /* 0x0001e80000100800 */
[----:B------:R-:W-:Y:S01]  /*a3dc0*/  STL [R1+0x2df0], R20 ;  /* 0x002df01401007387 */ /* 0x000fe20000100800 */
[----:B0-----:R-:W-:-:S03]  /*a3dd0*/  VIADD R5, R5, UR39 ;  /* 0x0000002705057c36 */ /* 0x001fc60008000000 */
[----:B------:R-:W-:Y:S04]  /*a3de0*/  STL [R1+0x2df4], R10 ;  /* 0x002df40a01007387 */ /* 0x000fe80000100800 */
[----:B------:R0:W-:Y:S01]  /*a3df0*/  STL [R1+0x184], R5 ;  /* 0x0001840501007387 */ /* 0x0001e20000100800 */
[----:B------:R-:W-:-:S03]  /*a3e00*/  VIADD R7, R28, 0xf2 ;  /* 0x000000f21c077836 */ /* 0x000fc60000000000 */
[----:B------:R-:W-:Y:S01]  /*a3e10*/  STL [R1+0x2df8], R11 ;  /* 0x002df80b01007387 */ /* 0x000fe20000100800 */
[----:B0-----:R-:W-:-:S03]  /*a3e20*/  VIADD R5, R5, UR8 ;  /* 0x0000000805057c36 */ /* 0x001fc60008000000 */
[----:B------:R-:W-:Y:S01]  /*a3e30*/  STL [R1+0x2dfc], R12 ;  /* 0x002dfc0c01007387 */ /* 0x000fe20000100800 */
[C---:B------:R-:W-:Y:S02]  /*a3e40*/  VIADD R4, R28.reuse, 0xc5 ;  /* 0x000000c51c047836 */ /* 0x040fe40000000000 */
[----:B------:R-:W-:Y:S01]  /*a3e50*/  VIADD R8, R5, UR38 ;  /* 0x0000002605087c36 */ /* 0x000fe20008000000 */
[----:B------:R0:W-:Y:S01]  /*a3e60*/  STL [R1+0x2e00], R13 ;  /* 0x002e000d01007387 */ /* 0x0001e20000100800 */
[----:B------:R-:W-:-:S03]  /*a3e70*/  VIADD R6, R28, 0xf3 ;  /* 0x000000f31c067836 */ /* 0x000fc60000000000 */
[----:B------:R1:W-:Y:S04]  /*a3e80*/  STL [R1+0x1a0], R5 ;  /* 0x0001a00501007387 */ /* 0x0003e80000100800 */
[----:B------:R-:W-:Y:S04]  /*a3e90*/  STL [R1+0x2e0c], R14 ;  /* 0x002e0c0e01007387 */ /* 0x000fe80000100800 */
[----:B------:R-:W-:Y:S01]  /*a3ea0*/  STL [R1+0x2e10], R15 ;  /* 0x002e100f01007387 */ /* 0x000fe20000100800 */
[----:B0-----:R-:W-:Y:S02]  /*a3eb0*/  IMAD.MOV.U32 R13, RZ, RZ, R4 ;  /* 0x000000ffff0d7224 */ /* 0x001fe400078e0004 */
[C---:B-1----:R-:W-:Y:S01]  /*a3ec0*/  VIADD R5, R28.reuse, 0xf4 ;  /* 0x000000f41c057836 */ /* 0x042fe20000000000 */
[----:B------:R-:W-:Y:S01]  /*a3ed0*/  STL [R1+0x2e14], R7 ;  /* 0x002e140701007387 */ /* 0x000fe20000100800 */
[----:B------:R-:W-:-:S03]  /*a3ee0*/  VIADD R4, R28, 0xf5 ;  /* 0x000000f51c047836 */ /* 0x000fc60000000000 */
[----:B------:R0:W-:Y:S01]  /*a3ef0*/  STL [R1+0x1a4], R8 ;  /* 0x0001a40801007387 */ /* 0x0001e20000100800 */
[----:B------:R-:W-:Y:S02]  /*a3f00*/  IMAD.MOV.U32 R11, RZ, RZ, R24 ;  /* 0x000000ffff0b7224 */ /* 0x000fe400078e0018 */
[----:B------:R-:W-:Y:S01]  /*a3f10*/  VIADD R24, R28, 0xf7 ;  /* 0x000000f71c187836 */ /* 0x000fe20000000000 */
[----:B------:R-:W-:Y:S01]  /*a3f20*/  STL [R1+0x2e18], R6 ;  /* 0x002e180601007387 */ /* 0x000fe20000100800 */
[----:B0-----:R-:W-:-:S03]  /*a3f30*/  VIADD R8, R8, UR40 ;  /* 0x0000002808087c36 */ /* 0x001fc60008000000 */
[----:B------:R-:W-:Y:S04]  /*a3f40*/  STL [R1+0x2e1c], R5 ;  /* 0x002e1c0501007387 */ /* 0x000fe80000100800 */
[----:B------:R-:W-:Y:S04]  /*a3f50*/  STL [R1+0x1b0], R8 ;  /* 0x0001b00801007387 */ /* 0x000fe80000100800 */
[----:B------:R0:W-:Y:S04]  /*a3f60*/  STL [R1+0x2e20], R4 ;  /* 0x002e200401007387 */ /* 0x0001e80000100800 */
[----:B0-----:R-:W2:Y:S04]  /*a3f70*/  LDL.LU R4, [R1+0x360] ;  /* 0x0003600001047983 */ /* 0x001ea80000300800 */
[----:B------:R-:W-:Y:S04]  /*a3f80*/  STL [R1+0x2e24], R25 ;  /* 0x002e241901007387 */ /* 0x000fe80000100800 */
[----:B------:R-:W-:Y:S04]  /*a3f90*/  STL [R1+0x2e28], R24 ;  /* 0x002e281801007387 */ /* 0x000fe80000100800 */
[----:B------:R-:W2:Y:S01]  /*a3fa0*/  LDL.LU R10, [R1+0x364] ;  /* 0x00036400010a7983 */ /* 0x000ea20000300800 */
[----:B------:R-:W-:-:S05]  /*a3fb0*/  VIADD R5, R8, UR41 ;  /* 0x0000002908057c36 */ /* 0x000fca0008000000 */
[----:B------:R3:W-:Y:S04]  /*a3fc0*/  STL [R1+0x1ac], R5 ;  /* 0x0001ac0501007387 */ /* 0x0007e80000100800 */
[----:B------:R-:W2:Y:S01]  /*a3fd0*/  LDL.LU R14, [R1+0x380] ;  /* 0x00038000010e7983 */ /* 0x000ea20000300800 */
[----:B------:R-:W-:-:S04]  /*a3fe0*/  @P5 LOP3.LUT R3, R3, 0x8, RZ, 0xfc, !PT ;  /* 0x0000000803035812 */ /* 0x000fc800078efcff */
[----:B------:R-:W-:-:S04]  /*a3ff0*/  LOP3.LUT R3, R3, 0xfffffffb, RZ, 0xc0, !PT ;  /* 0xfffffffb03037812 */ /* 0x000fc800078ec0ff */
[----:B------:R-:W-:Y:S02]  /*a4000*/  @P4 LOP3.LUT R3, R3, 0x4, RZ, 0xfc, !PT ;  /* 0x0000000403034812 */ /* 0x000fe400078efcff */
[----:B------:R-:W-:Y:S01]  /*a4010*/  ISETP.LT.AND P1, PT, R23, UR4, !P6 ;  /* 0x0000000417007c0c */ /* 0x000fe2000f721270 */
[----:B------:R-:W-:Y:S01]  /*a4020*/  VIADD R23, R28, 0xc6 ;  /* 0x000000c61c177836 */ /* 0x000fe20000000000 */
[----:B------:R-:W-:Y:S02]  /*a4030*/  LOP3.LUT R3, R3, 0xfffffffd, RZ, 0xc0, !PT ;  /* 0xfffffffd03037812 */ /* 0x000fe400078ec0ff */
[----:B------:R-:W-:Y:S01]  /*a4040*/  R2UR.FILL UR13, R22 ;  /* 0x00000000160d72ca */ /* 0x000fe200004e0000 */
[----:B------:R-:W-:Y:S01]  /*a4050*/  VIADD R22, R28, 0xcb ;  /* 0x000000cb1c167836 */ /* 0x000fe20000000000 */
[----:B------:R-:W-:Y:S01]  /*a4060*/  @P3 LOP3.LUT R3, R3, 0x2, RZ, 0xfc, !PT ;  /* 0x0000000203033812 */ /* 0x000fe200078efcff */
[----:B------:R-:W-:Y:S02]  /*a4070*/  IMAD.MOV.U32 R12, RZ, RZ, R23 ;  /* 0x000000ffff0c7224 */ /* 0x000fe400078e0017 */
[----:B------:R-:W-:-:S02]  /*a4080*/  IMAD.MOV.U32 R6, RZ, RZ, R22 ;  /* 0x000000ffff067224 */ /* 0x000fc400078e0016 */
[C---:B------:R-:W-:Y:S02]  /*a4090*/  VIADD R23, R28.reuse, 0xf8 ;  /* 0x000000f81c177836 */ /* 0x040fe40000000000 */
[----:B------:R-:W-:Y:S01]  /*a40a0*/  VIADD R22, R28, 0xf9 ;  /* 0x000000f91c167836 */ /* 0x000fe20000000000 */
[----:B------:R-:W-:Y:S01]  /*a40b0*/  LOP3.LUT R3, R3, 0xfffffffe, RZ, 0xc0, !PT ;  /* 0xfffffffe03037812 */ /* 0x000fe200078ec0ff */
[----:B---3--:R-:W-:Y:S01]  /*a40c0*/  VIADD R5, R5, UR16 ;  /* 0x0000001005057c36 */ /* 0x008fe20008000000 */
[----:B------:R-:W-:Y:S02]  /*a40d0*/  STL [R1+0x2e2c], R23 ;  /* 0x002e2c1701007387 */ /* 0x000fe40000100800 */
[----:B------:R-:W-:Y:S02]  /*a40e0*/  @P2 LOP3.LUT R3, R3, 0x1, RZ, 0xfc, !PT ;  /* 0x0000000103032812 */ /* 0x000fe400078efcff */
[----:B------:R0:W-:Y:S02]  /*a40f0*/  STL [R1+0x2e30], R22 ;  /* 0x002e301601007387 */ /* 0x0001e40000100800 */
[----:B------:R-:W-:-:S02]  /*a4100*/  LOP3.LUT R3, R3, 0xffffffbf, RZ, 0xc0, !PT ;  /* 0xffffffbf03037812 */ /* 0x000fc400078ec0ff */
[----:B------:R-:W-:Y:S01]  /*a4110*/  @P1 STG.E.U16 desc[UR60][R18.64], R27 ;  /* 0x0000001b12001986 */ /* 0x000fe2000c10153c */
[----:B------:R-:W-:-:S03]  /*a4120*/  ISETP.GE.AND P1, PT, R13, UR7, PT ;  /* 0x000000070d007c0c */ /* 0x000fc6000bf26270 */
[----:B------:R-:W3:Y:S01]  /*a4130*/  LDL.LU R7, [R1+0x384] ;  /* 0x0003840001077983 */ /* 0x000ee20000300800 */
[----:B0-----:R-:W-:-:S03]  /*a4140*/  VIADD R22, R5, UR14 ;  /* 0x0000000e05167c36 */ /* 0x001fc60008000000 */
[----:B------:R0:W-:Y:S01]  /*a4150*/  STL [R1+0x1a8], R5 ;  /* 0x0001a80501007387 */ /* 0x0001e20000100800 */
[----:B------:R-:W-:Y:S02]  /*a4160*/  @P0 LOP3.LUT R3, R3, 0x40, RZ, 0xfc, !PT ;  /* 0x0000004003030812 */ /* 0x000fe400078efcff */
[----:B------:R-:W-:Y:S01]  /*a4170*/  ISETP.GE.AND P0, PT, R12, UR9, PT ;  /* 0x000000090c007c0c */ /* 0x000fe2000bf06270 */
[----:B0-----:R-:W3:Y:S04]  /*a4180*/  LDL.LU R5, [R1+0x7d0] ;  /* 0x0007d00001057983 */ /* 0x001ee80000300800 */
[----:B------:R4:W-:Y:S01]  /*a4190*/  STL [R1+0x19c], R22 ;  /* 0x00019c1601007387 */ /* 0x0009e20000100800 */
[----:B------:R-:W-:-:S03]  /*a41a0*/  LOP3.LUT R3, R3, 0xffffff7f, RZ, 0xc0, !PT ;  /* 0xffffff7f03037812 */ /* 0x000fc600078ec0ff */
[----:B------:R-:W3:Y:S01]  /*a41b0*/  LDL.LU R13, [R1+0x7d4] ;  /* 0x0007d400010d7983 */ /* 0x000ee20000300800 */
[----:B----4-:R-:W-:Y:S02]  /*a41c0*/  VIADD R22, R22, UR12 ;  /* 0x0000000c16167c36 */ /* 0x010fe40008000000 */
[----:B------:R-:W-:-:S03]  /*a41d0*/  VIADD R21, R28, 0xc7 ;  /* 0x000000c71c157836 */ /* 0x000fc60000000000 */
[----:B------:R0:W-:Y:S04]  /*a41e0*/  STL [R1+0x1b4], R22 ;  /* 0x0001b41601007387 */ /* 0x0001e80000100800 */
[----:B------:R-:W4:Y:S01]  /*a41f0*/  LDL.LU R12, [R1+0x7d8] ;  /* 0x0007d800010c7983 */ /* 0x000f220000300800 */
[----:B------:R-:W-:Y:S01]  /*a4200*/  VIADD R0, R28, 0xc8 ;  /* 0x000000c81c007836 */ /* 0x000fe20000000000 */
[----:B------:R-:W-:Y:S01]  /*a4210*/  @P1 LOP3.LUT R3, R3, 0x80, RZ, 0xfc, !PT ;  /* 0x0000008003031812 */ /* 0x000fe200078efcff */
[----:B------:R-:W-:Y:S02]  /*a4220*/  IMAD.MOV.U32 R20, RZ, RZ, R21 ;  /* 0x000000ffff147224 */ /* 0x000fe400078e0015 */
[----:B------:R-:W-:Y:S01]  /*a4230*/  IMAD.MOV.U32 R9, RZ, RZ, R0 ;  /* 0x000000ffff097224 */ /* 0x000fe200078e0000 */
[----:B------:R-:W-:-:S02]  /*a4240*/  LOP3.LUT R3, R3, 0xfffffeff, RZ, 0xc0, !PT ;  /* 0xfffffeff03037812 */ /* 0x000fc400078ec0ff */
[----:B------:R-:W-:Y:S02]  /*a4250*/  ISETP.GE.AND P1, PT, R20, UR33, PT ;  /* 0x0000002114007c0c */ /* 0x000fe4000bf26270 */
[----:B------:R-:W-:Y:S02]  /*a4260*/  @P0 LOP3.LUT R3, R3, 0x100, RZ, 0xfc, !PT ;  /* 0x0000010003030812 */ /* 0x000fe400078efcff */
[----:B------:R-:W-:Y:S01]  /*a4270*/  ISETP.GE.AND P0, PT, R9, UR31, PT ;  /* 0x0000001f09007c0c */ /* 0x000fe2000bf06270 */
[----:B------:R-:W-:Y:S01]  /*a4280*/  VIADD R19, R28, 0xc9 ;  /* 0x000000c91c137836 */ /* 0x000fe20000000000 */
[----:B------:R-:W-:-:S03]  /*a4290*/  LOP3.LUT R3, R3, 0xfffffdff, RZ, 0xc0, !PT ;  /* 0xfffffdff03037812 */ /* 0x000fc600078ec0ff */
[----:B------:R-:W-:-:S04]  /*a42a0*/  IMAD.MOV.U32 R8, RZ, RZ, R19 ;  /* 0x000000ffff087224 */ /* 0x000fc800078e0013 */
[----:B------:R-:W-:Y:S02]  /*a42b0*/  @P1 LOP3.LUT R3, R3, 0x200, RZ, 0xfc, !PT ;  /* 0x0000020003031812 */ /* 0x000fe400078efcff */
[----:B------:R-:W-:Y:S02]  /*a42c0*/  ISETP.GE.AND P1, PT, R8, UR29, PT ;  /* 0x0000001d08007c0c */ /* 0x000fe4000bf26270 */
[----:B--2---:R-:W-:Y:S02]  /*a42d0*/  R2UR.FILL UR9, R10 ;  /* 0x000000000a0972ca */ /* 0x004fe400004e0000 */
[----:B------:R-:W2:Y:S04]  /*a42e0*/  LDL.LU R10, [R1+0x7dc] ;  /* 0x0007dc00010a7983 */ /* 0x000ea80000300800 */
[----:B------:R-:W2:Y:S04]  /*a42f0*/  LDL.LU R20, [R1+0xd0] ;  /* 0x0000d00001147983 */ /* 0x000ea80000300800 */
[----:B------:R-:W2:Y:S01]  /*a4300*/  LDL.LU R9, [R1+0x7e0] ;  /* 0x0007e00001097983 */ /* 0x000ea20000300800 */
[----:B------:R-:W-:-:S03]  /*a4310*/  R2UR.FILL UR33, R14 ;  /* 0x000000000e2172ca */ /* 0x000fc600004e0000 */
[----:B------:R-:W2:Y:S04]  /*a4320*/  LDL.LU R14, [R1+0xcc] ;  /* 0x0000cc00010e7983 */ /* 0x000ea80000300800 */
[----:B------:R-:W2:Y:S01]  /*a4330*/  LDL.LU R8, [R1+0x7e4] ;  /* 0x0007e40001087983 */ /* 0x000ea20000300800 */
[----:B------:R-:W-:Y:S01]  /*a4340*/  VIADD R18, R28, 0xca ;  /* 0x000000ca1c127836 */ /* 0x000fe20000000000 */
[----:B------:R-:W-:-:S03]  /*a4350*/  LOP3.LUT R3, R3, 0xfffffbff, RZ, 0xc0, !PT ;  /* 0xfffffbff03037812 */ /* 0x000fc600078ec0ff */
[----:B------:R-:W-:Y:S01]  /*a4360*/  IMAD.MOV.U32 R15, RZ, RZ, R18 ;  /* 0x000000ffff0f7224 */ /* 0x000fe200078e0012 */
[----:B------:R-:W-:-:S04]  /*a4370*/  @P0 LOP3.LUT R3, R3, 0x400, RZ, 0xfc, !PT ;  /* 0x0000040003030812 */ /* 0x000fc800078efcff */
[----:B------:R-:W-:Y:S02]  /*a4380*/  ISETP.GE.AND P0, PT, R15, UR27, PT ;  /* 0x0000001b0f007c0c */ /* 0x000fe4000bf06270 */
[----:B------:R-:W-:-:S04]  /*a4390*/  LOP3.LUT R3, R3, 0xfffff7ff, RZ, 0xc0, !PT ;  /* 0xfffff7ff03037812 */ /* 0x000fc800078ec0ff */
[----:B------:R-:W-:Y:S02]  /*a43a0*/  @P1 LOP3.LUT R3, R3, 0x800, RZ, 0xfc, !PT ;  /* 0x0000080003031812 */ /* 0x000fe400078efcff */
[----:B------:R-:W-:Y:S02]  /*a43b0*/  ISETP.GE.AND P1, PT, R6, UR25, PT ;  /* 0x0000001906007c0c */ /* 0x000fe4000bf26270 */
[----:B------:R-:W-:Y:S02]  /*a43c0*/  LOP3.LUT R3, R3, 0xffffefff, RZ, 0xc0, !PT ;  /* 0xffffefff03037812 */ /* 0x000fe400078ec0ff */
[----:B---3--:R-:W-:Y:S02]  /*a43d0*/  R2UR.FILL UR31, R7 ;  /* 0x00000000071f72ca */ /* 0x008fe400004e0000 */
[----:B------:R-:W3:Y:S04]  /*a43e0*/  LDL.LU R7, [R1+0xc8] ;  /* 0x0000c80001077983 */ /* 0x000ee80000300800 */
[----:B------:R-:W3:Y:S01]  /*a43f0*/  LDL.LU R15, [R1+0x7e8] ;  /* 0x0007e800010f7983 */ /* 0x000ee20000300800 */
[----:B------:R-:W-:-:S02]  /*a4400*/  @P0 LOP3.LUT R3, R3, 0x1000, RZ, 0xfc, !PT ;  /* 0x0000100003030812 */ /* 0x000fc400078efcff */
[----:B------:R-:W-:Y:S02]  /*a4410*/  ISETP.GE.AND P0, PT, R11, UR23, PT ;  /* 0x000000170b007c0c */ /* 0x000fe4000bf06270 */
[----:B------:R-:W-:Y:S02]  /*a4420*/  LOP3.LUT R3, R3, 0xffffdfff, RZ, 0xc0, !PT ;  /* 0xffffdfff03037812 */ /* 0x000fe400078ec0ff */
[----:B------:R-:W-:Y:S02]  /*a4430*/  R2UR.FILL UR27, R13 ;  /* 0x000000000d1b72ca */ /* 0x000fe400004e0000 */
[----:B------:R-:W3:Y:S01]  /*a4440*/  LDL.LU R13, [R1+0xc4] ;  /* 0x0000c400010d7983 */ /* 0x000ee20000300800 */
[----:B------:R-:W-:Y:S02]  /*a4450*/  @P1 LOP3.LUT R3, R3, 0x2000, RZ, 0xfc, !PT ;  /* 0x0000200003031812 */ /* 0x000fe400078efcff */
[----:B----4-:R-:W-:Y:S02]  /*a4460*/  R2UR.FILL UR25, R12 ;  /* 0x000000000c1972ca */ /* 0x010fe400004e0000 */
[----:B------:R-:W4:Y:S04]  /*a4470*/  LDL.LU R12, [R1+0x7ec] ;  /* 0x0007ec00010c7983 */ /* 0x000f280000300800 */
[----:B------:R-:W4:Y:S01]  /*a4480*/  LDL.LU R11, [R1+0xbc] ;  /* 0x0000bc00010b7983 */ /* 0x000f220000300800 */
[----:B------:R-:W-:-:S04]  /*a4490*/  LOP3.LUT R3, R3, 0xffffbfff, RZ, 0xc0, !PT ;  /* 0xffffbfff03037812 */ /* 0x000fc800078ec0ff */
[----:B------:R-:W-:Y:S02]  /*a44a0*/  @P0 LOP3.LUT R3, R3, 0x4000, RZ, 0xfc, !PT ;  /* 0x0000400003030812 */ /* 0x000fe400078efcff */
[----:B--2---:R-:W-:Y:S02]  /*a44b0*/  R2UR.FILL UR23, R10 ;  /* 0x000000000a1772ca */ /* 0x004fe400004e0000 */
[----:B------:R-:W2:Y:S01]  /*a44c0*/  LDL.LU R10, [R1+0x7f0] ;  /* 0x0007f000010a7983 */ /* 0x000ea20000300800 */
[----:B------:R-:W-:-:S03]  /*a44d0*/  ISETP.GE.AND P1, PT, R20, UR21, PT ;  /* 0x0000001514007c0c */ /* 0x000fc6000bf26270 */
[----:B------:R-:W2:Y:S01]  /*a44e0*/  LDL.LU R20, [R1+0xb8] ;  /* 0x0000b80001147983 */ /* 0x000ea20000300800 */
[----:B------:R-:W-:-:S03]  /*a44f0*/  R2UR.FILL UR21, R9 ;  /* 0x00000000091572ca */ /* 0x000fc600004e0000 */
[----:B------:R-:W2:Y:S01]  /*a4500*/  LDL.LU R9, [R1+0x7f4] ;  /* 0x0007f40001097983 */ /* 0x000ea20000300800 */
[----:B------:R-:W-:-:S03]  /*a4510*/  ISETP.GE.AND P0, PT, R14, UR17, PT ;  /* 0x000000110e007c0c */ /* 0x000fc6000bf06270 */
[----:B------:R-:W2:Y:S01]  /*a4520*/  LDL.LU R14, [R1+0xb4] ;  /* 0x0000b400010e7983 */ /* 0x000ea20000300800 */
[----:B------:R-:W-:-:S03]  /*a4530*/  R2UR.FILL UR17, R8 ;  /* 0x00000000081172ca */ /* 0x000fc600004e0000 */
[----:B------:R-:W2:Y:S01]  /*a4540*/  LDL.LU R8, [R1+0x7fc] ;  /* 0x0007fc0001087983 */ /* 0x000ea20000300800 */
[----:B------:R-:W-:-:S03]  /*a4550*/  R2UR.FILL UR7, R4 ;  /* 0x00000000040772ca */ /* 0x000fc600004e0000 */
[----:B------:R-:W2:Y:S01]  /*a4560*/  LDL.LU R4, [R1+0xac] ;  /* 0x0000ac0001047983 */ /* 0x000ea20000300800 */
[----:B------:R-:W-:Y:S02]  /*a4570*/  R2UR.FILL UR29, R5 ;  /* 0x00000000051d72ca */ /* 0x000fe400004e0000 */
[----:B------:R-:W-:Y:S01]  /*a4580*/  LOP3.LUT R3, R3, 0xffff7fff, RZ, 0xc0, !PT ;  /* 0xffff7fff03037812 */ /* 0x000fe200078ec0ff */
[----:B------:R-:W2:Y:S04]  /*a4590*/  LDL.LU R5, [R1+0x7f8] ;  /* 0x0007f80001057983 */ /* 0x000ea80000300800 */
[----:B------:R-:W2:Y:S01]  /*a45a0*/  LDL.LU R6, [R1+0xa8] ;  /* 0x0000a80001067983 */ /* 0x000ea20000300800 */
[----:B------:R-:W-:-:S04]  /*a45b0*/  @P1 LOP3.LUT R3, R3, 0x8000, RZ, 0xfc, !PT ;  /* 0x0000800003031812 */ /* 0x000fc800078efcff */
[----:B------:R-:W-:-:S04]  /*a45c0*/  LOP3.LUT R3, R3, 0xfffeffff, RZ, 0xc0, !PT ;  /* 0xfffeffff03037812 */ /* 0x000fc800078ec0ff */
[----:B------:R-:W-:Y:S02]  /*a45d0*/  @P0 LOP3.LUT R3, R3, 0x10000, RZ, 0xfc, !PT ;  /* 0x0001000003030812 */ /* 0x000fe400078efcff */
[----:B---3--:R-:W-:Y:S02]  /*a45e0*/  ISETP.GE.AND P1, PT, R7, UR19, PT ;  /* 0x0000001307007c0c */ /* 0x008fe4000bf26270 */
[----:B------:R-:W3:Y:S01]  /*a45f0*/  LDL.LU R7, [R1+0x800] ;  /* 0x0008000001077983 */ /* 0x000ee20000300800 */
[----:B------:R-:W-:-:S03]  /*a4600*/  R2UR.FILL UR19, R15 ;  /* 0x000000000f1372ca */ /* 0x000fc600004e0000 */
[----:B------:R-:W3:Y:S01]  /*a4610*/  LDL.LU R15, [R1+0xa4] ;  /* 0x0000a400010f7983 */ /* 0x000ee20000300800 */
[----:B------:R-:W-:Y:S02]  /*a4620*/  R2UR.FILL UR11, R29 ;  /* 0x000000001d0b72ca */ /* 0x000fe400004e0000 */
[----:B------:R-:W-:-:S04]  /*a4630*/  LOP3.LUT R3, R3, 0xfffdffff, RZ, 0xc0, !PT ;  /* 0xfffdffff03037812 */ /* 0x000fc800078ec0ff */
[----:B------:R-:W-:Y:S02]  /*a4640*/  @P1 LOP3.LUT R3, R3, 0x20000, RZ, 0xfc, !PT ;  /* 0x0002000003031812 */ /* 0x000fe400078efcff */
[----:B------:R-:W-:Y:S02]  /*a4650*/  ISETP.GE.AND P0, PT, R13, UR15, PT ;  /* 0x0000000f0d007c0c */ /* 0x000fe4000bf06270 */
[----:B------:R-:W3:Y:S01]  /*a4660*/  LDL.LU R13, [R1+0x804] ;  /* 0x00080400010d7983 */ /* 0x000ee20000300800 */
[----:B------:R-:W-:Y:S02]  /*a4670*/  LOP3.LUT R3, R3, 0xfffbffff, RZ, 0xc0, !PT ;  /* 0xfffbffff03037812 */ /* 0x000fe400078ec0ff */
[----:B----4-:R-:W-:Y:S02]  /*a4680*/  R2UR.FILL UR15, R12 ;  /* 0x000000000c0f72ca */ /* 0x010fe400004e0000 */
[----:B------:R-:W4:Y:S01]  /*a4690*/  LDL.LU R12, [R1+0xa0] ;  /* 0x0000a000010c7983 */ /* 0x000f220000300800 */
[----:B------:R-:W-:-:S03]  /*a46a0*/  ISETP.GE.AND P1, PT, R11, UR13, PT ;  /* 0x0000000d0b007c0c */ /* 0x000fc6000bf26270 */
[----:B------:R-:W4:Y:S02]  /*a46b0*/  LDL.LU R11, [R1+0x808] ;  /* 0x00080800010b7983 */ /* 0x000f240000300800 */
[----:B------:R-:W-:-:S04]  /*a46c0*/  @P0 LOP3.LUT R3, R3, 0x40000, RZ, 0xfc, !PT ;  /* 0x0004000003030812 */ /* 0x000fc800078efcff */
        /* <DEDUP_REMOVED lines=12> */
[----:B------:R-:W-:-:S04]  /*a4790*/  LOP3.LUT R3, R3, 0xffefffff, RZ, 0xc0, !PT ;  /* 0xffefffff03037812 */ /* 0x000fc800078ec0ff */
[----:B------:R-:W-:Y:S02]  /*a47a0*/  @P0 LOP3.LUT R3, R3, 0x100000, RZ, 0xfc, !PT ;  /* 0x0010000003030812 */ /* 0x000fe400078efcff */
[----:B------:R-:W-:Y:S02]  /*a47b0*/  ISETP.GE.AND P0, PT, R4, UR9, PT ;  /* 0x0000000904007c0c */ /* 0x000fe4000bf06270 */
[----:B------:R-:W-:-:S04]  /*a47c0*/  LOP3.LUT R3, R3, 0xffdfffff, RZ, 0xc0, !PT ;  /* 0xffdfffff03037812 */ /* 0x000fc800078ec0ff */
[----:B------:R-:W-:Y:S02]  /*a47d0*/  @P1 LOP3.LUT R3, R3, 0x200000, RZ, 0xfc, !PT ;  /* 0x0020000003031812 */ /* 0x000fe400078efcff */
[----:B------:R-:W-:Y:S02]  /*a47e0*/  ISETP.GE.AND P1, PT, R6, UR33, PT ;  /* 0x0000002106007c0c */ /* 0x000fe4000bf26270 */
[----:B------:R-:W-:-:S04]  /*a47f0*/  LOP3.LUT R3, R3, 0xffbfffff, RZ, 0xc0, !PT ;  /* 0xffbfffff03037812 */ /* 0x000fc800078ec0ff */
[----:B------:R-:W-:-:S04]  /*a4800*/  @P0 LOP3.LUT R3, R3, 0x400000, RZ, 0xfc, !PT ;  /* 0x0040000003030812 */ /* 0x000fc800078efcff */
[----:B------:R-:W-:-:S04]  /*a4810*/  LOP3.LUT R3, R3, 0xff7fffff, RZ, 0xc0, !PT ;  /* 0xff7fffff03037812 */ /* 0x000fc800078ec0ff */
[----:B------:R-:W-:Y:S02]  /*a4820*/  @P1 LOP3.LUT R3, R3, 0x800000, RZ, 0xfc, !PT ;  /* 0x0080000003031812 */ /* 0x000fe400078efcff */
[----:B---3--:R-:W-:Y:S02]  /*a4830*/  ISETP.GE.AND P0, PT, R15, UR31, PT ;  /* 0x0000001f0f007c0c */ /* 0x008fe4000bf06270 */
[----:B------:R-:W-:Y:S02]  /*a4840*/  LOP3.LUT R3, R3, 0xfeffffff, RZ, 0xc0, !PT ;  /* 0xfeffffff03037812 */ /* 0x000fe400078ec0ff */
[----:B------:R-:W-:Y:S02]  /*a4850*/  R2UR.FILL UR31, R13 ;  /* 0x000000000d1f72ca */ /* 0x000fe400004e0000 */
[----:B------:R-:W3:Y:S07]  /*a4860*/  LDL.LU R13, [R1+0x814] ;  /* 0x00081400010d7983 */ /* 0x000eee0000300800 */
[----:B------:R-:W-:-:S02]  /*a4870*/  @P0 LOP3.LUT R3, R3, 0x1000000, RZ, 0xfc, !PT ;  /* 0x0100000003030812 */ /* 0x000fc400078efcff */
[----:B----4-:R-:W-:Y:S02]  /*a4880*/  ISETP.GE.AND P1, PT, R12, UR29, PT ;  /* 0x0000001d0c007c0c */ /* 0x010fe4000bf26270 */
[----:B------:R-:W4:Y:S01]  /*a4890*/  LDL.LU R12, [R1+0x8c] ;  /* 0x00008c00010c7983 */ /* 0x000f220000300800 */
[----:B------:R-:W-:Y:S02]  /*a48a0*/  LOP3.LUT R3, R3, 0xfdffffff, RZ, 0xc0, !PT ;  /* 0xfdffffff03037812 */ /* 0x000fe400078ec0ff */
[----:B------:R-:W-:Y:S02]  /*a48b0*/  R2UR.FILL UR29, R11 ;  /* 0x000000000b1d72ca */ /* 0x000fe400004e0000 */
[----:B------:R-:W4:Y:S06]  /*a48c0*/  LDL.LU R11, [R1+0x818] ;  /* 0x00081800010b7983 */ /* 0x000f2c0000300800 */
[----:B------:R-:W-:-:S02]  /*a48d0*/  @P1 LOP3.LUT R3, R3, 0x2000000, RZ, 0xfc, !PT ;  /* 0x0200000003031812 */ /* 0x000fc400078efcff */
[----:B------:R-:W-:Y:S02]  /*a48e0*/  R2UR.FILL UR9, R5 ;  /* 0x00000000050972ca */ /* 0x000fe400004e0000 */
[----:B------:R-:W-:Y:S02]  /*a48f0*/  LOP3.LUT R3, R3, 0xfbffffff, RZ, 0xc0, !PT ;  /* 0xfbffffff03037812 */ /* 0x000fe400078ec0ff */
[----:B------:R-:W-:Y:S02]  /*a4900*/  R2UR.FILL UR33, R7 ;  /* 0x00000000072172ca */ /* 0x000fe400004e0000 */
[----:B--2---:R-:W-:Y:S02]  /*a4910*/  ISETP.GE.AND P0, PT, R10, UR27, PT ;  /* 0x0000001b0a007c0c */ /* 0x004fe4000bf06270 */
[----:B------:R-:W2:Y:S01]  /*a4920*/  LDL.LU R10, [R1+0x84] ;  /* 0x00008400010a7983 */ /* 0x000ea20000300800 */
[----:B------:R-:W-:-:S03]  /*a4930*/  R2UR.FILL UR27, R20 ;  /* 0x00000000141b72ca */ /* 0x000fc600004e0000 */
[----:B------:R-:W2:Y:S01]  /*a4940*/  LDL.LU R20, [R1+0x820] ;  /* 0x0008200001147983 */ /* 0x000ea20000300800 */
[----:B------:R-:W-:-:S03]  /*a4950*/  ISETP.GE.AND P1, PT, R9, UR25, PT ;  /* 0x0000001909007c0c */ /* 0x000fc6000bf26270 */
[----:B------:R-:W2:Y:S04]  /*a4960*/  LDL.LU R9, [R1+0x80] ;  /* 0x0000800001097983 */ /* 0x000ea80000300800 */
[----:B0-----:R-:W2:Y:S04]  /*a4970*/  LDL.LU R22, [R1+0x81c] ;  /* 0x00081c0001167983 */ /* 0x001ea80000300800 */
[----:B------:R-:W2:Y:S04]  /*a4980*/  LDL.LU R23, [R1+0x7c] ;  /* 0x00007c0001177983 */ /* 0x000ea80000300800 */
[----:B------:R-:W2:Y:S04]  /*a4990*/  LDL.LU R24, [R1+0x824] ;  /* 0x0008240001187983 */ /* 0x000ea80000300800 */
[----:B------:R-:W2:Y:S04]  /*a49a0*/  LDL.LU R25, [R1+0x78] ;  /* 0x0000780001197983 */ /* 0x000ea80000300800 */
[----:B------:R-:W2:Y:S01]  /*a49b0*/  LDL.LU R4, [R1+0x828] ;  /* 0x0008280001047983 */ /* 0x000ea20000300800 */
[----:B------:R-:W-:-:S03]  /*a49c0*/  @P0 LOP3.LUT R3, R3, 0x4000000, RZ, 0xfc, !PT ;  /* 0x0400000003030812 */ /* 0x000fc600078efcff */
[----:B------:R-:W2:Y:S01]  /*a49d0*/  LDL.LU R5, [R1+0x74] ;  /* 0x0000740001057983 */ /* 0x000ea20000300800 */
[----:B------:R-:W-:-:S03]  /*a49e0*/  R2UR.FILL UR25, R14 ;  /* 0x000000000e1972ca */ /* 0x000fc600004e0000 */
[----:B------:R-:W2:Y:S01]  /*a49f0*/  LDL.LU R6, [R1+0x82c] ;  /* 0x00082c0001067983 */ /* 0x000ea20000300800 */
[----:B------:R-:W-:-:S03]  /*a4a00*/  ISETP.GE.AND P0, PT, R8, UR23, PT ;  /* 0x0000001708007c0c */ /* 0x000fc6000bf06270 */
[----:B------:R-:W2:Y:S04]  /*a4a10*/  LDL.LU R7, [R1+0x6c] ;  /* 0x00006c0001077983 */ /* 0x000ea80000300800 */
[----:B------:R-:W2:Y:S04]  /*a4a20*/  LDL.LU R15, [R1+0x830] ;  /* 0x00083000010f7983 */ /* 0x000ea80000300800 */
[----:B------:R-:W2:Y:S04]  /*a4a30*/  LDL.LU R14, [R1+0x68] ;  /* 0x00006800010e7983 */ /* 0x000ea80000300800 */
[----:B------:R-:W2:Y:S01]  /*a4a40*/  LDL.LU R8, [R1+0x834] ;  /* 0x0008340001087983 */ /* 0x000ea20000300800 */
[----:B------:R-:W-:-:S04]  /*a4a50*/  LOP3.LUT R3, R3, 0xf7ffffff, RZ, 0xc0, !PT ;  /* 0xf7ffffff03037812 */ /* 0x000fc800078ec0ff */
[----:B------:R-:W-:-:S04]  /*a4a60*/  @P1 LOP3.LUT R3, R3, 0x8000000, RZ, 0xfc, !PT ;  /* 0x0800000003031812 */ /* 0x000fc800078efcff */
[----:B------:R-:W-:-:S04]  /*a4a70*/  LOP3.LUT R3, R3, 0xefffffff, RZ, 0xc0, !PT ;  /* 0xefffffff03037812 */ /* 0x000fc800078ec0ff */
[----:B------:R-:W-:Y:S02]  /*a4a80*/  @P0 LOP3.LUT R3, R3, 0x10000000, RZ, 0xfc, !PT ;  /* 0x1000000003030812 */ /* 0x000fe400078efcff */
[----:B---3--:R-:W-:Y:S02]  /*a4a90*/  R2UR.FILL UR23, R13 ;  /* 0x000000000d1772ca */ /* 0x008fe400004e0000 */
[----:B------:R-:W-:Y:S01]  /*a4aa0*/  LOP3.LUT R3, R3, 0xdfffffff, RZ, 0xc0, !PT ;  /* 0xdfffffff03037812 */ /* 0x000fe200078ec0ff */
[----:B------:R-:W3:Y:S01]  /*a4ab0*/  LDL.LU R13, [R1+0x5c] ;  /* 0x00005c00010d7983 */ /* 0x000ee20000300800 */
[----:B----4-:R-:W-:-:S03]  /*a4ac0*/  ISETP.GE.AND P1, PT, R12, UR21, PT ;  /* 0x000000150c007c0c */ /* 0x010fc6000bf26270 */
[----:B------:R-:W4:Y:S01]  /*a4ad0*/  LDL.LU R12, [R1+0x58] ;  /* 0x00005800010c7983 */ /* 0x000f220000300800 */
[----:B------:R-:W-:-:S03]  /*a4ae0*/  R2UR.FILL UR21, R11 ;  /* 0x000000000b1572ca */ /* 0x000fc600004e0000 */
[----:B------:R-:W3:Y:S06]  /*a4af0*/  LDL.LU R11, [R1+0x54] ;  /* 0x00005400010b7983 */ /* 0x000eec0000300800 */
[----:B------:R-:W-:Y:S02]  /*a4b00*/  @P1 LOP3.LUT R3, R3, 0x20000000, RZ, 0xfc, !PT ;  /* 0x2000000003031812 */ /* 0x000fe400078efcff */
[----:B--2---:R-:W-:Y:S02]  /*a4b10*/  ISETP.GE.AND P0, PT, R10, UR17, PT ;  /* 0x000000110a007c0c */ /* 0x004fe4000bf06270 */
[----:B------:R-:W2:Y:S01]  /*a4b20*/  LDL.LU R10, [R1+0x50] ;  /* 0x00005000010a7983 */ /* 0x000ea20000300800 */
[----:B------:R-:W-:-:S03]  /*a4b30*/  R2UR.FILL UR17, R20 ;  /* 0x00000000141172ca */ /* 0x000fc600004e0000 */
        /* <DEDUP_REMOVED lines=27> */
[----:B--2---:R-:W-:Y:S02]  /*a4cf0*/  ISETP.GE.AND P0, PT, R8, UR33, PT ;  /* 0x0000002108007c0c */ /* 0x004fe4000bf06270 */
[----:B------:R-:W2:Y:S02]  /*a4d00*/  LDL.LU R8, [R1+0x2e04] ;  /* 0x002e040001087983 */ /* 0x000ea40000300800 */
[----:B--2---:R-:W-:-:S09]  /*a4d10*/  LOP3.LUT R8, R8, 0xffffffdf, RZ, 0xc0, !PT ;  /* 0xffffffdf08087812 */ /* 0x004fd200078ec0ff */
[----:B------:R-:W-:Y:S02]  /*a4d20*/  @P0 LOP3.LUT R8, R8, 0x20, RZ, 0xfc, !PT ;  /* 0x0000002008080812 */ /* 0x000fe400078efcff */
[----:B---3--:R-:W-:Y:S02]  /*a4d30*/  ISETP.GE.AND P0, PT, R13, UR31, PT ;  /* 0x0000001f0d007c0c */ /* 0x008fe4000bf06270 */
[----:B------:R-:W-:Y:S01]  /*a4d40*/  LOP3.LUT R8, R8, 0xffffffbf, RZ, 0xc0, !PT ;  /* 0xffffffbf08087812 */ /* 0x000fe200078ec0ff */
[----:B------:R-:W2:Y:S10]  /*a4d50*/  LDL.LU R13, [R1+0x2e00] ;  /* 0x002e0000010d7983 */ /* 0x000eb40000300800 */
[----:B------:R-:W-:-:S02]  /*a4d60*/  @P0 LOP3.LUT R8, R8, 0x40, RZ, 0xfc, !PT ;  /* 0x0000004008080812 */ /* 0x000fc400078efcff */
[----:B----4-:R-:W-:Y:S02]  /*a4d70*/  ISETP.GE.AND P0, PT, R12, UR29, PT ;  /* 0x0000001d0c007c0c */ /* 0x010fe4000bf06270 */
[----:B------:R-:W-:Y:S01]  /*a4d80*/  LOP3.LUT R8, R8, 0xffffff7f, RZ, 0xc0, !PT ;  /* 0xffffff7f08087812 */ /* 0x000fe200078ec0ff */
[----:B------:R-:W3:Y:S10]  /*a4d90*/  LDL.LU R12, [R1+0x2dfc] ;  /* 0x002dfc00010c7983 */ /* 0x000ef40000300800 */
[----:B------:R-:W-:-:S02]  /*a4da0*/  @P0 LOP3.LUT R8, R8, 0x80, RZ, 0xfc, !PT ;  /* 0x0000008008080812 */ /* 0x000fc400078efcff */
[----:B------:R-:W-:Y:S02]  /*a4db0*/  ISETP.GE.AND P0, PT, R11, UR27, PT ;  /* 0x0000001b0b007c0c */ /* 0x000fe4000bf06270 */
[----:B------:R-:W-:Y:S01]  /*a4dc0*/  LOP3.LUT R8, R8, 0xfffffeff, RZ, 0xc0, !PT ;  /* 0xfffffeff08087812 */ /* 0x000fe200078ec0ff */
[----:B------:R-:W4:Y:S10]  /*a4dd0*/  LDL.LU R11, [R1+0x2df8] ;  /* 0x002df800010b7983 */ /* 0x000f340000300800 */
[----:B------:R-:W-:-:S02]  /*a4de0*/  @P0 LOP3.LUT R8, R8, 0x100, RZ, 0xfc, !PT ;  /* 0x0000010008080812 */ /* 0x000fc400078efcff */
[----:B------:R-:W-:Y:S02]  /*a4df0*/  ISETP.GE.AND P0, PT, R10, UR25, PT ;  /* 0x000000190a007c0c */ /* 0x000fe4000bf06270 */
[----:B------:R-:W-:Y:S01]  /*a4e00*/  LOP3.LUT R8, R8, 0xfffffdff, RZ, 0xc0, !PT ;  /* 0xfffffdff08087812 */ /* 0x000fe200078ec0ff */
[----:B------:R-:W2:Y:S10]  /*a4e10*/  LDL.LU R10, [R1+0x2df4] ;  /* 0x002df400010a7983 */ /* 0x000eb40000300800 */
[----:B------:R-:W-:-:S02]  /*a4e20*/  @P0 LOP3.LUT R8, R8, 0x200, RZ, 0xfc, !PT ;  /* 0x0000020008080812 */ /* 0x000fc400078efcff */
[----:B------:R-:W-:Y:S02]  /*a4e30*/  ISETP.GE.AND P0, PT, R20, UR23, PT ;  /* 0x0000001714007c0c */ /* 0x000fe4000bf06270 */
[----:B------:R-:W-:Y:S01]  /*a4e40*/  LOP3.LUT R8, R8, 0xfffffbff, RZ, 0xc0, !PT ;  /* 0xfffffbff08087812 */ /* 0x000fe200078ec0ff */
[----:B------:R-:W2:Y:S10]  /*a4e50*/  LDL.LU R20, [R1+0x2df0] ;  /* 0x002df00001147983 */ /* 0x000eb40000300800 */
[----:B------:R-:W-:-:S02]  /*a4e60*/  @P0 LOP3.LUT R8, R8, 0x400, RZ, 0xfc, !PT ;  /* 0x0000040008080812 */ /* 0x000fc400078efcff */
[----:B------:R-:W-:Y:S02]  /*a4e70*/  ISETP.GE.AND P0, PT, R9, UR21, PT ;  /* 0x0000001509007c0c */ /* 0x000fe4000bf06270 */
[----:B------:R-:W2:Y:S01]  /*a4e80*/  LDL.LU R9, [R1+0x2dec] ;  /* 0x002dec0001097983 */ /* 0x000ea20000300800 */
[----:B------:R-:W-:-:S10]  /*a4e90*/  LOP3.LUT R8, R8, 0xfffff7ff, RZ, 0xc0, !PT ;  /* 0xfffff7ff08087812 */ /* 0x000fd400078ec0ff */
[----:B------:R-:W-:-:S04]  /*a4ea0*/  @P0 LOP3.LUT R8, R8, 0x800, RZ, 0xfc, !PT ;  /* 0x0000080008080812 */ /* 0x000fc800078efcff */
[----:B------:R-:W-:Y:S01]  /*a4eb0*/  LOP3.LUT R8, R8, 0xffffefff, RZ, 0xc0, !PT ;  /* 0xffffefff08087812 */ /* 0x000fe200078ec0ff */
[----:B------:R-:W-:Y:S01]  /*a4ec0*/  VIADD R0, R28, 0xfa ;  /* 0x000000fa1c007836 */ /* 0x000fe20000000000 */
[----:B--2---:R-:W-:Y:S02]  /*a4ed0*/  ISETP.GE.AND P0, PT, R9, UR19, PT ;  /* 0x0000001309007c0c */ /* 0x004fe4000bf06270 */
[----:B------:R-:W2:Y:S11]  /*a4ee0*/  LDL.LU R9, [R1+0x2de8] ;  /* 0x002de80001097983 */ /* 0x000eb60000300800 */
        /* <DEDUP_REMOVED lines=9> */
[----:B----4-:R-:W-:Y:S02]  /*a4f80*/  ISETP.GE.AND P0, PT, R11, UR13, PT ;  /* 0x0000000d0b007c0c */ /* 0x010fe4000bf06270 */
[----:B------:R-:W-:Y:S01]  /*a4f90*/  LOP3.LUT R8, R8, 0xffff7fff, RZ, 0xc0, !PT ;  /* 0xffff7fff08087812 */ /* 0x000fe200078ec0ff */
[----:B------:R-:W4:Y:S10]  /*a4fa0*/  LDL.LU R11, [R1+0x2ddc] ;  /* 0x002ddc00010b7983 */ /* 0x000f340000300800 */
[----:B------:R-:W-:-:S02]  /*a4fb0*/  @P0 LOP3.LUT R8, R8, 0x8000, RZ, 0xfc, !PT ;  /* 0x0000800008080812 */ /* 0x000fc400078efcff */
[----:B---3--:R-:W-:Y:S02]  /*a4fc0*/  ISETP.GE.AND P0, PT, R12, UR11, PT ;  /* 0x0000000b0c007c0c */ /* 0x008fe4000bf06270 */
[----:B------:R-:W-:Y:S01]  /*a4fd0*/  LOP3.LUT R8, R8, 0xfffeffff, RZ, 0xc0, !PT ;  /* 0xfffeffff08087812 */ /* 0x000fe200078ec0ff */
[----:B------:R-:W3:Y:S10]  /*a4fe0*/  LDL.LU R12, [R1+0x2dd8] ;  /* 0x002dd800010c7983 */ /* 0x000ef40000300800 */
[----:B------:R-:W-:-:S02]  /*a4ff0*/  @P0 LOP3.LUT R8, R8, 0x10000, RZ, 0xfc, !PT ;  /* 0x0001000008080812 */ /* 0x000fc400078efcff */
[----:B------:R-:W-:Y:S02]  /*a5000*/  ISETP.GE.AND P0, PT, R13, UR9, PT ;  /* 0x000000090d007c0c */ /* 0x000fe4000bf06270 */
[----:B------:R-:W-:Y:S01]  /*a5010*/  LOP3.LUT R8, R8, 0xfffdffff, RZ, 0xc0, !PT ;  /* 0xfffdffff08087812 */ /* 0x000fe200078ec0ff */
[----:B------:R-:W3:Y:S10]  /*a5020*/  LDL.LU R13, [R1+0x2dd4] ;  /* 0x002dd400010d7983 */ /* 0x000ef40000300800 */
        /* <DEDUP_REMOVED lines=42> */
[----:B------:R-:W3:Y:S01]  /*a52d0*/  LDL.LU R0, [R1+0x2da8] ;  /* 0x002da80001007983 */ /* 0x000ee20000300800 */
[----:B------:R-:W-:Y:S01]  /*a52e0*/  VIADD R29, R28, 0xfb ;  /* 0x000000fb1c1d7836 */ /* 0x000fe20000000000 */
[----:B------:R-:W-:-:S09]  /*a52f0*/  LOP3.LUT R8, R8, 0xffffffef, RZ, 0xc0, !PT ;  /* 0xffffffef08087812 */ /* 0x000fd200078ec0ff */
[----:B------:R-:W-:Y:S02]  /*a5300*/  @P0 LOP3.LUT R8, R8, 0x10, RZ, 0xfc, !PT ;  /* 0x0000001008080812 */ /* 0x000fe400078efcff */
[----:B------:R-:W-:Y:S01]  /*a5310*/  ISETP.GE.AND P0, PT, R29, UR6, PT ;  /* 0x000000061d007c0c */ /* 0x000fe2000bf06270 */
[----:B------:R-:W-:Y:S01]  /*a5320*/  VIADD R27, R28, 0xfc ;  /* 0x000000fc1c1b7836 */ /* 0x000fe20000000000 */
[----:B------:R-:W-:Y:S01]  /*a5330*/  LOP3.LUT R8, R8, 0xfffffff7, RZ, 0xc0, !PT ;  /* 0xfffffff708087812 */ /* 0x000fe200078ec0ff */
[----:B------:R-:W-:-:S10]  /*a5340*/  VIADD R26, R28, 0xfd ;  /* 0x000000fd1c1a7836 */ /* 0x000fd40000000000 */
[----:B------:R-:W-:Y:S02]  /*a5350*/  @P0 LOP3.LUT R8, R8, 0x8, RZ, 0xfc, !PT ;  /* 0x0000000808080812 */ /* 0x000fe400078efcff */
[----:B------:R-:W-:Y:S02]  /*a5360*/  ISETP.GE.AND P0, PT, R27, UR6, PT ;  /* 0x000000061b007c0c */ /* 0x000fe4000bf06270 */
        /* <DEDUP_REMOVED lines=8> */
[----:B------:R-:W-:-:S11]  /*a53f0*/  LOP3.LUT R8, R8, 0xfffffffe, RZ, 0xc0, !PT ;  /* 0xfffffffe08087812 */ /* 0x000fd600078ec0ff */
[----:B------:R-:W-:Y:S02]  /*a5400*/  @P0 LOP3.LUT R8, R8, 0x1, RZ, 0xfc, !PT ;  /* 0x0000000108080812 */ /* 0x000fe400078efcff */
[----:B------:R-:W-:Y:S02]  /*a5410*/  ISETP.GE.AND P0, PT, R28, UR6, PT ;  /* 0x000000061c007c0c */ /* 0x000fe4000bf06270 */
[----:B------:R-:W-:Y:S01]  /*a5420*/  LOP3.LUT R3, R3, 0x7fffffff, RZ, 0xc0, !PT ;  /* 0x7fffffff03037812 */ /* 0x000fe200078ec0ff */
[----:B------:R-:W-:-:S10]  /*a5430*/  IMAD.WIDE R18, R2, 0x2, R16 ;  /* 0x0000000202127825 */ /* 0x000fd400078e0210 */
[----:B------:R-:W-:Y:S02]  /*a5440*/  @P0 LOP3.LUT R3, R3, 0x80000000, RZ, 0xfc, !PT ;  /* 0x8000000003030812 */ /* 0x000fe400078efcff */
[----:B------:R-:W-:Y:S01]  /*a5450*/  LOP3.LUT P0, RZ, R8, 0x10000000, RZ, 0xc0, !PT ;  /* 0x1000000008ff7812 */ /* 0x000fe2000780c0ff */
[----:B--2---:R0:W-:Y:S04]  /*a5460*/  STL [R1+0x2dc8], R25 ;  /* 0x002dc81901007387 */ /* 0x0041e80000100800 */
[----:B0-----:R-:W2:Y:S04]  /*a5470*/  LDL.LU.S16 R25, [R1+0x140] ;  /* 0x0001400001197983 */ /* 0x001ea80000300600 */
[----:B------:R0:W-:Y:S04]  /*a5480*/  STL [R1+0x2dc4], R4 ;  /* 0x002dc40401007387 */ /* 0x0001e80000100800 */
[----:B0-----:R-:W2:Y:S04]  /*a5490*/  LDL R4, [R1+0x1d94] ;  /* 0x001d940001047983 */ /* 0x001ea80000100800 */
[----:B------:R0:W-:Y:S04]  /*a54a0*/  STL [R1+0x2dc0], R5 ;  /* 0x002dc00501007387 */ /* 0x0001e80000100800 */
[----:B0-----:R-:W2:Y:S04]  /*a54b0*/  LDL R5, [R1+0x1d90] ;  /* 0x001d900001057983 */ /* 0x001ea80000100800 */
[----:B------:R0:W-:Y:S04]  /*a54c0*/  STL [R1+0x2dbc], R6 ;  /* 0x002dbc0601007387 */ /* 0x0001e80000100800 */
[----:B0-----:R-:W2:Y:S04]  /*a54d0*/  LDL.LU R6, [R1+0x58c] ;  /* 0x00058c0001067983 */ /* 0x001ea80000300800 */
[----:B------:R0:W-:Y:S04]  /*a54e0*/  STL [R1+0x2db8], R7 ;  /* 0x002db80701007387 */ /* 0x0001e80000100800 */
[----:B0-----:R-:W4:Y:S04]  /*a54f0*/  LDL.LU R7, [R1+0x5bc] ;  /* 0x0005bc0001077983 */ /* 0x001f280000300800 */
[----:B------:R0:W-:Y:S04]  /*a5500*/  STL [R1+0x2db4], R8 ;  /* 0x002db40801007387 */ /* 0x0001e80000100800 */
[----:B0-----:R-:W4:Y:S04]  /*a5510*/  LDL.LU R8, [R1+0x59c] ;  /* 0x00059c0001087983 */ /* 0x001f280000300800 */
[----:B------:R0:W-:Y:S04]  /*a5520*/  STL [R1+0x2db0], R20 ;  /* 0x002db01401007387 */ /* 0x0001e80000100800 */
[----:B0-----:R-:W4:Y:S04]  /*a5530*/  LDL.LU R20, [R1+0x5f0] ;  /* 0x0005f00001147983 */ /* 0x001f280000300800 */
[----:B------:R0:W-:Y:S04]  /*a5540*/  STL [R1+0x2dac], R9 ;  /* 0x002dac0901007387 */ /* 0x0001e80000100800 */
[----:B0-----:R-:W4:Y:S04]  /*a5550*/  LDL R9, [R1+0x1d8c] ;  /* 0x001d8c0001097983 */ /* 0x001f280000100800 */
[----:B---3--:R0:W-:Y:S04]  /*a5560*/  STL [R1+0x2da8], R0 ;  /* 0x002da80001007387 */ /* 0x0081e80000100800 */
[----:B0-----:R-:W3:Y:S01]  /*a5570*/  LDL R0, [R1+0x1d88] ;  /* 0x001d880001007983 */ /* 0x001ee20000100800 */
[----:B------:R-:W-:-:S02]  /*a5580*/  P2R R27, PR, RZ, 0x10 ;  /* 0x00000010ff1b7803 */ /* 0x000fc40000000000 */
[C---:B------:R-:W-:Y:S02]  /*a5590*/  LOP3.LUT P4, RZ, R3.reuse, 0x10, RZ, 0xc0, !PT ;  /* 0x0000001003ff7812 */ /* 0x040fe4000788c0ff */
[----:B------:R-:W-:Y:S02]  /*a55a0*/  P2R R28, PR, RZ, 0x20 ;  /* 0x00000020ff1c7803 */ /* 0x000fe40000000000 */
[----:B------:R-:W-:Y:S02]  /*a55b0*/  P2R R21, PR, RZ, 0x8 ;  /* 0x00000008ff157803 */ /* 0x000fe40000000000 */
[C---:B------:R-:W-:Y:S02]  /*a55c0*/  LOP3.LUT P3, RZ, R3.reuse, 0x8, RZ, 0xc0, !PT ;  /* 0x0000000803ff7812 */ /* 0x040fe4000786c0ff */
[----:B------:R-:W-:Y:S02]  /*a55d0*/  P2R R29, PR, RZ, 0x40 ;  /* 0x00000040ff1d7803 */ /* 0x000fe40000000000 */
[----:B------:R-:W-:-:S02]  /*a55e0*/  LOP3.LUT P6, RZ, R3, 0x4, RZ, 0xc0, !PT ;  /* 0x0000000403ff7812 */ /* 0x000fc400078cc0ff */
[----:B--2---:R-:W-:Y:S02]  /*a55f0*/  PRMT R26, R6, 0x7632, R26 ;  /* 0x00007632061a7816 */ /* 0x004fe4000000001a */
[----:B----4-:R-:W-:-:S13]  /*a5600*/  ISETP.LT.AND P5, PT, R9, UR4, !P4 ;  /* 0x0000000409007c0c */ /* 0x010fda000e7a1270 */
[----:B------:R0:W-:Y:S01]  /*a5610*/  @P5 STG.E.U16 desc[UR60][R18.64], R25 ;  /* 0x0000001912005986 */ /* 0x0001e2000c10153c */
[----:B------:R-:W-:Y:S01]  /*a5620*/  ISETP.LT.AND P5, PT, R5, UR4, !P4 ;  /* 0x0000000405007c0c */ /* 0x000fe2000e7a1270 */
[----:B0-----:R-:W-:Y:S02]  /*a5630*/  IMAD.WIDE R18, R2, 0x2, R14 ;  /* 0x0000000202127825 */ /* 0x001fe400078e020e */
[----:B------:R-:W2:Y:S01]  /*a5640*/  LDL.LU R25, [R1+0x2dc8] ;  /* 0x002dc80001197983 */ /* 0x000ea20000300800 */
[----:B------:R-:W-:-:S09]  /*a5650*/  ISETP.LT.AND P4, PT, R4, UR4, !P4 ;  /* 0x0000000404007c0c */ /* 0x000fd2000e781270 */
[----:B------:R0:W-:Y:S04]  /*a5660*/  @P5 STG.E.U16 desc[UR60][R18.64], R6 ;  /* 0x0000000612005986 */ /* 0x0001e8000c10153c */
[----:B0-----:R-:W4:Y:S01]  /*a5670*/  LDL.LU R6, [R1+0x5d0] ;  /* 0x0005d00001067983 */ /* 0x001f220000300800 */
[----:B------:R-:W-:Y:S01]  /*a5680*/  IMAD.WIDE R18, R2, 0x2, R12 ;  /* 0x0000000202127825 */ /* 0x000fe200078e020c */
[----:B------:R-:W-:Y:S02]  /*a5690*/  PRMT R2, R7, 0x7632, R2 ;  /* 0x0000763207027816 */ /* 0x000fe40000000002 */
[----:B------:R-:W-:Y:S02]  /*a56a0*/  LOP3.LUT P5, RZ, R3, 0x2, RZ, 0xc0, !PT ;  /* 0x0000000203ff7812 */ /* 0x000fe400078ac0ff */
[----:B------:R0:W-:Y:S01]  /*a56b0*/  @P4 STG.E.U16 desc[UR60][R18.64], R26 ;  /* 0x0000001a12004986 */ /* 0x0001e2000c10153c */
[----:B---3--:R-:W-:Y:S01]  /*a56c0*/  ISETP.LT.AND P4, PT, R0, UR4, !P3 ;  /* 0x0000000400007c0c */ /* 0x008fe2000df81270 */
[----:B0-----:R-:W-:-:S12]  /*a56d0*/  IMAD.WIDE R18, R22, 0x2, R10 ;  /* 0x0000000216127825 */ /* 0x001fd800078e020a */
[----:B------:R0:W-:Y:S01]  /*a56e0*/  @P4 STG.E.U16 desc[UR60][R18.64], R7 ;  /* 0x0000000712004986 */ /* 0x0001e2000c10153c */
[----:B------:R-:W-:Y:S01]  /*a56f0*/  ISETP.LT.AND P4, PT, R9, UR4, !P3 ;  /* 0x0000000409007c0c */ /* 0x000fe2000df81270 */
[----:B0-----:R-:W-:Y:S02]  /*a5700*/  IMAD.WIDE R18, R22, 0x2, R16 ;  /* 0x0000000216127825 */ /* 0x001fe400078e0210 */
[----:B------:R-:W3:Y:S10]  /*a5710*/  LDL.LU R7, [R1+0x610] ;  /* 0x0006100001077983 */ /* 0x000ef40000300800 */
[----:B------:R0:W-:Y:S01]  /*a5720*/  @P4 STG.E.U16 desc[UR60][R18.64], R2 ;  /* 0x0000000212004986 */ /* 0x0001e2000c10153c */
[----:B------:R-:W-:-:S02]  /*a5730*/  ISETP.LT.AND P4, PT, R5, UR4, !P3 ;  /* 0x0000000405007c0c */ /* 0x000fc4000df81270 */
[----:B------:R-:W-:Y:S01]  /*a5740*/  ISETP.LT.AND P3, PT, R4, UR4, !P3 ;  /* 0x0000000404007c0c */ /* 0x000fe2000df61270 */
[----:B0-----:R-:W-:Y:S01]  /*a5750*/  IMAD.WIDE R18, R22, 0x2, R14 ;  /* 0x0000000216127825 */ /* 0x001fe200078e020e */
[----:B------:R-:W-:-:S09]  /*a5760*/  PRMT R2, R8, 0x7632, R2 ;  /* 0x0000763208027816 */ /* 0x000fd20000000002 */
[----:B------:R0:W-:Y:S02]  /*a5770*/  @P4 STG.E.U16 desc[UR60][R18.64], R8 ;  /* 0x0000000812004986 */ /* 0x0001e4000c10153c */
[----:B0-----:R-:W-:Y:S02]  /*a5780*/  IMAD.WIDE R18, R22, 0x2, R12 ;  /* 0x0000000216127825 */ /* 0x001fe400078e020c */
[----:B------:R-:W2:Y:S01]  /*a5790*/  LDL.LU R8, [R1+0x600] ;  /* 0x0006000001087983 */ /* 0x000ea20000300800 */
[----:B------:R-:W-:-:S03]  /*a57a0*/  LOP3.LUT P4, RZ, R3, 0x1, RZ, 0xc0, !PT ;  /* 0x0000000103ff7812 */ /* 0x000fc6000788c0ff */
[----:B------:R0:W-:Y:S01]  /*a57b0*/  @P3 STG.E.U16 desc[UR60][R18.64], R2 ;  /* 0x0000000212003986 */ /* 0x0001e2000c10153c */
[----:B------:R-:W-:Y:S01]  /*a57c0*/  ISETP.LT.AND P3, PT, R0, UR4, !P6 ;  /* 0x0000000400007c0c */ /* 0x000fe2000f761270 */
[----:B0-----:R-:W-:Y:S01]  /*a57d0*/  IMAD.WIDE R18, R23, 0x2, R10 ;  /* 0x0000000217127825 */ /* 0x001fe200078e020a */
[----:B------:R-:W-:-:S11]  /*a57e0*/  PRMT R2, R20, 0x7632, R2 ;  /* 0x0000763214027816 */ /* 0x000fd60000000002 */
[----:B------:R0:W-:Y:S01]  /*a57f0*/  @P3 STG.E.U16 desc[UR60][R18.64], R20 ;  /* 0x0000001412003986 */ /* 0x0001e2000c10153c */
[----:B------:R-:W-:Y:S01]  /*a5800*/  ISETP.LT.AND P3, PT, R9, UR4, !P6 ;  /* 0x0000000409007c0c */ /* 0x000fe2000f761270 */
[----:B0-----:R-:W-:Y:S02]  /*a5810*/  IMAD.WIDE R18, R23, 0x2, R16 ;  /* 0x0000000217127825 */ /* 0x001fe400078e0210 */
[----:B------:R-:W2:Y:S10]  /*a5820*/  LDL.LU R20, [R1+0x5f4] ;  /* 0x0005f40001147983 */ /* 0x000eb40000300800 */
[----:B------:R0:W-:Y:S01]  /*a5830*/  @P3 STG.E.U16 desc[UR60][R18.64], R2 ;  /* 0x0000000212003986 */ /* 0x0001e2000c10153c */
[----:B------:R-:W-:-:S02]  /*a5840*/  ISETP.LT.AND P3, PT, R5, UR4, !P6 ;  /* 0x0000000405007c0c */ /* 0x000fc4000f761270 */
[----:B------:R-:W-:Y:S02]  /*a5850*/  ISETP.LT.AND P6, PT, R4, UR4, !P6 ;  /* 0x0000000404007c0c */ /* 0x000fe4000f7c1270 */
[----:B------:R-:W2:Y:S01]  /*a5860*/  LDL.LU R4, [R1+0x2dc4] ;  /* 0x002dc40001047983 */ /* 0x000ea20000300800 */
[----:B0-----:R-:W-:-:S08]  /*a5870*/  IMAD.WIDE R18, R23, 0x2, R14 ;  /* 0x0000000217127825 */ /* 0x001fd000078e020e */
[----:B----4-:R0:W-:Y:S01]  /*a5880*/  @P3 STG.E.U16 desc[UR60][R18.64], R6 ;  /* 0x0000000612003986 */ /* 0x0101e2000c10153c */
[----:B------:R-:W-:Y:S02]  /*a5890*/  PRMT R2, R6, 0x7632, R2 ;  /* 0x0000763206027816 */ /* 0x000fe40000000002 */
[----:B------:R-:W-:Y:S01]  /*a58a0*/  ISETP.NE.AND P3, PT, R21, RZ, PT ;  /* 0x000000ff1500720c */ /* 0x000fe20003f65270 */
[----:B0-----:R-:W4:Y:S01]  /*a58b0*/  LDL.LU R6, [R1+0x5d4] ;  /* 0x0005d40001067983 */ /* 0x001f220000300800 */
[----:B------:R-:W-:-:S03]  /*a58c0*/  IMAD.WIDE R18, R23, 0x2, R12 ;  /* 0x0000000217127825 */ /* 0x000fc600078e020c */
[----:B------:R-:W4:Y:S04]  /*a58d0*/  LDL.LU R23, [R1+0x1d94] ;  /* 0x001d940001177983 */ /* 0x000f280000300800 */
[----:B------:R0:W-:Y:S01]  /*a58e0*/  @P6 STG.E.U16 desc[UR60][R18.64], R2 ;  /* 0x0000000212006986 */ /* 0x0001e2000c10153c */
[----:B------:R-:W-:Y:S01]  /*a58f0*/  ISETP.LT.AND P6, PT, R0, UR4, !P5 ;  /* 0x0000000400007c0c */ /* 0x000fe2000efc1270 */
[----:B0-----:R-:W-:-:S12]  /*a5900*/  IMAD.WIDE R18, R24, 0x2, R10 ;  /* 0x0000000218127825 */ /* 0x001fd800078e020a */
[----:B---3--:R0:W-:Y:S01]  /*a5910*/  @P6 STG.E.U16 desc[UR60][R18.64], R7 ;  /* 0x0000000712006986 */ /* 0x0081e2000c10153c */
[----:B------:R-:W-:Y:S02]  /*a5920*/  ISETP.LT.AND P6, PT, R9, UR4, !P5 ;  /* 0x0000000409007c0c */ /* 0x000fe4000efc1270 */
[----:B------:R-:W-:Y:S01]  /*a5930*/  PRMT R2, R7, 0x7632, R2 ;  /* 0x0000763207027816 */ /* 0x000fe20000000002 */
[C---:B0-----:R-:W-:Y:S01]  /*a5940*/  IMAD.WIDE R18, R24.reuse, 0x2, R16 ;  /* 0x0000000218127825 */ /* 0x041fe200078e0210 */
[----:B------:R-:W3:Y:S09]  /*a5950*/  LDL.LU R7, [R1+0x614] ;  /* 0x0006140001077983 */ /* 0x000ef20000300800 */
[----:B------:R0:W-:Y:S01]  /*a5960*/  @P6 STG.E.U16 desc[UR60][R18.64], R2 ;  /* 0x0000000212006986 */ /* 0x0001e2000c10153c */
[----:B------:R-:W-:Y:S01]  /*a5970*/  ISETP.LT.AND P6, PT, R5, UR4, !P5 ;  /* 0x0000000405007c0c */ /* 0x000fe2000efc1270 */
[----:B0-----:R-:W-:Y:S01]  /*a5980*/  IMAD.WIDE R18, R24, 0x2, R14 ;  /* 0x0000000218127825 */ /* 0x001fe200078e020e */
[----:B--2---:R-:W-:-:S11]  /*a5990*/  PRMT R2, R8, 0x7632, R2 ;  /* 0x0000763208027816 */ /* 0x004fd60000000002 */
[----:B------:R0:W-:Y:S02]  /*a59a0*/  @P6 STG.E.U16 desc[UR60][R18.64], R8 ;  /* 0x0000000812006986 */ /* 0x0001e4000c10153c */
[----:B0-----:R-:W-:Y:S02]  /*a59b0*/  IMAD.WIDE R18, R24, 0x2, R12 ;  /* 0x0000000218127825 */ /* 0x001fe400078e020c */
[----:B------:R-:W2:Y:S01]  /*a59c0*/  LDL.LU R8, [R1+0x604] ;  /* 0x0006040001087983 */ /* 0x000ea20000300800 */
[----:B----4-:R-:W-:-:S13]  /*a59d0*/  ISETP.LT.AND P5, PT, R23, UR4, !P5 ;  /* 0x0000000417007c0c */ /* 0x010fda000efa1270 */
        /* <DEDUP_REMOVED lines=9> */
[----:B------:R-:W-:-:S03]  /*a5a70*/  ISETP.LT.AND P5, PT, R5, UR4, !P4 ;  /* 0x0000000405007c0c */ /* 0x000fc6000e7a1270 */
[----:B------:R-:W2:Y:S04]  /*a5a80*/  LDL.LU R5, [R1+0x2dc0] ;  /* 0x002dc00001057983 */ /* 0x000ea80000300800 */
[----:B------:R-:W2:Y:S01]  /*a5a90*/  LDL.LU R22, [R1+0x618] ;  /* 0x0006180001167983 */ /* 0x000ea20000300800 */
[----:B0-----:R-:W-:-:S03]  /*a5aa0*/  IMAD.WIDE R18, R25, 0x2, R14 ;  /* 0x0000000219127825 */ /* 0x001fc600078e020e */
[----:B------:R-:W2:Y:S04]  /*a5ab0*/  LDL.LU R24, [R1+0x5dc] ;  /* 0x0005dc0001187983 */ /* 0x000ea80000300800 */
[----:B------:R0:W-:Y:S04]  /*a5ac0*/  @P5 STG.E.U16 desc[UR60][R18.64], R6 ;  /* 0x0000000612005986 */ /* 0x0001e8000c10153c */
[----:B------:R-:W2:Y:S04]  /*a5ad0*/  LDL.LU R21, [R1+0x48] ;  /* 0x0000480001157983 */ /* 0x000ea80000300800 */
[----:B------:R-:W2:Y:S01]  /*a5ae0*/  LDL.LU R26, [R1+0x60] ;  /* 0x00006000011a7983 */ /* 0x000ea20000300800 */
[----:B0-----:R-:W-:-:S03]  /*a5af0*/  IMAD.MOV.U32 R19, RZ, RZ, R6 ;  /* 0x000000ffff137224 */ /* 0x001fc600078e0006 */
[----:B------:R-:W2:Y:S02]  /*a5b00*/  LDL.LU R6, [R1+0x2dbc] ;  /* 0x002dbc0001067983 */ /* 0x000ea40000300800 */
[----:B------:R-:W-:Y:S01]  /*a5b10*/  PRMT R2, R19, 0x7632, R2 ;  /* 0x0000763213027816 */ /* 0x000fe20000000002 */
[----:B------:R-:W-:Y:S02]  /*a5b20*/  IMAD.WIDE R18, R25, 0x2, R12 ;  /* 0x0000000219127825 */ /* 0x000fe400078e020c */
[----:B------:R-:W2:Y:S01]  /*a5b30*/  LDL.LU R25, [R1+0x1d90] ;  /* 0x001d900001197983 */ /* 0x000ea20000300800 */
[----:B------:R-:W-:Y:S02]  /*a5b40*/  ISETP.LT.AND P4, PT, R23, UR4, !P4 ;  /* 0x0000000417007c0c */ /* 0x000fe4000e781270 */
[----:B------:R-:W-:-:S11]  /*a5b50*/  ISETP.LT.AND P5, PT, R0, UR4, !P0 ;  /* 0x0000000400007c0c */ /* 0x000fd6000c7a1270 */
[----:B------:R0:W-:Y:S02]  /*a5b60*/  @P4 STG.E.U16 desc[UR60][R18.64], R2 ;  /* 0x0000000212004986 */ /* 0x0001e4000c10153c */
[----:B0-----:R-:W-:-:S05]  /*a5b70*/  IMAD.WIDE R18, R4, 0x2, R10 ;  /* 0x0000000204127825 */ /* 0x001fca00078e020a */
[----:B---3--:R0:W-:Y:S01]  /*a5b80*/  @P5 STG.E.U16 desc[UR60][R18.64], R7 ;  /* 0x0000000712005986 */ /* 0x0081e2000c10153c */
[----:B------:R-:W-:Y:S02]  /*a5b90*/  ISETP.LT.AND P5, PT, R9, UR4, !P0 ;  /* 0x0000000409007c0c */ /* 0x000fe4000c7a1270 */
[----:B------:R-:W-:Y:S01]  /*a5ba0*/  PRMT R2, R7, 0x7632, R2 ;  /* 0x0000763207027816 */ /* 0x000fe20000000002 */
[C---:B0-----:R-:W-:Y:S01]  /*a5bb0*/  IMAD.WIDE R18, R4.reuse, 0x2, R16 ;  /* 0x0000000204127825 */ /* 0x041fe200078e0210 */
[----:B------:R-:W3:Y:S09]  /*a5bc0*/  LDL.LU R7, [R1+0x2db8] ;  /* 0x002db80001077983 */ /* 0x000ef20000300800 */
[----:B------:R0:W-:Y:S02]  /*a5bd0*/  @P5 STG.E.U16 desc[UR60][R18.64], R2 ;  /* 0x0000000212005986 */ /* 0x0001e4000c10153c */
[----:B0-----:R-:W-:Y:S01]  /*a5be0*/  IMAD.WIDE R18, R4, 0x2, R14 ;  /* 0x0000000204127825 */ /* 0x001fe200078e020e */
[----:B--2---:R-:W-:-:S13]  /*a5bf0*/  ISETP.LT.AND P5, PT, R25, UR4, !P0 ;  /* 0x0000000419007c0c */ /* 0x004fda000c7a1270 */
[----:B------:R0:W-:Y:S02]  /*a5c00*/  @P5 STG.E.U16 desc[UR60][R18.64], R8 ;  /* 0x0000000812005986 */ /* 0x0001e4000c10153c */
[----:B0-----:R-:W-:Y:S02]  /*a5c10*/  IMAD.MOV.U32 R19, RZ, RZ, R8 ;  /* 0x000000ffff137224 */ /* 0x001fe400078e0008 */
[----:B------:R-:W2:Y:S03]  /*a5c20*/  LDL.LU R8, [R1+0x2db4] ;  /* 0x002db40001087983 */ /* 0x000ea60000300800 */
[----:B------:R-:W-:Y:S01]  /*a5c30*/  PRMT R2, R19, 0x7632, R2 ;  /* 0x0000763213027816 */ /* 0x000fe20000000002 */
[----:B------:R-:W-:Y:S02]  /*a5c40*/  IMAD.WIDE R18, R4, 0x2, R12 ;  /* 0x0000000204127825 */ /* 0x000fe400078e020c */
[----:B------:R-:W2:Y:S01]  /*a5c50*/  LDL.LU R4, [R1+0x5d8] ;  /* 0x0005d80001047983 */ /* 0x000ea20000300800 */
[----:B------:R-:W-:-:S02]  /*a5c60*/  ISETP.LT.AND P0, PT, R23, UR4, !P0 ;  /* 0x0000000417007c0c */ /* 0x000fc4000c701270 */
[----:B------:R-:W-:-:S11]  /*a5c70*/  LOP3.LUT P6, RZ, R3, 0x40, RZ, 0xc0, !PT ;  /* 0x0000004003ff7812 */ /* 0x000fd600078cc0ff */
[----:B------:R0:W-:Y:S01]  /*a5c80*/  @P0 STG.E.U16 desc[UR60][R18.64], R2 ;  /* 0x0000000212000986 */ /* 0x0001e2000c10153c */
[----:B------:R-:W-:Y:S01]  /*a5c90*/  ISETP.LT.AND P0, PT, R0, UR4, !P6 ;  /* 0x0000000400007c0c */ /* 0x000fe2000f701270 */
[----:B0-----:R-:W-:-:S12]  /*a5ca0*/  IMAD.WIDE R18, R5, 0x2, R10 ;  /* 0x0000000205127825 */ /* 0x001fd800078e020a */
[----:B----4-:R0:W-:Y:S01]  /*a5cb0*/  @P0 STG.E.U16 desc[UR60][R18.64], R20 ;  /* 0x0000001412000986 */ /* 0x0101e2000c10153c */
[----:B------:R-:W-:Y:S02]  /*a5cc0*/  ISETP.LT.AND P0, PT, R9, UR4, !P6 ;  /* 0x0000000409007c0c */ /* 0x000fe4000f701270 */
[----:B------:R-:W-:Y:S01]  /*a5cd0*/  PRMT R2, R20, 0x7632, R2 ;  /* 0x0000763214027816 */ /* 0x000fe20000000002 */
[----:B0-----:R-:W-:Y:S01]  /*a5ce0*/  IMAD.WIDE R18, R5, 0x2, R16 ;  /* 0x0000000205127825 */ /* 0x001fe200078e0210 */
[----:B------:R-:W4:Y:S09]  /*a5cf0*/  LDL.LU R20, [R1+0x2db0] ;  /* 0x002db00001147983 */ /* 0x000f320000300800 */
[----:B------:R0:W-:Y:S01]  /*a5d00*/  @P0 STG.E.U16 desc[UR60][R18.64], R2 ;  /* 0x0000000212000986 */ /* 0x0001e2000c10153c */
[----:B------:R-:W-:Y:S01]  /*a5d10*/  ISETP.LT.AND P0, PT, R25, UR4, !P6 ;  /* 0x0000000419007c0c */ /* 0x000fe2000f701270 */
[----:B0-----:R-:W-:-:S12]  /*a5d20*/  IMAD.WIDE R18, R5, 0x2, R14 ;  /* 0x0000000205127825 */ /* 0x001fd800078e020e */
[----:B--2---:R0:W-:Y:S04]  /*a5d30*/  @P0 STG.E.U16 desc[UR60][R18.64], R4 ;  /* 0x0000000412000986 */ /* 0x0041e8000c10153c */
[----:B0-----:R-:W2:Y:S04]  /*a5d40*/  LDL.LU R18, [R1+0x608] ;  /* 0x0006080001127983 */ /* 0x001ea80000300800 */
[----:B------:R-:W3:Y:S01]  /*a5d50*/  LDL.LU R19, [R1+0x5fc] ;  /* 0x0005fc0001137983 */ /* 0x000ee20000300800 */
[----:B------:R-:W-:Y:S02]  /*a5d60*/  ISETP.LT.AND P0, PT, R23, UR4, !P6 ;  /* 0x0000000417007c0c */ /* 0x000fe4000f701270 */
[----:B------:R-:W-:Y:S01]  /*a5d70*/  PRMT R2, R4, 0x7632, R2 ;  /* 0x0000763204027816 */ /* 0x000fe20000000002 */
[----:B------:R-:W-:Y:S01]  /*a5d80*/  IMAD.WIDE R4, R5, 0x2, R12 ;  /* 0x0000000205047825 */ /* 0x000fe200078e020c */
[----:B------:R-:W-:-:S09]  /*a5d90*/  LOP3.LUT P4, RZ, R3, 0x80, RZ, 0xc0, !PT ;  /* 0x0000008003ff7812 */ /* 0x000fd2000788c0ff */
[----:B------:R0:W-:Y:S01]  /*a5da0*/  @P0 STG.E.U16 desc[UR60][R4.64], R2 ;  /* 0x0000000204000986 */ /* 0x0001e2000c10153c */
[----:B------:R-:W-:Y:S01]  /*a5db0*/  ISETP.LT.AND P0, PT, R0, UR4, !P4 ;  /* 0x0000000400007c0c */ /* 0x000fe2000e701270 */
[----:B0-----:R-:W-:Y:S01]  /*a5dc0*/  IMAD.WIDE R4, R6, 0x2, R10 ;  /* 0x0000000206047825 */ /* 0x001fe200078e020a */
[----:B------:R-:W-:-:S11]  /*a5dd0*/  PRMT R2, R22, 0x7632, R2 ;  /* 0x0000763216027816 */ /* 0x000fd60000000002 */
[----:B------:R0:W-:Y:S01]  /*a5de0*/  @P0 STG.E.U16 desc[UR60][R4.64], R22 ;  /* 0x0000001604000986 */ /* 0x0001e2000c10153c */
[----:B------:R-:W-:-:S03]  /*a5df0*/  ISETP.LT.AND P0, PT, R9, UR4, !P4 ;  /* 0x0000000409007c0c */ /* 0x000fc6000e701270 */
[----:B0-----:R-:W4:Y:S01]  /*a5e00*/  LDL.LU R22, [R1+0x61c] ;  /* 0x00061c0001167983 */ /* 0x001f220000300800 */
[----:B------:R-:W-:-:S09]  /*a5e10*/  IMAD.WIDE R4, R6, 0x2, R16 ;  /* 0x0000000206047825 */ /* 0x000fd200078e0210 */
[----:B------:R0:W-:Y:S01]  /*a5e20*/  @P0 STG.E.U16 desc[UR60][R4.64], R2 ;  /* 0x0000000204000986 */ /* 0x0001e2000c10153c */
[----:B------:R-:W-:Y:S01]  /*a5e30*/  ISETP.LT.AND P0, PT, R25, UR4, !P4 ;  /* 0x0000000419007c0c */ /* 0x000fe2000e701270 */
[----:B0-----:R-:W-:Y:S01]  /*a5e40*/  IMAD.WIDE R4, R6, 0x2, R14 ;  /* 0x0000000206047825 */ /* 0x001fe200078e020e */
[----:B------:R-:W-:-:S11]  /*a5e50*/  LOP3.LUT P5, RZ, R3, 0x100, RZ, 0xc0, !PT ;  /* 0x0000010003ff7812 */ /* 0x000fd600078ac0ff */
[----:B--2---:R0:W-:Y:S02]  /*a5e60*/  @P0 STG.E.U16 desc[UR60][R4.64], R18 ;  /* 0x0000001204000986 */ /* 0x0041e4000c10153c */
[----:B0-----:R-:W-:Y:S02]  /*a5e70*/  IMAD.WIDE R4, R6, 0x2, R12 ;  /* 0x0000000206047825 */ /* 0x001fe400078e020c */
[----:B------:R-:W2:Y:S01]  /*a5e80*/  LDL.LU R6, [R1+0x60c] ;  /* 0x00060c0001067983 */ /* 0x000ea20000300800 */
[----:B------:R-:W-:Y:S02]  /*a5e90*/  ISETP.LT.AND P0, PT, R23, UR4, !P4 ;  /* 0x0000000417007c0c */ /* 0x000fe4000e701270 */
[----:B------:R-:W-:Y:S02]  /*a5ea0*/  PRMT R2, R18, 0x7632, R2 ;  /* 0x0000763212027816 */ /* 0x000fe40000000002 */
[----:B------:R-:W2:Y:S09]  /*a5eb0*/  LDL.LU R18, [R1+0x630] ;  /* 0x0006300001127983 */ /* 0x000eb20000300800 */
[----:B------:R3:W-:Y:S01]  /*a5ec0*/  @P0 STG.E.U16 desc[UR60][R4.64], R2 ;  /* 0x0000000204000986 */ /* 0x0007e2000c10153c */
[----:B------:R-:W-:Y:S01]  /*a5ed0*/  ISETP.LT.AND P0, PT, R0, UR4, !P5 ;  /* 0x0000000400007c0c */ /* 0x000fe2000ef01270 */
[----:B---3--:R-:W-:-:S12]  /*a5ee0*/  IMAD.WIDE R4, R7, 0x2, R10 ;  /* 0x0000000207047825 */ /* 0x008fd800078e020a */
[----:B------:R0:W-:Y:S01]  /*a5ef0*/  @P0 STG.E.U16 desc[UR60][R4.64], R19 ;  /* 0x0000001304000986 */ /* 0x0001e2000c10153c */
[----:B------:R-:W-:Y:S02]  /*a5f00*/  ISETP.LT.AND P0, PT, R9, UR4, !P5 ;  /* 0x0000000409007c0c */ /* 0x000fe4000ef01270 */
[----:B------:R-:W-:Y:S01]  /*a5f10*/  PRMT R2, R19, 0x7632, R2 ;  /* 0x0000763213027816 */ /* 0x000fe20000000002 */
[----:B0-----:R-:W-:Y:S01]  /*a5f20*/  IMAD.WIDE R4, R7, 0x2, R16 ;  /* 0x0000000207047825 */ /* 0x001fe200078e0210 */
[----:B------:R-:W3:Y:S09]  /*a5f30*/  LDL.LU R19, [R1+0x620] ;  /* 0x0006200001137983 */ /* 0x000ef20000300800 */
[----:B------:R0:W-:Y:S01]  /*a5f40*/  @P0 STG.E.U16 desc[UR60][R4.64], R2 ;  /* 0x0000000204000986 */ /* 0x0001e2000c10153c */
[----:B------:R-:W-:Y:S01]  /*a5f50*/  ISETP.LT.AND P0, PT, R25, UR4, !P5 ;  /* 0x0000000419007c0c */ /* 0x000fe2000ef01270 */
[----:B0-----:R-:W-:-:S12]  /*a5f60*/  IMAD.WIDE R4, R7, 0x2, R14 ;  /* 0x0000000207047825 */ /* 0x001fd800078e020e */
[----:B------:R0:W-:Y:S01]  /*a5f70*/  @P0 STG.E.U16 desc[UR60][R4.64], R24 ;  /* 0x0000001804000986 */ /* 0x0001e2000c10153c */
[----:B------:R-:W-:Y:S02]  /*a5f80*/  ISETP.LT.AND P0, PT, R23, UR4, !P5 ;  /* 0x0000000417007c0c */ /* 0x000fe4000ef01270 */
[----:B------:R-:W-:Y:S02]  /*a5f90*/  PRMT R2, R24, 0x7632, R2 ;  /* 0x0000763218027816 */ /* 0x000fe40000000002 */
[----:B------:R-:W-:Y:S01]  /*a5fa0*/  LOP3.LUT P6, RZ, R3, 0x200, RZ, 0xc0, !PT ;  /* 0x0000020003ff7812 */ /* 0x000fe200078cc0ff */
[----:B0-----:R-:W-:Y:S01]  /*a5fb0*/  IMAD.WIDE R4, R7, 0x2, R12 ;  /* 0x0000000207047825 */ /* 0x001fe200078e020c */
[----:B------:R-:W3:Y:S07]  /*a5fc0*/  LDL.LU R24, [R1+0x70] ;  /* 0x0000700001187983 */ /* 0x000eee0000300800 */
[----:B------:R0:W-:Y:S01]  /*a5fd0*/  @P0 STG.E.U16 desc[UR60][R4.64], R2 ;  /* 0x0000000204000986 */ /* 0x0001e2000c10153c */
[----:B------:R-:W-:Y:S01]  /*a5fe0*/  ISETP.LT.AND P0, PT, R0, UR4, !P6 ;  /* 0x0000000400007c0c */ /* 0x000fe2000f701270 */
[----:B0-----:R-:W-:Y:S01]  /*a5ff0*/  IMAD.WIDE R4, R21, 0x2, R10 ;  /* 0x0000000215047825 */ /* 0x001fe200078e020a */
[----:B----4-:R-:W-:-:S11]  /*a6000*/  PRMT R2, R22, 0x7632, R2 ;  /* 0x0000763216027816 */ /* 0x010fd60000000002 */
[----:B------:R0:W-:Y:S01]  /*a6010*/  @P0 STG.E.U16 desc[UR60][R4.64], R22 ;  /* 0x0000001604000986 */ /* 0x0001e2000c10153c */
[----:B------:R-:W-:-:S03]  /*a6020*/  ISETP.LT.AND P0, PT, R9, UR4, !P6 ;  /* 0x0000000409007c0c */ /* 0x000fc6000f701270 */
[----:B0-----:R-:W4:Y:S01]  /*a6030*/  LDL.LU R22, [R1+0x650] ;  /* 0x0006500001167983 */ /* 0x001f220000300800 */
[----:B------:R-:W-:-:S09]  /*a6040*/  IMAD.WIDE R4, R21, 0x2, R16 ;  /* 0x0000000215047825 */ /* 0x000fd200078e0210 */
[----:B------:R0:W-:Y:S01]  /*a6050*/  @P0 STG.E.U16 desc[UR60][R4.64], R2 ;  /* 0x0000000204000986 */ /* 0x0001e2000c10153c */
[----:B------:R-:W-:Y:S01]  /*a6060*/  ISETP.LT.AND P0, PT, R25, UR4, !P6 ;  /* 0x0000000419007c0c */ /* 0x000fe2000f701270 */
[----:B0-----:R-:W-:-:S12]  /*a6070*/  IMAD.WIDE R4, R21, 0x2, R14 ;  /* 0x0000000215047825 */ /* 0x001fd800078e020e */
[----:B--2---:R0:W-:Y:S01]  /*a6080*/  @P0 STG.E.U16 desc[UR60][R4.64], R6 ;  /* 0x0000000604000986 */ /* 0x0041e2000c10153c */
[----:B------:R-:W-:-:S03]  /*a6090*/  PRMT R2, R6, 0x7632, R2 ;  /* 0x0000763206027816 */ /* 0x000fc60000000002 */
[----:B0-----:R-:W2:Y:S01]  /*a60a0*/  LDL.LU R6, [R1+0x640] ;  /* 0x0006400001067983 */ /* 0x001ea20000300800 */
[----:B------:R-:W-:Y:S01]  /*a60b0*/  ISETP.LT.AND P0, PT, R23, UR4, !P6 ;  /* 0x0000000417007c0c */ /* 0x000fe2000f701270 */
[----:B------:R-:W-:Y:S01]  /*a60c0*/  IMAD.WIDE R4, R21, 0x2, R12 ;  /* 0x0000000215047825 */ /* 0x000fe200078e020c */
[----:B------:R-:W-:Y:S01]  /*a60d0*/  LOP3.LUT P4, RZ, R3, 0x400, RZ, 0xc0, !PT ;  /* 0x0000040003ff7812 */ /* 0x000fe2000788c0ff */
[----:B------:R-:W2:Y:S10]  /*a60e0*/  LDL.LU R21, [R1+0x88] ;  /* 0x0000880001157983 */ /* 0x000eb40000300800 */
[----:B------:R0:W-:Y:S01]  /*a60f0*/  @P0 STG.E.U16 desc[UR60][R4.64], R2 ;  /* 0x0000000204000986 */ /* 0x0001e2000c10153c */
[----:B------:R-:W-:Y:S01]  /*a6100*/  ISETP.LT.AND P0, PT, R0, UR4, !P4 ;  /* 0x0000000400007c0c */ /* 0x000fe2000e701270 */
[----:B0-----:R-:W-:Y:S01]  /*a6110*/  IMAD.WIDE R4, R26, 0x2, R10 ;  /* 0x000000021a047825 */ /* 0x001fe200078e020a */
[----:B------:R-:W-:-:S11]  /*a6120*/  PRMT R2, R18, 0x7632, R2 ;  /* 0x0000763212027816 */ /* 0x000fd60000000002 */
[----:B------:R0:W-:Y:S01]  /*a6130*/  @P0 STG.E.U16 desc[UR60][R4.64], R18 ;  /* 0x0000001204000986 */ /* 0x0001e2000c10153c */
[----:B------:R-:W-:-:S03]  /*a6140*/  ISETP.LT.AND P0, PT, R9, UR4, !P4 ;  /* 0x0000000409007c0c */ /* 0x000fc6000e701270 */
[----:B0-----:R-:W2:Y:S01]  /*a6150*/  LDL.LU R18, [R1+0x634] ;  /* 0x0006340001127983 */ /* 0x001ea20000300800 */
[----:B------:R-:W-:-:S09]  /*a6160*/  IMAD.WIDE R4, R26, 0x2, R16 ;  /* 0x000000021a047825 */ /* 0x000fd200078e0210 */
[----:B------:R0:W-:Y:S01]  /*a6170*/  @P0 STG.E.U16 desc[UR60][R4.64], R2 ;  /* 0x0000000204000986 */ /* 0x0001e2000c10153c */
[----:B------:R-:W-:Y:S01]  /*a6180*/  ISETP.LT.AND P0, PT, R25, UR4, !P4 ;  /* 0x0000000419007c0c */ /* 0x000fe2000e701270 */
[----:B0-----:R-:W-:Y:S01]  /*a6190*/  IMAD.WIDE R4, R26, 0x2, R14 ;  /* 0x000000021a047825 */ /* 0x001fe200078e020e */
[----:B---3--:R-:W-:-:S11]  /*a61a0*/  PRMT R2, R19, 0x7632, R2 ;  /* 0x0000763213027816 */ /* 0x008fd60000000002 */
[----:B------:R0:W-:Y:S01]  /*a61b0*/  @P0 STG.E.U16 desc[UR60][R4.64], R19 ;  /* 0x0000001304000986 */ /* 0x0001e2000c10153c */
[----:B------:R-:W-:-:S03]  /*a61c0*/  ISETP.LT.AND P0, PT, R23, UR4, !P4 ;  /* 0x0000000417007c0c */ /* 0x000fc6000e701270 */
[----:B0-----:R-:W3:Y:S01]  /*a61d0*/  LDL.LU R19, [R1+0x624] ;  /* 0x0006240001137983 */ /* 0x001ee20000300800 */
[----:B------:R-:W-:Y:S01]  /*a61e0*/  IMAD.WIDE R4, R26, 0x2, R12 ;  /* 0x000000021a047825 */ /* 0x000fe200078e020c */
[----:B------:R-:W-:Y:S02]  /*a61f0*/  LOP3.LUT P5, RZ, R3, 0x800, RZ, 0xc0, !PT ;  /* 0x0000080003ff7812 */ /* 0x000fe400078ac0ff */
[----:B------:R-:W3:Y:S06]  /*a6200*/  LDL.LU R26, [R1+0x98] ;  /* 0x00009800011a7983 */ /* 0x000eec0000300800 */
        /* <DEDUP_REMOVED lines=20> */
[----:B0-----:R-:W-:-:S12]  /*a6350*/  IMAD.WIDE R4, R21, 0x2, R10 ;  /* 0x0000000215047825 */ /* 0x001fd800078e020a */
[----:B------:R0:W-:Y:S01]  /*a6360*/  @P0 STG.E.U16 desc[UR60][R4.64], R18 ;  /* 0x0000001204000986 */ /* 0x0001e2000c10153c */
[----:B------:R-:W-:Y:S02]  /*a6370*/  PRMT R2, R18, 0x7632, R2 ;  /* 0x0000763212027816 */ /* 0x000fe40000000002 */
[----:B------:R-:W-:Y:S01]  /*a6380*/  ISETP.LT.AND P0, PT, R9, UR4, !P6 ;  /* 0x0000000409007c0c */ /* 0x000fe2000f701270 */
[----:B0-----:R-:W2:Y:S01]  /*a6390*/  LDL.LU R18, [R1+0x638] ;  /* 0x0006380001127983 */ /* 0x001ea20000300800 */
[----:B------:R-:W-:-:S11]  /*a63a0*/  IMAD.WIDE R4, R21, 0x2, R16 ;  /* 0x0000000215047825 */ /* 0x000fd600078e0210 */
[----:B------:R0:W-:Y:S01]  /*a63b0*/  @P0 STG.E.U16 desc[UR60][R4.64], R2 ;  /* 0x0000000204000986 */ /* 0x0001e2000c10153c */
[----:B------:R-:W-:Y:S01]  /*a63c0*/  ISETP.LT.AND P0, PT, R25, UR4, !P6 ;  /* 0x0000000419007c0c */ /* 0x000fe2000f701270 */
[----:B0-----:R-:W-:-:S12]  /*a63d0*/  IMAD.WIDE R4, R21, 0x2, R14 ;  /* 0x0000000215047825 */ /* 0x001fd800078e020e */
[----:B---3--:R0:W-:Y:S01]  /*a63e0*/  @P0 STG.E.U16 desc[UR60][R4.64], R19 ;  /* 0x0000001304000986 */ /* 0x0081e2000c10153c */
[----:B------:R-:W-:Y:S02]  /*a63f0*/  PRMT R2, R19, 0x7632, R2 ;  /* 0x0000763213027816 */ /* 0x000fe40000000002 */
[----:B------:R-:W-:Y:S01]  /*a6400*/  ISETP.LT.AND P0, PT, R23, UR4, !P6 ;  /* 0x0000000417007c0c */ /* 0x000fe2000f701270 */
[----:B0-----:R-:W3:Y:S01]  /*a6410*/  LDL.LU R19, [R1+0x628] ;  /* 0x0006280001137983 */ /* 0x001ee20000300800 */
[----:B------:R-:W-:Y:S01]  /*a6420*/  IMAD.WIDE R4, R21, 0x2, R12 ;  /* 0x0000000215047825 */ /* 0x000fe200078e020c */
[----:B------:R-:W-:Y:S02]  /*a6430*/  LOP3.LUT P4, RZ, R3, 0x2000, RZ, 0xc0, !PT ;  /* 0x0000200003ff7812 */ /* 0x000fe4000788c0ff */
[----:B------:R-:W3:Y:S08]  /*a6440*/  LDL.LU R21, [R1+0xc0] ;  /* 0x0000c00001157983 */ /* 0x000ef00000300800 */
[----:B------:R0:W-:Y:S01]  /*a6450*/  @P0 STG.E.U16 desc[UR60][R4.64], R2 ;  /* 0x0000000204000986 */ /* 0x0001e2000c10153c */
[----:B------:R-:W-:Y:S01]  /*a6460*/  ISETP.LT.AND P0, PT, R0, UR4, !P4 ;  /* 0x0000000400007c0c */ /* 0x000fe2000e701270 */
[----:B0-----:R-:W-:-:S12]  /*a6470*/  IMAD.WIDE R4, R26, 0x2, R10 ;  /* 0x000000021a047825 */ /* 0x001fd800078e020a */
[----:B----4-:R0:W-:Y:S01]  /*a6480*/  @P0 STG.E.U16 desc[UR60][R4.64], R22 ;  /* 0x0000001604000986 */ /* 0x0101e2000c10153c */
[----:B------:R-:W-:Y:S02]  /*a6490*/  PRMT R2, R22, 0x7632, R2 ;  /* 0x0000763216027816 */ /* 0x000fe40000000002 */
[----:B------:R-:W-:Y:S01]  /*a64a0*/  ISETP.LT.AND P0, PT, R9, UR4, !P4 ;  /* 0x0000000409007c0c */ /* 0x000fe2000e701270 */
[----:B0-----:R-:W4:Y:S01]  /*a64b0*/  LDL.LU R22, [R1+0x658] ;  /* 0x0006580001167983 */ /* 0x001f220000300800 */
[----:B------:R-:W-:-:S11]  /*a64c0*/  IMAD.WIDE R4, R26, 0x2, R16 ;  /* 0x000000021a047825 */ /* 0x000fd600078e0210 */
        /* <DEDUP_REMOVED lines=266> */
[----:B------:R-:W-:Y:S02]  /*a7570*/  ISETP.LT.AND P0, PT, R9, UR4, !P4 ;  /* 0x0000000409007c0c */ /* 0x000fe4000e701270 */
[----:B------:R-:W-:Y:S01]  /*a7580*/  PRMT R2, R18, 0x7632, R2 ;  /* 0x0000763212027816 */ /* 0x000fe20000000002 */
[C---:B0-----:R-:W-:Y:S01]  /*a7590*/  IMAD.WIDE R4, R26.reuse, 0x2, R16 ;  /* 0x000000021a047825 */ /* 0x041fe200078e0210 */
[----:B------:R-:W-:Y:S01]  /*a75a0*/  LOP3.LUT P5, RZ, R3, 0x20000000, RZ, 0xc0, !PT ;  /* 0x2000000003ff7812 */ /* 0x000fe200078ac0ff */
[----:B------:R-:W2:Y:S08]  /*a75b0*/  LDL.LU R18, [R1+0x6b8] ;  /* 0x0006b80001127983 */ /* 0x000eb00000300800 */
[----:B------:R0:W-:Y:S01]  /*a75c0*/  @P0 STG.E.U16 desc[UR60][R4.64], R2 ;  /* 0x0000000204000986 */ /* 0x0001e2000c10153c */
[----:B------:R-:W-:Y:S01]  /*a75d0*/  ISETP.LT.AND P0, PT, R25, UR4, !P4 ;  /* 0x0000000419007c0c */ /* 0x000fe2000e701270 */
[----:B0-----:R-:W-:-:S12]  /*a75e0*/  IMAD.WIDE R4, R26, 0x2, R14 ;  /* 0x000000021a047825 */ /* 0x001fd800078e020e */
[----:B---3--:R0:W-:Y:S01]  /*a75f0*/  @P0 STG.E.U16 desc[UR60][R4.64], R19 ;  /* 0x0000001304000986 */ /* 0x0081e2000c10153c */
[----:B------:R-:W-:Y:S02]  /*a7600*/  ISETP.LT.AND P0, PT, R23, UR4, !P4 ;  /* 0x0000000417007c0c */ /* 0x000fe4000e701270 */
[----:B------:R-:W-:Y:S01]  /*a7610*/  PRMT R2, R19, 0x7632, R2 ;  /* 0x0000763213027816 */ /* 0x000fe20000000002 */
[----:B0-----:R-:W-:Y:S01]  /*a7620*/  IMAD.WIDE R4, R26, 0x2, R12 ;  /* 0x000000021a047825 */ /* 0x001fe200078e020c */
[----:B------:R-:W3:Y:S09]  /*a7630*/  LDL.LU R19, [R1+0x6a8] ;  /* 0x0006a80001137983 */ /* 0x000ef20000300800 */
[----:B------:R0:W-:Y:S01]  /*a7640*/  @P0 STG.E.U16 desc[UR60][R4.64], R2 ;  /* 0x0000000204000986 */ /* 0x0001e2000c10153c */
[----:B------:R-:W-:-:S03]  /*a7650*/  ISETP.LT.AND P0, PT, R0, UR4, !P5 ;  /* 0x0000000400007c0c */ /* 0x000fc6000ef01270 */
[----:B------:R-:W3:Y:S01]  /*a7660*/  LDL.LU R26, [R1+0x130] ;  /* 0x00013000011a7983 */ /* 0x000ee20000300800 */
[----:B0-----:R-:W-:-:S09]  /*a7670*/  IMAD.WIDE R4, R24, 0x2, R10 ;  /* 0x0000000218047825 */ /* 0x001fd200078e020a */
[----:B----4-:R0:W-:Y:S01]  /*a7680*/  @P0 STG.E.U16 desc[UR60][R4.64], R22 ;  /* 0x0000001604000986 */ /* 0x0101e2000c10153c */
[----:B------:R-:W-:Y:S02]  /*a7690*/  ISETP.LT.AND P0, PT, R9, UR4, !P5 ;  /* 0x0000000409007c0c */ /* 0x000fe4000ef01270 */
[----:B------:R-:W-:Y:S01]  /*a76a0*/  PRMT R2, R22, 0x7632, R2 ;  /* 0x0000763216027816 */ /* 0x000fe20000000002 */
[----:B------:R-:W4:Y:S01]  /*a76b0*/  LDL.LU R9, [R1+0x2dac] ;  /* 0x002dac0001097983 */ /* 0x000f220000300800 */
[----:B0-----:R-:W-:-:S03]  /*a76c0*/  IMAD.WIDE R4, R24, 0x2, R16 ;  /* 0x0000000218047825 */ /* 0x001fc600078e0210 */
[----:B------:R-:W3:Y:S06]  /*a76d0*/  LDL.LU R22, [R1+0x6d8] ;  /* 0x0006d80001167983 */ /* 0x000eec0000300800 */
[----:B------:R0:W-:Y:S01]  /*a76e0*/  @P0 STG.E.U16 desc[UR60][R4.64], R2 ;  /* 0x0000000204000986 */ /* 0x0001e2000c10153c */
[----:B------:R-:W-:Y:S01]  /*a76f0*/  ISETP.LT.AND P0, PT, R25, UR4, !P5 ;  /* 0x0000000419007c0c */ /* 0x000fe2000ef01270 */
[----:B0-----:R-:W-:-:S12]  /*a7700*/  IMAD.WIDE R4, R24, 0x2, R14 ;  /* 0x0000000218047825 */ /* 0x001fd800078e020e */
[----:B--2---:R0:W-:Y:S01]  /*a7710*/  @P0 STG.E.U16 desc[UR60][R4.64], R6 ;  /* 0x0000000604000986 */ /* 0x0041e2000c10153c */
[----:B------:R-:W-:Y:S02]  /*a7720*/  ISETP.LT.AND P0, PT, R23, UR4, !P5 ;  /* 0x0000000417007c0c */ /* 0x000fe4000ef01270 */
[----:B------:R-:W-:Y:S02]  /*a7730*/  ISETP.NE.AND P5, PT, R28, RZ, PT ;  /* 0x000000ff1c00720c */ /* 0x000fe40003fa5270 */
[----:B------:R-:W2:Y:S01]  /*a7740*/  LDL.LU R28, [R1+0x1d8c] ;  /* 0x001d8c00011c7983 */ /* 0x000ea20000300800 */
[----:B------:R-:W-:-:S03]  /*a7750*/  PRMT R2, R6, 0x7632, R2 ;  /* 0x0000763206027816 */ /* 0x000fc60000000002 */
[----:B0-----:R-:W3:Y:S01]  /*a7760*/  LDL.LU R6, [R1+0x6c8] ;  /* 0x0006c80001067983 */ /* 0x001ee20000300800 */
[----:B------:R-:W-:Y:S01]  /*a7770*/  IMAD.WIDE R4, R24, 0x2, R12 ;  /* 0x0000000218047825 */ /* 0x000fe200078e020c */
[----:B------:R-:W-:Y:S02]  /*a7780*/  LOP3.LUT P6, RZ, R3, 0x40000000, RZ, 0xc0, !PT ;  /* 0x4000000003ff7812 */ /* 0x000fe400078cc0ff */
[----:B------:R-:W3:Y:S04]  /*a7790*/  LDL.LU R24, [R1+0x134] ;  /* 0x0001340001187983 */ /* 0x000ee80000300800 */
[----:B------:R0:W-:Y:S01]  /*a77a0*/  @P0 STG.E.U16 desc[UR60][R4.64], R2 ;  /* 0x0000000204000986 */ /* 0x0001e2000c10153c */
[----:B------:R-:W-:Y:S01]  /*a77b0*/  ISETP.LT.AND P0, PT, R0, UR4, !P6 ;  /* 0x0000000400007c0c */ /* 0x000fe2000f701270 */
[----:B0-----:R-:W-:-:S12]  /*a77c0*/  IMAD.WIDE R4, R21, 0x2, R10 ;  /* 0x0000000215047825 */ /* 0x001fd800078e020a */
[----:B------:R0:W-:Y:S01]  /*a77d0*/  @P0 STG.E.U16 desc[UR60][R4.64], R18 ;  /* 0x0000001204000986 */ /* 0x0001e2000c10153c */
[----:B------:R-:W-:-:S03]  /*a77e0*/  PRMT R2, R18, 0x7632, R2 ;  /* 0x0000763212027816 */ /* 0x000fc60000000002 */
[----:B0-----:R-:W4:Y:S01]  /*a77f0*/  LDL.LU R18, [R1+0x6bc] ;  /* 0x0006bc0001127983 */ /* 0x001f220000300800 */
[----:B------:R-:W-:Y:S01]  /*a7800*/  IMAD.WIDE R4, R21, 0x2, R16 ;  /* 0x0000000215047825 */ /* 0x000fe200078e0210 */
[----:B--2---:R-:W-:-:S13]  /*a7810*/  ISETP.LT.AND P0, PT, R28, UR4, !P6 ;  /* 0x000000041c007c0c */ /* 0x004fda000f701270 */
[----:B------:R0:W-:Y:S01]  /*a7820*/  @P0 STG.E.U16 desc[UR60][R4.64], R2 ;  /* 0x0000000204000986 */ /* 0x0001e2000c10153c */
[----:B------:R-:W-:Y:S01]  /*a7830*/  ISETP.LT.AND P0, PT, R25, UR4, !P6 ;  /* 0x0000000419007c0c */ /* 0x000fe2000f701270 */
[----:B0-----:R-:W-:Y:S01]  /*a7840*/  IMAD.WIDE R4, R21, 0x2, R14 ;  /* 0x0000000215047825 */ /* 0x001fe200078e020e */
[----:B---3--:R-:W-:-:S11]  /*a7850*/  PRMT R2, R19, 0x7632, R2 ;  /* 0x0000763213027816 */ /* 0x008fd60000000002 */
[----:B------:R0:W-:Y:S01]  /*a7860*/  @P0 STG.E.U16 desc[UR60][R4.64], R19 ;  /* 0x0000001304000986 */ /* 0x0001e2000c10153c */
[----:B------:R-:W-:-:S03]  /*a7870*/  ISETP.LT.AND P0, PT, R23, UR4, !P6 ;  /* 0x0000000417007c0c */ /* 0x000fc6000f701270 */
[----:B0-----:R-:W2:Y:S01]  /*a7880*/  LDL.LU R19, [R1+0x6ac] ;  /* 0x0006ac0001137983 */ /* 0x001ea20000300800 */
[----:B------:R-:W-:-:S03]  /*a7890*/  IMAD.WIDE R4, R21, 0x2, R12 ;  /* 0x0000000215047825 */ /* 0x000fc600078e020c */
[----:B------:R-:W3:Y:S06]  /*a78a0*/  LDL.LU R21, [R1+0x138] ;  /* 0x0001380001157983 */ /* 0x000eec0000300800 */
[----:B------:R0:W-:Y:S01]  /*a78b0*/  @P0 STG.E.U16 desc[UR60][R4.64], R2 ;  /* 0x0000000204000986 */ /* 0x0001e2000c10153c */
[----:B------:R-:W-:Y:S01]  /*a78c0*/  ISETP.LT.AND P0, PT, R0, UR4, !P1 ;  /* 0x0000000400007c0c */ /* 0x000fe2000cf01270 */
[----:B0-----:R-:W-:Y:S01]  /*a78d0*/  IMAD.WIDE R4, R26, 0x2, R10 ;  /* 0x000000021a047825 */ /* 0x001fe200078e020a */
[----:B------:R-:W-:-:S11]  /*a78e0*/  PRMT R2, R22, 0x7632, R2 ;  /* 0x0000763216027816 */ /* 0x000fd60000000002 */
[----:B------:R0:W-:Y:S01]  /*a78f0*/  @P0 STG.E.U16 desc[UR60][R4.64], R22 ;  /* 0x0000001604000986 */ /* 0x0001e2000c10153c */
[----:B------:R-:W-:-:S03]  /*a7900*/  ISETP.LT.AND P0, PT, R28, UR4, !P1 ;  /* 0x000000041c007c0c */ /* 0x000fc6000cf01270 */
[----:B0-----:R-:W3:Y:S01]  /*a7910*/  LDL.LU R22, [R1+0x6dc] ;  /* 0x0006dc0001167983 */ /* 0x001ee20000300800 */
[----:B------:R-:W-:-:S09]  /*a7920*/  IMAD.WIDE R4, R26, 0x2, R16 ;  /* 0x000000021a047825 */ /* 0x000fd200078e0210 */
[----:B------:R0:W-:Y:S01]  /*a7930*/  @P0 STG.E.U16 desc[UR60][R4.64], R2 ;  /* 0x0000000204000986 */ /* 0x0001e2000c10153c */
[----:B------:R-:W-:Y:S01]  /*a7940*/  ISETP.LT.AND P0, PT, R25, UR4, !P1 ;  /* 0x0000000419007c0c */ /* 0x000fe2000cf01270 */
[----:B0-----:R-:W-:Y:S01]  /*a7950*/  IMAD.WIDE R4, R26, 0x2, R14 ;  /* 0x000000021a047825 */ /* 0x001fe200078e020e */
[----:B------:R-:W-:-:S11]  /*a7960*/  PRMT R2, R6, 0x7632, R2 ;  /* 0x0000763206027816 */ /* 0x000fd60000000002 */
[----:B------:R0:W-:Y:S04]  /*a7970*/  @P0 STG.E.U16 desc[UR60][R4.64], R6 ;  /* 0x0000000604000986 */ /* 0x0001e8000c10153c */
[----:B0-----:R-:W3:Y:S01]  /*a7980*/  LDL.LU R6, [R1+0x6cc] ;  /* 0x0006cc0001067983 */ /* 0x001ee20000300800 */
[----:B------:R-:W-:Y:S02]  /*a7990*/  ISETP.LT.AND P1, PT, R23, UR4, !P1 ;  /* 0x0000000417007c0c */ /* 0x000fe4000cf21270 */
[----:B------:R-:W-:Y:S01]  /*a79a0*/  ISETP.LT.AND P0, PT, R0, UR4, !P2 ;  /* 0x0000000400007c0c */ /* 0x000fe2000d701270 */
[----:B------:R-:W-:Y:S02]  /*a79b0*/  IMAD.WIDE R4, R26, 0x2, R12 ;  /* 0x000000021a047825 */ /* 0x000fe400078e020c */
[----:B------:R-:W3:Y:S08]  /*a79c0*/  LDL.LU R26, [R1+0x13c] ;  /* 0x00013c00011a7983 */ /* 0x000ef00000300800 */
[----:B------:R0:W-:Y:S02]  /*a79d0*/  @P1 STG.E.U16 desc[UR60][R4.64], R2 ;  /* 0x0000000204001986 */ /* 0x0001e4000c10153c */
[----:B0-----:R-:W-:Y:S01]  /*a79e0*/  IMAD.WIDE R4, R24, 0x2, R10 ;  /* 0x0000000218047825 */ /* 0x001fe200078e020a */
[----:B----4-:R-:W-:-:S04]  /*a79f0*/  PRMT R2, R18, 0x7632, R2 ;  /* 0x0000763212027816 */ /* 0x010fc80000000002 */
[----:B------:R0:W-:Y:S01]  /*a7a00*/  @P0 STG.E.U16 desc[UR60][R4.64], R18 ;  /* 0x0000001204000986 */ /* 0x0001e2000c10153c */
[----:B------:R-:W-:-:S03]  /*a7a10*/  ISETP.LT.AND P0, PT, R28, UR4, !P2 ;  /* 0x000000041c007c0c */ /* 0x000fc6000d701270 */
[----:B0-----:R-:W4:Y:S01]  /*a7a20*/  LDL.LU R18, [R1+0x6f0] ;  /* 0x0006f00001127983 */ /* 0x001f220000300800 */
[----:B------:R-:W-:-:S09]  /*a7a30*/  IMAD.WIDE R4, R24, 0x2, R16 ;  /* 0x0000000218047825 */ /* 0x000fd200078e0210 */
[----:B------:R0:W-:Y:S01]  /*a7a40*/  @P0 STG.E.U16 desc[UR60][R4.64], R2 ;  /* 0x0000000204000986 */ /* 0x0001e2000c10153c */
[----:B------:R-:W-:Y:S01]  /*a7a50*/  ISETP.LT.AND P0, PT, R25, UR4, !P2 ;  /* 0x0000000419007c0c */ /* 0x000fe2000d701270 */
[----:B0-----:R-:W-:Y:S01]  /*a7a60*/  IMAD.WIDE R4, R24, 0x2, R14 ;  /* 0x0000000218047825 */ /* 0x001fe200078e020e */
[----:B------:R-:W-:-:S11]  /*a7a70*/  ISETP.LT.AND P2, PT, R23, UR4, !P2 ;  /* 0x0000000417007c0c */ /* 0x000fd6000d741270 */
[----:B--2---:R0:W-:Y:S01]  /*a7a80*/  @P0 STG.E.U16 desc[UR60][R4.64], R19 ;  /* 0x0000001304000986 */ /* 0x0041e2000c10153c */
[----:B------:R-:W-:-:S03]  /*a7a90*/  PRMT R2, R19, 0x7632, R2 ;  /* 0x0000763213027816 */ /* 0x000fc60000000002 */
[----:B0-----:R-:W2:Y:S01]  /*a7aa0*/  LDL.LU R19, [R1+0x6e0] ;  /* 0x0006e00001137983 */ /* 0x001ea20000300800 */
[----:B------:R-:W-:Y:S01]  /*a7ab0*/  ISETP.LT.AND P0, PT, R0, UR4, !P3 ;  /* 0x0000000400007c0c */ /* 0x000fe2000df01270 */
[----:B------:R-:W-:Y:S02]  /*a7ac0*/  IMAD.WIDE R4, R24, 0x2, R12 ;  /* 0x0000000218047825 */ /* 0x000fe400078e020c */
[----:B------:R-:W2:Y:S04]  /*a7ad0*/  LDL.LU R24, [R1+0x144] ;  /* 0x0001440001187983 */ /* 0x000ea80000300800 */
[----:B------:R3:W-:Y:S02]  /*a7ae0*/  @P2 STG.E.U16 desc[UR60][R4.64], R2 ;  /* 0x0000000204002986 */ /* 0x0007e4000c10153c */
[----:B---3--:R-:W-:-:S05]  /*a7af0*/  IMAD.WIDE R4, R21, 0x2, R10 ;  /* 0x0000000215047825 */ /* 0x008fca00078e020a */
[----:B------:R0:W-:Y:S01]  /*a7b00*/  @P0 STG.E.U16 desc[UR60][R4.64], R22 ;  /* 0x0000001604000986 */ /* 0x0001e2000c10153c */
[----:B------:R-:W-:Y:S02]  /*a7b10*/  PRMT R2, R22, 0x7632, R2 ;  /* 0x0000763216027816 */ /* 0x000fe40000000002 */
[----:B------:R-:W-:Y:S01]  /*a7b20*/  ISETP.LT.AND P0, PT, R28, UR4, !P3 ;  /* 0x000000041c007c0c */ /* 0x000fe2000df01270 */
[----:B0-----:R-:W3:Y:S01]  /*a7b30*/  LDL.LU R22, [R1+0x710] ;  /* 0x0007100001167983 */ /* 0x001ee20000300800 */
[----:B------:R-:W-:-:S11]  /*a7b40*/  IMAD.WIDE R4, R21, 0x2, R16 ;  /* 0x0000000215047825 */ /* 0x000fd600078e0210 */
[----:B------:R0:W-:Y:S01]  /*a7b50*/  @P0 STG.E.U16 desc[UR60][R4.64], R2 ;  /* 0x0000000204000986 */ /* 0x0001e2000c10153c */
[----:B------:R-:W-:Y:S01]  /*a7b60*/  ISETP.LT.AND P0, PT, R25, UR4, !P3 ;  /* 0x0000000419007c0c */ /* 0x000fe2000df01270 */
[----:B0-----:R-:W-:-:S12]  /*a7b70*/  IMAD.WIDE R4, R21, 0x2, R14 ;  /* 0x0000000215047825 */ /* 0x001fd800078e020e */
[----:B------:R0:W-:Y:S01]  /*a7b80*/  @P0 STG.E.U16 desc[UR60][R4.64], R6 ;  /* 0x0000000604000986 */ /* 0x0001e2000c10153c */
[----:B------:R-:W-:-:S03]  /*a7b90*/  PRMT R2, R6, 0x7632, R2 ;  /* 0x0000763206027816 */ /* 0x000fc60000000002 */
[----:B0-----:R-:W3:Y:S01]  /*a7ba0*/  LDL.LU R6, [R1+0x700] ;  /* 0x0007000001067983 */ /* 0x001ee20000300800 */
[----:B------:R-:W-:Y:S02]  /*a7bb0*/  ISETP.LT.AND P3, PT, R23, UR4, !P3 ;  /* 0x0000000417007c0c */ /* 0x000fe4000df61270 */
[----:B------:R-:W-:Y:S01]  /*a7bc0*/  ISETP.NE.AND P4, PT, R27, RZ, PT ;  /* 0x000000ff1b00720c */ /* 0x000fe20003f85270 */
[----:B------:R-:W-:Y:S02]  /*a7bd0*/  IMAD.WIDE R4, R21, 0x2, R12 ;  /* 0x0000000215047825 */ /* 0x000fe400078e020c */
[----:B------:R-:W3:Y:S01]  /*a7be0*/  LDL.LU R21, [R1+0x148] ;  /* 0x0001480001157983 */ /* 0x000ee20000300800 */
[----:B------:R-:W-:-:S07]  /*a7bf0*/  ISETP.LT.AND P0, PT, R0, UR4, !P4 ;  /* 0x0000000400007c0c */ /* 0x000fce000e701270 */
[----:B------:R0:W-:Y:S02]  /*a7c00*/  @P3 STG.E.U16 desc[UR60][R4.64], R2 ;  /* 0x0000000204003986 */ /* 0x0001e4000c10153c */
[----:B0-----:R-:W-:-:S05]  /*a7c10*/  IMAD.WIDE R4, R26, 0x2, R10 ;  /* 0x000000021a047825 */ /* 0x001fca00078e020a */
[----:B----4-:R0:W-:Y:S01]  /*a7c20*/  @P0 STG.E.U16 desc[UR60][R4.64], R18 ;  /* 0x0000001204000986 */ /* 0x0101e2000c10153c */
[----:B------:R-:W-:Y:S02]  /*a7c30*/  PRMT R2, R18, 0x7632, R2 ;  /* 0x0000763212027816 */ /* 0x000fe40000000002 */
[----:B------:R-:W-:Y:S01]  /*a7c40*/  ISETP.LT.AND P0, PT, R28, UR4, !P4 ;  /* 0x000000041c007c0c */ /* 0x000fe2000e701270 */
[----:B0-----:R-:W4:Y:S01]  /*a7c50*/  LDL.LU R18, [R1+0x6f4] ;  /* 0x0006f40001127983 */ /* 0x001f220000300800 */
[----:B------:R-:W-:-:S11]  /*a7c60*/  IMAD.WIDE R4, R26, 0x2, R16 ;  /* 0x000000021a047825 */ /* 0x000fd600078e0210 */
        /* <DEDUP_REMOVED lines=11> */
[----:B0-----:R-:W-:-:S05]  /*a7d20*/  IMAD.WIDE R4, R24, 0x2, R10 ;  /* 0x0000000218047825 */ /* 0x001fca00078e020a */
[----:B---3--:R0:W-:Y:S01]  /*a7d30*/  @P0 STG.E.U16 desc[UR60][R4.64], R22 ;  /* 0x0000001604000986 */ /* 0x0081e2000c10153c */
        /* <DEDUP_REMOVED lines=25> */
[----:B------:R-:W-:Y:S02]  /*a7ed0*/  ISETP.LT.AND P6, PT, R23, UR4, !P6 ;  /* 0x0000000417007c0c */ /* 0x000fe4000f7c1270 */
[----:B------:R-:W-:-:S09]  /*a7ee0*/  LOP3.LUT P2, RZ, R8, 0x20, RZ, 0xc0, !PT ;  /* 0x0000002008ff7812 */ /* 0x000fd2000784c0ff */
        /* <DEDUP_REMOVED lines=19> */
[----:B------:R-:W-:Y:S01]  /*a8020*/  ISETP.LT.AND P0, PT, R23, UR4, !P2 ;  /* 0x0000000417007c0c */ /* 0x000fe2000d701270 */
[----:B------:R-:W-:Y:S01]  /*a8030*/  IMAD.WIDE R4, R26, 0x2, R12 ;  /* 0x000000021a047825 */ /* 0x000fe200078e020c */
[----:B------:R-:W-:Y:S01]  /*a8040*/  LOP3.LUT P3, RZ, R8, 0x40, RZ, 0xc0, !PT ;  /* 0x0000004008ff7812 */ /* 0x000fe2000786c0ff */
[----:B------:R-:W3:Y:S10]  /*a8050*/  LDL.LU R26, [R1+0x158] ;  /* 0x00015800011a7983 */ /* 0x000ef40000300800 */
        /* <DEDUP_REMOVED lines=11> */
[----:B------:R-:W-:-:S11]  /*a8110*/  LOP3.LUT P1, RZ, R8, 0x80, RZ, 0xc0, !PT ;  /* 0x0000008008ff7812 */ /* 0x000fd6000782c0ff */
[----:B--2---:R0:W-:Y:S01]  /*a8120*/  @P0 STG.E.U16 desc[UR60][R4.64], R19 ;  /* 0x0000001304000986 */ /* 0x0041e2000c10153c */
[----:B------:R-:W-:Y:S02]  /*a8130*/  PRMT R2, R19, 0x7632, R2 ;  /* 0x0000763213027816 */ /* 0x000fe40000000002 */
[----:B------:R-:W-:Y:S01]  /*a8140*/  ISETP.LT.AND P0, PT, R23, UR4, !P3 ;  /* 0x0000000417007c0c */ /* 0x000fe2000df01270 */
[----:B0-----:R-:W2:Y:S01]  /*a8150*/  LDL.LU R19, [R1+0x6ec] ;  /* 0x0006ec0001137983 */ /* 0x001ea20000300800 */
[----:B------:R-:W-:-:S03]  /*a8160*/  IMAD.WIDE R4, R24, 0x2, R12 ;  /* 0x0000000218047825 */ /* 0x000fc600078e020c */
[----:B------:R-:W2:Y:S08]  /*a8170*/  LDL.LU R24, [R1+0x15c] ;  /* 0x00015c0001187983 */ /* 0x000eb00000300800 */
[----:B------:R0:W-:Y:S01]  /*a8180*/  @P0 STG.E.U16 desc[UR60][R4.64], R2 ;  /* 0x0000000204000986 */ /* 0x0001e2000c10153c */
[----:B------:R-:W-:Y:S01]  /*a8190*/  ISETP.LT.AND P0, PT, R0, UR4, !P1 ;  /* 0x0000000400007c0c */ /* 0x000fe2000cf01270 */
[----:B0-----:R-:W-:-:S12]  /*a81a0*/  IMAD.WIDE R4, R21, 0x2, R10 ;  /* 0x0000000215047825 */ /* 0x001fd800078e020a */
        /* <DEDUP_REMOVED lines=64> */
[----:B------:R-:W-:Y:S02]  /*a85b0*/  ISETP.LT.AND P0, PT, R23, UR4, !P1 ;  /* 0x0000000417007c0c */ /* 0x000fe4000cf01270 */
[----:B------:R-:W-:Y:S02]  /*a85c0*/  PRMT R2, R19, 0x7632, R2 ;  /* 0x0000763213027816 */ /* 0x000fe40000000002 */
[----:B0-----:R-:W2:Y:S01]  /*a85d0*/  LDL.LU R19, [R1+0x724] ;  /* 0x0007240001137983 */ /* 0x001ea20000300800 */
[----:B------:R-:W-:-:S03]  /*a85e0*/  IMAD.WIDE R4, R21, 0x2, R12 ;  /* 0x0000000215047825 */ /* 0x000fc600078e020c */
[----:B------:R-:W2:Y:S05]  /*a85f0*/  LDL.LU R21, [R1+0x16c] ;  /* 0x00016c0001157983 */ /* 0x000eaa0000300800 */
        /* <DEDUP_REMOVED lines=11> */
[----:B------:R0:W-:Y:S02]  /*a86b0*/  @P0 STG.E.U16 desc[UR60][R4.64], R6 ;  /* 0x0000000604000986 */ /* 0x0001e4000c10153c */
[----:B0-----:R-:W-:Y:S02]  /*a86c0*/  IMAD.WIDE R4, R26, 0x2, R12 ;  /* 0x000000021a047825 */ /* 0x001fe400078e020c */
[----:B------:R-:W3:Y:S01]  /*a86d0*/  LDL.LU R26, [R1+0x744] ;  /* 0x00074400011a7983 */ /* 0x000ee20000300800 */
[----:B------:R-:W-:Y:S02]  /*a86e0*/  ISETP.LT.AND P0, PT, R23, UR4, !P2 ;  /* 0x0000000417007c0c */ /* 0x000fe4000d701270 */
[----:B------:R-:W-:Y:S02]  /*a86f0*/  PRMT R2, R6, 0x7632, R2 ;  /* 0x0000763206027816 */ /* 0x000fe40000000002 */
[----:B------:R-:W-:Y:S01]  /*a8700*/  LOP3.LUT P3, RZ, R8, 0x1000, RZ, 0xc0, !PT ;  /* 0x0000100008ff7812 */ /* 0x000fe2000786c0ff */
[----:B------:R-:W3:Y:S04]  /*a8710*/  LDL.LU R6, [R1+0x170] ;  /* 0x0001700001067983 */ /* 0x000ee80000300800 */
[----:B------:R-:W3:Y:S04]  /*a8720*/  LDL.LU R27, [R1+0x738] ;  /* 0x00073800011b7983 */ /* 0x000ee80000300800 */
[----:B------:R0:W-:Y:S01]  /*a8730*/  @P0 STG.E.U16 desc[UR60][R4.64], R2 ;  /* 0x0000000204000986 */ /* 0x0001e2000c10153c */
[----:B------:R-:W-:-:S03]  /*a8740*/  ISETP.LT.AND P0, PT, R0, UR4, !P3 ;  /* 0x0000000400007c0c */ /* 0x000fc6000df01270 */
[----:B------:R-:W3:Y:S01]  /*a8750*/  LDL.LU R7, [R1+0x728] ;  /* 0x0007280001077983 */ /* 0x000ee20000300800 */
[----:B0-----:R-:W-:-:S09]  /*a8760*/  IMAD.WIDE R4, R24, 0x2, R10 ;  /* 0x0000000218047825 */ /* 0x001fd200078e020a */
[----:B----4-:R0:W-:Y:S01]  /*a8770*/  @P0 STG.E.U16 desc[UR60][R4.64], R18 ;  /* 0x0000001204000986 */ /* 0x0101e2000c10153c */
[----:B------:R-:W-:Y:S02]  /*a8780*/  ISETP.LT.AND P0, PT, R28, UR4, !P3 ;  /* 0x000000041c007c0c */ /* 0x000fe4000df01270 */
[----:B------:R-:W-:Y:S01]  /*a8790*/  PRMT R2, R18, 0x7632, R2 ;  /* 0x0000763212027816 */ /* 0x000fe20000000002 */
[----:B0-----:R-:W-:Y:S01]  /*a87a0*/  IMAD.WIDE R4, R24, 0x2, R16 ;  /* 0x0000000218047825 */ /* 0x001fe200078e0210 */
[----:B------:R-:W-:Y:S01]  /*a87b0*/  LOP3.LUT P1, RZ, R8, 0x2000, RZ, 0xc0, !PT ;  /* 0x0000200008ff7812 */ /* 0x000fe2000782c0ff */
[----:B------:R-:W4:Y:S08]  /*a87c0*/  LDL.LU R18, [R1+0x174] ;  /* 0x0001740001127983 */ /* 0x000f300000300800 */
[----:B------:R0:W-:Y:S01]  /*a87d0*/  @P0 STG.E.U16 desc[UR60][R4.64], R2 ;  /* 0x0000000204000986 */ /* 0x0001e2000c10153c */
[----:B------:R-:W-:Y:S01]  /*a87e0*/  ISETP.LT.AND P0, PT, R25, UR4, !P3 ;  /* 0x0000000419007c0c */ /* 0x000fe2000df01270 */
[----:B0-----:R-:W-:-:S12]  /*a87f0*/  IMAD.WIDE R4, R24, 0x2, R14 ;  /* 0x0000000218047825 */ /* 0x001fd800078e020e */
[----:B--2---:R0:W-:Y:S01]  /*a8800*/  @P0 STG.E.U16 desc[UR60][R4.64], R19 ;  /* 0x0000001304000986 */ /* 0x0041e2000c10153c */
[----:B------:R-:W-:Y:S02]  /*a8810*/  ISETP.LT.AND P0, PT, R23, UR4, !P3 ;  /* 0x0000000417007c0c */ /* 0x000fe4000df01270 */
[----:B------:R-:W-:Y:S01]  /*a8820*/  PRMT R2, R19, 0x7632, R2 ;  /* 0x0000763213027816 */ /* 0x000fe20000000002 */
[----:B0-----:R-:W-:-:S10]  /*a8830*/  IMAD.WIDE R4, R24, 0x2, R12 ;  /* 0x0000000218047825 */ /* 0x001fd400078e020c */
[----:B------:R0:W-:Y:S01]  /*a8840*/  @P0 STG.E.U16 desc[UR60][R4.64], R2 ;  /* 0x0000000204000986 */ /* 0x0001e2000c10153c */
[----:B------:R-:W-:Y:S01]  /*a8850*/  ISETP.LT.AND P0, PT, R0, UR4, !P1 ;  /* 0x0000000400007c0c */ /* 0x000fe2000cf01270 */
[----:B0-----:R-:W-:-:S12]  /*a8860*/  IMAD.WIDE R4, R21, 0x2, R10 ;  /* 0x0000000215047825 */ /* 0x001fd800078e020a */
[----:B---3--:R0:W-:Y:S01]  /*a8870*/  @P0 STG.E.U16 desc[UR60][R4.64], R22 ;  /* 0x0000001604000986 */ /* 0x0081e2000c10153c */
[----:B------:R-:W-:Y:S02]  /*a8880*/  PRMT R2, R22, 0x7632, R2 ;  /* 0x0000763216027816 */ /* 0x000fe40000000002 */
[----:B------:R-:W-:Y:S01]  /*a8890*/  ISETP.LT.AND P0, PT, R28, UR4, !P1 ;  /* 0x000000041c007c0c */ /* 0x000fe2000cf01270 */
[----:B0-----:R-:W2:Y:S01]  /*a88a0*/  LDL.LU R22, [R1+0x758] ;  /* 0x0007580001167983 */ /* 0x001ea20000300800 */
        /* <DEDUP_REMOVED lines=10> */
[----:B------:R-:W3:Y:S04]  /*a8950*/  LDL.LU R24, [R1+0x73c] ;  /* 0x00073c0001187983 */ /* 0x000ee80000300800 */
[----:B------:R-:W3:Y:S04]  /*a8960*/  LDL.LU R19, [R1+0x72c] ;  /* 0x00072c0001137983 */ /* 0x000ee80000300800 */
[----:B------:R-:W3:Y:S04]  /*a8970*/  LDL.LU R21, [R1+0x178] ;  /* 0x0001780001157983 */ /* 0x000ee80000300800 */
[----:B------:R0:W-:Y:S01]  /*a8980*/  @P0 STG.E.U16 desc[UR60][R4.64], R2 ;  /* 0x0000000204000986 */ /* 0x0001e2000c10153c */
[----:B------:R-:W-:Y:S01]  /*a8990*/  ISETP.LT.AND P0, PT, R0, UR4, !P2 ;  /* 0x0000000400007c0c */ /* 0x000fe2000d701270 */
[----:B0-----:R-:W-:-:S12]  /*a89a0*/  IMAD.WIDE R4, R6, 0x2, R10 ;  /* 0x0000000206047825 */ /* 0x001fd800078e020a */
[----:B------:R0:W-:Y:S01]  /*a89b0*/  @P0 STG.E.U16 desc[UR60][R4.64], R27 ;  /* 0x0000001b04000986 */ /* 0x0001e2000c10153c */
[----:B------:R-:W-:Y:S02]  /*a89c0*/  ISETP.LT.AND P0, PT, R28, UR4, !P2 ;  /* 0x000000041c007c0c */ /* 0x000fe4000d701270 */
[----:B------:R-:W-:Y:S01]  /*a89d0*/  PRMT R2, R27, 0x7632, R2 ;  /* 0x000076321b027816 */ /* 0x000fe20000000002 */
[----:B0-----:R-:W-:-:S10]  /*a89e0*/  IMAD.WIDE R4, R6, 0x2, R16 ;  /* 0x0000000206047825 */ /* 0x001fd400078e0210 */
[----:B------:R0:W-:Y:S01]  /*a89f0*/  @P0 STG.E.U16 desc[UR60][R4.64], R2 ;  /* 0x0000000204000986 */ /* 0x0001e2000c10153c */
[----:B------:R-:W-:Y:S01]  /*a8a00*/  ISETP.LT.AND P0, PT, R25, UR4, !P2 ;  /* 0x0000000419007c0c */ /* 0x000fe2000d701270 */
[----:B0-----:R-:W-:-:S12]  /*a8a10*/  IMAD.WIDE R4, R6, 0x2, R14 ;  /* 0x0000000206047825 */ /* 0x001fd800078e020e */
[----:B------:R0:W-:Y:S01]  /*a8a20*/  @P0 STG.E.U16 desc[UR60][R4.64], R7 ;  /* 0x0000000704000986 */ /* 0x0001e2000c10153c */
[----:B------:R-:W-:Y:S02]  /*a8a30*/  ISETP.LT.AND P0, PT, R23, UR4, !P2 ;  /* 0x0000000417007c0c */ /* 0x000fe4000d701270 */
[----:B------:R-:W-:Y:S02]  /*a8a40*/  PRMT R2, R7, 0x7632, R2 ;  /* 0x0000763207027816 */ /* 0x000fe40000000002 */
[----:B------:R-:W-:Y:S01]  /*a8a50*/  LOP3.LUT P3, RZ, R8, 0x8000, RZ, 0xc0, !PT ;  /* 0x0000800008ff7812 */ /* 0x000fe2000786c0ff */
[----:B0-----:R-:W-:-:S08]  /*a8a60*/  IMAD.WIDE R4, R6, 0x2, R12 ;  /* 0x0000000206047825 */ /* 0x001fd000078e020c */
[----:B------:R4:W-:Y:S01]  /*a8a70*/  @P0 STG.E.U16 desc[UR60][R4.64], R2 ;  /* 0x0000000204000986 */ /* 0x0009e2000c10153c */
[----:B------:R-:W-:Y:S01]  /*a8a80*/  ISETP.LT.AND P0, PT, R0, UR4, !P3 ;  /* 0x0000000400007c0c */ /* 0x000fe2000df01270 */
[----:B----4-:R-:W-:-:S12]  /*a8a90*/  IMAD.WIDE R4, R18, 0x2, R10 ;  /* 0x0000000212047825 */ /* 0x010fd800078e020a */
[----:B--2---:R0:W-:Y:S01]  /*a8aa0*/  @P0 STG.E.U16 desc[UR60][R4.64], R22 ;  /* 0x0000001604000986 */ /* 0x0041e2000c10153c */
        /* <DEDUP_REMOVED lines=8> */
[----:B------:R-:W-:-:S03]  /*a8b30*/  PRMT R2, R26, 0x7632, R2 ;  /* 0x000076321a027816 */ /* 0x000fc60000000002 */
[----:B0-----:R-:W3:Y:S01]  /*a8b40*/  LDL.LU R26, [R1+0x74c] ;  /* 0x00074c00011a7983 */ /* 0x001ee20000300800 */
[----:B------:R-:W-:Y:S01]  /*a8b50*/  ISETP.LT.AND P0, PT, R23, UR4, !P3 ;  /* 0x0000000417007c0c */ /* 0x000fe2000df01270 */
[----:B------:R-:W-:Y:S01]  /*a8b60*/  IMAD.WIDE R4, R18, 0x2, R12 ;  /* 0x0000000212047825 */ /* 0x000fe200078e020c */
[----:B------:R-:W-:-:S11]  /*a8b70*/  LOP3.LUT P1, RZ, R8, 0x10000, RZ, 0xc0, !PT ;  /* 0x0001000008ff7812 */ /* 0x000fd6000782c0ff */
[----:B------:R0:W-:Y:S01]  /*a8b80*/  @P0 STG.E.U16 desc[UR60][R4.64], R2 ;  /* 0x0000000204000986 */ /* 0x0001e2000c10153c */
[----:B------:R-:W-:Y:S01]  /*a8b90*/  ISETP.LT.AND P0, PT, R0, UR4, !P1 ;  /* 0x0000000400007c0c */ /* 0x000fe2000cf01270 */
[----:B0-----:R-:W-:-:S12]  /*a8ba0*/  IMAD.WIDE R4, R21, 0x2, R10 ;  /* 0x0000000215047825 */ /* 0x001fd800078e020a */
[----:B------:R0:W-:Y:S01]  /*a8bb0*/  @P0 STG.E.U16 desc[UR60][R4.64], R24 ;  /* 0x0000001804000986 */ /* 0x0001e2000c10153c */
[----:B------:R-:W-:Y:S02]  /*a8bc0*/  ISETP.LT.AND P0, PT, R28, UR4, !P1 ;  /* 0x000000041c007c0c */ /* 0x000fe4000cf01270 */
[----:B------:R-:W-:Y:S01]  /*a8bd0*/  PRMT R2, R24, 0x7632, R2 ;  /* 0x0000763218027816 */ /* 0x000fe20000000002 */
[----:B0-----:R-:W-:Y:S01]  /*a8be0*/  IMAD.WIDE R4, R21, 0x2, R16 ;  /* 0x0000000215047825 */ /* 0x001fe200078e0210 */
[----:B------:R-:W-:Y:S01]  /*a8bf0*/  LOP3.LUT P2, RZ, R8, 0x20000, RZ, 0xc0, !PT ;  /* 0x0002000008ff7812 */ /* 0x000fe2000784c0ff */
[----:B------:R-:W4:Y:S08]  /*a8c00*/  LDL.LU R24, [R1+0x770] ;  /* 0x0007700001187983 */ /* 0x000f300000300800 */
[----:B------:R0:W-:Y:S01]  /*a8c10*/  @P0 STG.E.U16 desc[UR60][R4.64], R2 ;  /* 0x0000000204000986 */ /* 0x0001e2000c10153c */
[----:B------:R-:W-:-:S03]  /*a8c20*/  ISETP.LT.AND P0, PT, R25, UR4, !P1 ;  /* 0x0000000419007c0c */ /* 0x000fc6000cf01270 */
[----:B------:R-:W4:Y:S01]  /*a8c30*/  LDL.LU R18, [R1+0x760] ;  /* 0x0007600001127983 */ /* 0x000f220000300800 */
[----:B0-----:R-:W-:-:S09]  /*a8c40*/  IMAD.WIDE R4, R21, 0x2, R14 ;  /* 0x0000000215047825 */ /* 0x001fd200078e020e */
[----:B------:R0:W-:Y:S01]  /*a8c50*/  @P0 STG.E.U16 desc[UR60][R4.64], R19 ;  /* 0x0000001304000986 */ /* 0x0001e2000c10153c */
[----:B------:R-:W-:Y:S02]  /*a8c60*/  ISETP.LT.AND P0, PT, R23, UR4, !P1 ;  /* 0x0000000417007c0c */ /* 0x000fe4000cf01270 */
[----:B------:R-:W-:Y:S01]  /*a8c70*/  PRMT R2, R19, 0x7632, R2 ;  /* 0x0000763213027816 */ /* 0x000fe20000000002 */
[----:B0-----:R-:W-:-:S10]  /*a8c80*/  IMAD.WIDE R4, R21, 0x2, R12 ;  /* 0x0000000215047825 */ /* 0x001fd400078e020c */
[----:B------:R0:W-:Y:S01]  /*a8c90*/  @P0 STG.E.U16 desc[UR60][R4.64], R2 ;  /* 0x0000000204000986 */ /* 0x0001e2000c10153c */
[----:B------:R-:W-:-:S03]  /*a8ca0*/  ISETP.LT.AND P0, PT, R0, UR4, !P2 ;  /* 0x0000000400007c0c */ /* 0x000fc6000d701270 */
[----:B------:R-:W4:Y:S04]  /*a8cb0*/  LDL.LU R0, [R1+0x2da8] ;  /* 0x002da80001007983 */ /* 0x000f280000300800 */
[----:B------:R-:W4:Y:S01]  /*a8cc0*/  LDL.LU R19, [R1+0x780] ;  /* 0x0007800001137983 */ /* 0x000f220000300800 */
[----:B0-----:R-:W-:-:S05]  /*a8cd0*/  IMAD.WIDE R4, R20, 0x2, R10 ;  /* 0x0000000214047825 */ /* 0x001fca00078e020a */
[----:B--2---:R0:W-:Y:S01]  /*a8ce0*/  @P0 STG.E.U16 desc[UR60][R4.64], R22 ;  /* 0x0000001604000986 */ /* 0x0041e2000c10153c */
[----:B------:R-:W-:Y:S02]  /*a8cf0*/  ISETP.LT.AND P0, PT, R28, UR4, !P2 ;  /* 0x000000041c007c0c */ /* 0x000fe4000d701270 */
[----:B------:R-:W-:Y:S01]  /*a8d00*/  PRMT R2, R22, 0x7632, R2 ;  /* 0x0000763216027816 */ /* 0x000fe20000000002 */
[----:B0-----:R-:W-:Y:S01]  /*a8d10*/  IMAD.WIDE R4, R20, 0x2, R16 ;  /* 0x0000000214047825 */ /* 0x001fe200078e0210 */
[----:B------:R-:W2:Y:S09]  /*a8d20*/  LDL.LU R22, [R1+0x17c] ;  /* 0x00017c0001167983 */ /* 0x000eb20000300800 */
[----:B------:R0:W-:Y:S01]  /*a8d30*/  @P0 STG.E.U16 desc[UR60][R4.64], R2 ;  /* 0x0000000204000986 */ /* 0x0001e2000c10153c */
[----:B------:R-:W-:-:S03]  /*a8d40*/  ISETP.LT.AND P0, PT, R25, UR4, !P2 ;  /* 0x0000000419007c0c */ /* 0x000fc6000d701270 */
[----:B------:R-:W2:Y:S01]  /*a8d50*/  LDL.LU R21, [R1+0x180] ;  /* 0x0001800001157983 */ /* 0x000ea20000300800 */
[----:B0-----:R-:W-:-:S09]  /*a8d60*/  IMAD.WIDE R4, R20, 0x2, R14 ;  /* 0x0000000214047825 */ /* 0x001fd200078e020e */
[----:B---3--:R0:W-:Y:S01]  /*a8d70*/  @P0 STG.E.U16 desc[UR60][R4.64], R26 ;  /* 0x0000001a04000986 */ /* 0x0081e2000c10153c */
[----:B------:R-:W-:-:S03]  /*a8d80*/  PRMT R2, R26, 0x7632, R2 ;  /* 0x000076321a027816 */ /* 0x000fc60000000002 */
[----:B0-----:R-:W3:Y:S01]  /*a8d90*/  LDL.LU R26, [R1+0x188] ;  /* 0x00018800011a7983 */ /* 0x001ee20000300800 */
[----:B------:R-:W-:-:S03]  /*a8da0*/  IMAD.WIDE R4, R20, 0x2, R12 ;  /* 0x0000000214047825 */ /* 0x000fc600078e020c */
[----:B------:R-:W2:Y:S01]  /*a8db0*/  LDL.LU R20, [R1+0x1d88] ;  /* 0x001d880001147983 */ /* 0x000ea20000300800 */
[----:B------:R-:W-:Y:S02]  /*a8dc0*/  ISETP.LT.AND P0, PT, R23, UR4, !P2 ;  /* 0x0000000417007c0c */ /* 0x000fe4000d701270 */
[----:B------:R-:W-:-:S11]  /*a8dd0*/  LOP3.LUT P3, RZ, R8, 0x40000, RZ, 0xc0, !PT ;  /* 0x0004000008ff7812 */ /* 0x000fd6000786c0ff */
[----:B------:R0:W-:Y:S02]  /*a8de0*/  @P0 STG.E.U16 desc[UR60][R4.64], R2 ;  /* 0x0000000204000986 */ /* 0x0001e4000c10153c */
[----:B0-----:R-:W-:Y:S01]  /*a8df0*/  IMAD.WIDE R4, R9, 0x2, R10 ;  /* 0x0000000209047825 */ /* 0x001fe200078e020a */
[----:B----4-:R-:W-:Y:S02]  /*a8e00*/  PRMT R2, R24, 0x7632, R2 ;  /* 0x0000763218027816 */ /* 0x010fe40000000002 */
[----:B------:R-:W-:Y:S02]  /*a8e10*/  LOP3.LUT P1, RZ, R8, 0x80000, RZ, 0xc0, !PT ;  /* 0x0008000008ff7812 */ /* 0x000fe4000782c0ff */
[----:B--2---:R-:W-:-:S13]  /*a8e20*/  ISETP.LT.AND P0, PT, R20, UR4, !P3 ;  /* 0x0000000414007c0c */ /* 0x004fda000df01270 */
[----:B------:R0:W-:Y:S04]  /*a8e30*/  @P0 STG.E.U16 desc[UR60][R4.64], R24 ;  /* 0x0000001804000986 */ /* 0x0001e8000c10153c */
[----:B0-----:R-:W2:Y:S01]  /*a8e40*/  LDL.LU R24, [R1+0x774] ;  /* 0x0007740001187983 */ /* 0x001ea20000300800 */
[----:B------:R-:W-:Y:S01]  /*a8e50*/  ISETP.LT.AND P0, PT, R28, UR4, !P3 ;  /* 0x000000041c007c0c */ /* 0x000fe2000df01270 */
[----:B------:R-:W-:Y:S02]  /*a8e60*/  IMAD.WIDE R4, R9, 0x2, R16 ;  /* 0x0000000209047825 */ /* 0x000fe400078e0210 */
[----:B------:R-:W4:Y:S04]  /*a8e70*/  LDL.LU R29, [R1+0x764] ;  /* 0x00076400011d7983 */ /* 0x000f280000300800 */
[----:B------:R-:W3:Y:S06]  /*a8e80*/  LDL.LU R27, [R1+0x784] ;  /* 0x00078400011b7983 */ /* 0x000eec0000300800 */
        /* <DEDUP_REMOVED lines=12> */
[----:B------:R-:W-:Y:S01]  /*a8f50*/  PRMT R2, R19, 0x7632, R2 ;  /* 0x0000763213027816 */ /* 0x000fe20000000002 */
[----:B0-----:R-:W-:-:S10]  /*a8f60*/  IMAD.WIDE R4, R22, 0x2, R16 ;  /* 0x0000000216047825 */ /* 0x001fd400078e0210 */
[----:B------:R-:W-:Y:S04]  /*a8f70*/  @P0 STG.E.U16 desc[UR60][R4.64], R2 ;  /* 0x0000000204000986 */ /* 0x000fe8000c10153c */
[----:B------:R-:W0:Y:S01]  /*a8f80*/  LDS.128 R4, [R0] ;  /* 0x0000000000047984 */ /* 0x000e220000000c00 */
[----:B------:R-:W-:Y:S01]  /*a8f90*/  ISETP.LT.AND P0, PT, R25, UR4, !P1 ;  /* 0x0000000419007c0c */ /* 0x000fe2000cf01270 */
[----:B------:R-:W-:Y:S01]  /*a8fa0*/  IMAD.WIDE R18, R22, 0x2, R14 ;  /* 0x0000000216127825 */ /* 0x000fe200078e020e */
[----:B------:R-:W-:-:S11]  /*a8fb0*/  LOP3.LUT P2, RZ, R8, 0x100000, RZ, 0xc0, !PT ;  /* 0x0010000008ff7812 */ /* 0x000fd6000784c0ff */
[----:B0-----:R0:W-:Y:S01]  /*a8fc0*/  @P0 STG.E.U16 desc[UR60][R18.64], R4 ;  /* 0x0000000412000986 */ /* 0x0011e2000c10153c */
[----:B------:R-:W-:Y:S02]  /*a8fd0*/  ISETP.LT.AND P0, PT, R23, UR4, !P1 ;  /* 0x0000000417007c0c */ /* 0x000fe4000cf01270 */
[----:B------:R-:W-:Y:S01]  /*a8fe0*/  PRMT R2, R4, 0x7632, R2 ;  /* 0x0000763204027816 */ /* 0x000fe20000000002 */
[----:B0-----:R-:W-:Y:S02]  /*a8ff0*/  IMAD.WIDE R18, R22, 0x2, R12 ;  /* 0x0000000216127825 */ /* 0x001fe400078e020c */
[----:B------:R-:W3:Y:S08]  /*a9000*/  LDL.LU R22, [R1+0x18c] ;  /* 0x00018c0001167983 */ /* 0x000ef00000300800 */
[----:B------:R0:W-:Y:S01]  /*a9010*/  @P0 STG.E.U16 desc[UR60][R18.64], R2 ;  /* 0x0000000212000986 */ /* 0x0001e2000c10153c */
[----:B------:R-:W-:Y:S01]  /*a9020*/  ISETP.LT.AND P0, PT, R20, UR4, !P2 ;  /* 0x0000000414007c0c */ /* 0x000fe2000d701270 */
[----:B0-----:R-:W-:-:S12]  /*a9030*/  IMAD.WIDE R18, R21, 0x2, R10 ;  /* 0x0000000215127825 */ /* 0x001fd800078e020a */
[----:B--2---:R0:W-:Y:S01]  /*a9040*/  @P0 STG.E.U16 desc[UR60][R18.64], R24 ;  /* 0x0000001812000986 */ /* 0x0041e2000c10153c */
[----:B------:R-:W-:-:S03]  /*a9050*/  PRMT R2, R24, 0x7632, R2 ;  /* 0x0000763218027816 */ /* 0x000fc60000000002 */
[----:B0-----:R-:W2:Y:S01]  /*a9060*/  LDL.LU R24, [R1+0x778] ;  /* 0x0007780001187983 */ /* 0x001ea20000300800 */
[----:B------:R-:W-:Y:S01]  /*a9070*/  ISETP.LT.AND P0, PT, R28, UR4, !P2 ;  /* 0x000000041c007c0c */ /* 0x000fe2000d701270 */
[----:B------:R-:W-:-:S12]  /*a9080*/  IMAD.WIDE R18, R21, 0x2, R16 ;  /* 0x0000000215127825 */ /* 0x000fd800078e0210 */
[----:B------:R0:W-:Y:S01]  /*a9090*/  @P0 STG.E.U16 desc[UR60][R18.64], R2 ;  /* 0x0000000212000986 */ /* 0x0001e2000c10153c */
[----:B------:R-:W-:Y:S01]  /*a90a0*/  ISETP.LT.AND P0, PT, R25, UR4, !P2 ;  /* 0x0000000419007c0c */ /* 0x000fe2000d701270 */
[----:B0-----:R-:W-:Y:S01]  /*a90b0*/  IMAD.WIDE R18, R21, 0x2, R14 ;  /* 0x0000000215127825 */ /* 0x001fe200078e020e */
[----:B----4-:R-:W-:-:S11]  /*a90c0*/  PRMT R2, R29, 0x7632, R2 ;  /* 0x000076321d027816 */ /* 0x010fd60000000002 */
[----:B------:R0:W-:Y:S01]  /*a90d0*/  @P0 STG.E.U16 desc[UR60][R18.64], R29 ;  /* 0x0000001d12000986 */ /* 0x0001e2000c10153c */
[----:B------:R-:W-:-:S03]  /*a90e0*/  ISETP.LT.AND P0, PT, R23, UR4, !P2 ;  /* 0x0000000417007c0c */ /* 0x000fc6000d701270 */
[----:B0-----:R-:W4:Y:S01]  /*a90f0*/  LDL.LU R29, [R1+0x768] ;  /* 0x00076800011d7983 */ /* 0x001f220000300800 */
[----:B------:R-:W-:Y:S01]  /*a9100*/  IMAD.WIDE R18, R21, 0x2, R12 ;  /* 0x0000000215127825 */ /* 0x000fe200078e020c */
[----:B------:R-:W-:Y:S02]  /*a9110*/  LOP3.LUT P3, RZ, R8, 0x200000, RZ, 0xc0, !PT ;  /* 0x0020000008ff7812 */ /* 0x000fe4000786c0ff */
[----:B------:R-:W4:Y:S06]  /*a9120*/  LDL.LU R21, [R1+0x190] ;  /* 0x0001900001157983 */ /* 0x000f2c0000300800 */
[----:B------:R3:W-:Y:S01]  /*a9130*/  @P0 STG.E.U16 desc[UR60][R18.64], R2 ;  /* 0x0000000212000986 */ /* 0x0007e2000c10153c */
[----:B------:R-:W-:Y:S01]  /*a9140*/  ISETP.LT.AND P0, PT, R20, UR4, !P3 ;  /* 0x0000000414007c0c */ /* 0x000fe2000df01270 */
[----:B---3--:R-:W-:Y:S01]  /*a9150*/  IMAD.WIDE R18, R26, 0x2, R10 ;  /* 0x000000021a127825 */ /* 0x008fe200078e020a */
[----:B------:R-:W-:-:S11]  /*a9160*/  PRMT R2, R27, 0x7632, R2 ;  /* 0x000076321b027816 */ /* 0x000fd60000000002 */
[----:B------:R0:W-:Y:S04]  /*a9170*/  @P0 STG.E.U16 desc[UR60][R18.64], R27 ;  /* 0x0000001b12000986 */ /* 0x0001e8000c10153c */
[----:B0-----:R-:W3:Y:S01]  /*a9180*/  LDL.LU R27, [R1+0x788] ;  /* 0x00078800011b7983 */ /* 0x001ee20000300800 */
[----:B------:R-:W-:Y:S01]  /*a9190*/  ISETP.LT.AND P0, PT, R28, UR4, !P3 ;  /* 0x000000041c007c0c */ /* 0x000fe2000df01270 */
[----:B------:R-:W-:-:S12]  /*a91a0*/  IMAD.WIDE R18, R26, 0x2, R16 ;  /* 0x000000021a127825 */ /* 0x000fd800078e0210 */
[----:B------:R0:W-:Y:S01]  /*a91b0*/  @P0 STG.E.U16 desc[UR60][R18.64], R2 ;  /* 0x0000000212000986 */ /* 0x0001e2000c10153c */
[----:B------:R-:W-:Y:S01]  /*a91c0*/  ISETP.LT.AND P0, PT, R25, UR4, !P3 ;  /* 0x0000000419007c0c */ /* 0x000fe2000df01270 */
[----:B0-----:R-:W-:-:S12]  /*a91d0*/  IMAD.WIDE R18, R26, 0x2, R14 ;  /* 0x000000021a127825 */ /* 0x001fd800078e020e */
[----:B------:R0:W-:Y:S01]  /*a91e0*/  @P0 STG.E.U16 desc[UR60][R18.64], R5 ;  /* 0x0000000512000986 */ /* 0x0001e2000c10153c */
[----:B------:R-:W-:Y:S02]  /*a91f0*/  ISETP.LT.AND P0, PT, R23, UR4, !P3 ;  /* 0x0000000417007c0c */ /* 0x000fe4000df01270 */
[----:B------:R-:W-:Y:S02]  /*a9200*/  PRMT R2, R5, 0x7632, R2 ;  /* 0x0000763205027816 */ /* 0x000fe40000000002 */
[----:B------:R-:W-:Y:S01]  /*a9210*/  LOP3.LUT P1, RZ, R8, 0x400000, RZ, 0xc0, !PT ;  /* 0x0040000008ff7812 */ /* 0x000fe2000782c0ff */
[----:B0-----:R-:W-:Y:S02]  /*a9220*/  IMAD.WIDE R4, R26, 0x2, R12 ;  /* 0x000000021a047825 */ /* 0x001fe400078e020c */
[----:B------:R-:W3:Y:S06]  /*a9230*/  LDL.LU R26, [R1+0x194] ;  /* 0x00019400011a7983 */ /* 0x000eec0000300800 */
        /* <DEDUP_REMOVED lines=10> */
[----:B0-----:R-:W-:-:S12]  /*a92e0*/  IMAD.WIDE R4, R22, 0x2, R14 ;  /* 0x0000000216047825 */ /* 0x001fd800078e020e */
[----:B----4-:R0:W-:Y:S01]  /*a92f0*/  @P0 STG.E.U16 desc[UR60][R4.64], R29 ;  /* 0x0000001d04000986 */ /* 0x0101e2000c10153c */
[----:B------:R-:W-:Y:S02]  /*a9300*/  PRMT R2, R29, 0x7632, R2 ;  /* 0x000076321d027816 */ /* 0x000fe40000000002 */
[----:B------:R-:W-:Y:S01]  /*a9310*/  ISETP.LT.AND P0, PT, R23, UR4, !P1 ;  /* 0x0000000417007c0c */ /* 0x000fe2000cf01270 */
[----:B0-----:R-:W4:Y:S01]  /*a9320*/  LDL.LU R29, [R1+0x76c] ;  /* 0x00076c00011d7983 */ /* 0x001f220000300800 */
[----:B------:R-:W-:Y:S01]  /*a9330*/  IMAD.WIDE R4, R22, 0x2, R12 ;  /* 0x0000000216047825 */ /* 0x000fe200078e020c */
[----:B------:R-:W-:Y:S02]  /*a9340*/  LOP3.LUT P2, RZ, R8, 0x800000, RZ, 0xc0, !PT ;  /* 0x0080000008ff7812 */ /* 0x000fe4000784c0ff */
[----:B------:R-:W4:Y:S08]  /*a9350*/  LDL.LU R22, [R1+0x198] ;  /* 0x0001980001167983 */ /* 0x000f300000300800 */
[----:B------:R0:W-:Y:S01]  /*a9360*/  @P0 STG.E.U16 desc[UR60][R4.64], R2 ;  /* 0x0000000204000986 */ /* 0x0001e2000c10153c */
[----:B------:R-:W-:Y:S01]  /*a9370*/  ISETP.LT.AND P0, PT, R20, UR4, !P2 ;  /* 0x0000000414007c0c */ /* 0x000fe2000d701270 */
[----:B0-----:R-:W-:-:S12]  /*a9380*/  IMAD.WIDE R4, R21, 0x2, R10 ;  /* 0x0000000215047825 */ /* 0x001fd800078e020a */
[----:B---3--:R0:W-:Y:S01]  /*a9390*/  @P0 STG.E.U16 desc[UR60][R4.64], R27 ;  /* 0x0000001b04000986 */ /* 0x0081e2000c10153c */
[----:B------:R-:W-:-:S03]  /*a93a0*/  PRMT R2, R27, 0x7632, R2 ;  /* 0x000076321b027816 */ /* 0x000fc60000000002 */
        /* <DEDUP_REMOVED lines=59> */
[----:B------:R-:W-:Y:S02]  /*a9760*/  ISETP.LT.AND P0, PT, R23, UR4, !P2 ;  /* 0x0000000417007c0c */ /* 0x000fe4000d701270 */
[----:B------:R-:W-:Y:S02]  /*a9770*/  PRMT R2, R29, 0x7632, R2 ;  /* 0x000076321d027816 */ /* 0x000fe40000000002 */
[----:B------:R-:W-:Y:S01]  /*a9780*/  LOP3.LUT P3, RZ, R8, 0x8000000, RZ, 0xc0, !PT ;  /* 0x0800000008ff7812 */ /* 0x000fe2000786c0ff */
[----:B0-----:R-:W-:Y:S01]  /*a9790*/  IMAD.WIDE R4, R21, 0x2, R12 ;  /* 0x0000000215047825 */ /* 0x001fe200078e020c */
[----:B------:R-:W4:Y:S07]  /*a97a0*/  LDL.LU R29, [R1+0x7a4] ;  /* 0x0007a400011d7983 */ /* 0x000f2e0000300800 */
[----:B------:R0:W-:Y:S01]  /*a97b0*/  @P0 STG.E.U16 desc[UR60][R4.64], R2 ;  /* 0x0000000204000986 */ /* 0x0001e2000c10153c */
[----:B------:R-:W-:Y:S01]  /*a97c0*/  ISETP.LT.AND P0, PT, R20, UR4, !P3 ;  /* 0x0000000414007c0c */ /* 0x000fe2000df01270 */
[----:B------:R-:W-:-:S02]  /*a97d0*/  IMAD.WIDE R18, R26, 0x2, R14 ;  /* 0x000000021a127825 */ /* 0x000fc400078e020e */
[----:B------:R-:W4:Y:S02]  /*a97e0*/  LDL.LU R21, [R1+0x1b0] ;  /* 0x0001b00001157983 */ /* 0x000f240000300800 */
[----:B0-----:R-:W-:-:S08]  /*a97f0*/  IMAD.WIDE R4, R26, 0x2, R10 ;  /* 0x000000021a047825 */ /* 0x001fd000078e020a */
[----:B---3--:R0:W-:Y:S01]  /*a9800*/  @P0 STG.E.U16 desc[UR60][R4.64], R27 ;  /* 0x0000001b04000986 */ /* 0x0081e2000c10153c */
[----:B------:R-:W-:Y:S02]  /*a9810*/  ISETP.LT.AND P0, PT, R28, UR4, !P3 ;  /* 0x000000041c007c0c */ /* 0x000fe4000df01270 */
[----:B------:R-:W-:Y:S01]  /*a9820*/  PRMT R2, R27, 0x7632, R2 ;  /* 0x000076321b027816 */ /* 0x000fe20000000002 */
[----:B0-----:R-:W-:Y:S01]  /*a9830*/  IMAD.WIDE R4, R26, 0x2, R16 ;  /* 0x000000021a047825 */ /* 0x001fe200078e0210 */
[----:B------:R-:W3:Y:S09]  /*a9840*/  LDL.LU R27, [R1+0x794] ;  /* 0x00079400011b7983 */ /* 0x000ef20000300800 */
[----:B------:R-:W-:Y:S04]  /*a9850*/  @P0 STG.E.U16 desc[UR60][R4.64], R2 ;  /* 0x0000000204000986 */ /* 0x000fe8000c10153c */
[----:B------:R-:W0:Y:S01]  /*a9860*/  LDS.128 R4, [R0+0x400] ;  /* 0x0004000000047984 */ /* 0x000e220000000c00 */
[----:B------:R-:W-:-:S02]  /*a9870*/  ISETP.LT.AND P0, PT, R25, UR4, !P3 ;  /* 0x0000000419007c0c */ /* 0x000fc4000df01270 */
[----:B------:R-:W-:-:S11]  /*a9880*/  LOP3.LUT P1, RZ, R8, 0x10, RZ, 0xc0, !PT ;  /* 0x0000001008ff7812 */ /* 0x000fd6000782c0ff */
[----:B0-----:R0:W-:Y:S01]  /*a9890*/  @P0 STG.E.U16 desc[UR60][R18.64], R4 ;  /* 0x0000000412000986 */ /* 0x0011e2000c10153c */
[----:B------:R-:W-:Y:S02]  /*a98a0*/  ISETP.LT.AND P0, PT, R23, UR4, !P3 ;  /* 0x0000000417007c0c */ /* 0x000fe4000df01270 */
[----:B0-----:R-:W-:Y:S01]  /*a98b0*/  PRMT R4, R4, 0x7632, R4 ;  /* 0x0000763204047816 */ /* 0x001fe20000000004 */
[----:B------:R-:W-:Y:S02]  /*a98c0*/  IMAD.WIDE R18, R26, 0x2, R12 ;  /* 0x000000021a127825 */ /* 0x000fe400078e020c */
[----:B------:R-:W3:Y:S08]  /*a98d0*/  LDL.LU R26, [R1+0x1ac] ;  /* 0x0001ac00011a7983 */ /* 0x000ef00000300800 */
[----:B------:R0:W-:Y:S01]  /*a98e0*/  @P0 STG.E.U16 desc[UR60][R18.64], R4 ;  /* 0x0000000412000986 */ /* 0x0001e2000c10153c */
[----:B------:R-:W-:Y:S01]  /*a98f0*/  ISETP.LT.AND P0, PT, R20, UR4, !P1 ;  /* 0x0000000414007c0c */ /* 0x000fe2000cf01270 */
[----:B0-----:R-:W-:Y:S01]  /*a9900*/  IMAD.WIDE R18, R22, 0x2, R10 ;  /* 0x0000000216127825 */ /* 0x001fe200078e020a */
[----:B------:R-:W-:-:S02]  /*a9910*/  LOP3.LUT P2, RZ, R8, 0x8, RZ, 0xc0, !PT ;  /* 0x0000000808ff7812 */ /* 0x000fc4000784c0ff */
[C---:B------:R-:W-:Y:S02]  /*a9920*/  LOP3.LUT P3, RZ, R8.reuse, 0x4, RZ, 0xc0, !PT ;  /* 0x0000000408ff7812 */ /* 0x040fe4000786c0ff */
[C---:B------:R-:W-:Y:S02]  /*a9930*/  LOP3.LUT P4, RZ, R8.reuse, 0x2, RZ, 0xc0, !PT ;  /* 0x0000000208ff7812 */ /* 0x040fe4000788c0ff */
[----:B------:R-:W-:Y:S01]  /*a9940*/  LOP3.LUT P5, RZ, R8, 0x1, RZ, 0xc0, !PT ;  /* 0x0000000108ff7812 */ /* 0x000fe200078ac0ff */
[----:B------:R-:W-:-:S04]  /*a9950*/  IMAD.WIDE R8, R22, 0x2, R12 ;  /* 0x0000000216087825 */ /* 0x000fc800078e020c */
[----:B--2---:R0:W-:Y:S01]  /*a9960*/  @P0 STG.E.U16 desc[UR60][R18.64], R24 ;  /* 0x0000001812000986 */ /* 0x0041e2000c10153c */
[----:B------:R-:W-:Y:S02]  /*a9970*/  ISETP.LT.AND P0, PT, R28, UR4, !P1 ;  /* 0x000000041c007c0c */ /* 0x000fe4000cf01270 */
[----:B------:R-:W-:Y:S02]  /*a9980*/  PRMT R0, R24, 0x7632, R0 ;  /* 0x0000763218007816 */ /* 0x000fe40000000000 */
[----:B0-----:R-:W2:Y:S01]  /*a9990*/  LDL.LU R24, [R1+0x7b8] ;  /* 0x0007b80001187983 */ /* 0x001ea20000300800 */
[----:B------:R-:W-:-:S08]  /*a99a0*/  IMAD.WIDE R18, R22, 0x2, R16 ;  /* 0x0000000216127825 */ /* 0x000fd000078e0210 */
[----:B------:R0:W-:Y:S02]  /*a99b0*/  @P0 STG.E.U16 desc[UR60][R18.64], R0 ;  /* 0x0000000012000986 */ /* 0x0001e4000c10153c */
[----:B0-----:R-:W-:Y:S02]  /*a99c0*/  IMAD.WIDE R18, R22, 0x2, R14 ;  /* 0x0000000216127825 */ /* 0x001fe400078e020e */
[----:B------:R-:W2:Y:S01]  /*a99d0*/  LDL.LU R22, [R1+0x7a8] ;  /* 0x0007a80001167983 */ /* 0x000ea20000300800 */
[----:B------:R-:W-:Y:S02]  /*a99e0*/  ISETP.LT.AND P0, PT, R25, UR4, !P1 ;  /* 0x0000000419007c0c */ /* 0x000fe4000cf01270 */
[----:B------:R-:W-:-:S11]  /*a99f0*/  ISETP.LT.AND P1, PT, R23, UR4, !P1 ;  /* 0x0000000417007c0c */ /* 0x000fd6000cf21270 */
[----:B----4-:R0:W-:Y:S01]  /*a9a00*/  @P0 STG.E.U16 desc[UR60][R18.64], R29 ;  /* 0x0000001d12000986 */ /* 0x0101e2000c10153c */
[----:B------:R-:W-:Y:S02]  /*a9a10*/  ISETP.LT.AND P0, PT, R20, UR4, !P2 ;  /* 0x0000000414007c0c */ /* 0x000fe4000d701270 */
[----:B------:R-:W-:-:S05]  /*a9a20*/  PRMT R0, R29, 0x7632, R0 ;  /* 0x000076321d007816 */ /* 0x000fca0000000000 */
[----:B------:R1:W-:Y:S01]  /*a9a30*/  @P1 STG.E.U16 desc[UR60][R8.64], R0 ;  /* 0x0000000008001986 */ /* 0x0003e2000c10153c */
[----:B0-----:R-:W-:Y:S01]  /*a9a40*/  IMAD.WIDE R18, R21, 0x2, R10 ;  /* 0x0000000215127825 */ /* 0x001fe200078e020a */
[----:B------:R-:W-:Y:S02]  /*a9a50*/  ISETP.LT.AND P1, PT, R28, UR4, !P2 ;  /* 0x000000041c007c0c */ /* 0x000fe4000d721270 */
[----:B------:R-:W4:Y:S01]  /*a9a60*/  LDL.LU R29, [R1+0x1a8] ;  /* 0x0001a800011d7983 */ /* 0x000f220000300800 */
[----:B------:R-:W-:Y:S01]  /*a9a70*/  LOP3.LUT P6, RZ, R3, 0x80000000, RZ, 0xc0, !PT ;  /* 0x8000000003ff7812 */ /* 0x000fe200078cc0ff */
[----:B------:R-:W-:-:S04]  /*a9a80*/  IMAD.WIDE R2, R21, 0x2, R14 ;  /* 0x0000000215027825 */ /* 0x000fc800078e020e */
[----:B-1----:R-:W-:Y:S01]  /*a9a90*/  IMAD.WIDE R8, R21, 0x2, R16 ;  /* 0x0000000215087825 */ /* 0x002fe200078e0210 */
[----:B---3--:R0:W-:Y:S01]  /*a9aa0*/  @P0 STG.E.U16 desc[UR60][R18.64], R27 ;  /* 0x0000001b12000986 */ /* 0x0081e2000c10153c */
[----:B------:R-:W-:Y:S02]  /*a9ab0*/  ISETP.LT.AND P0, PT, R25, UR4, !P2 ;  /* 0x0000000419007c0c */ /* 0x000fe4000d701270 */
[----:B------:R-:W-:Y:S02]  /*a9ac0*/  ISETP.LT.AND P2, PT, R23, UR4, !P2 ;  /* 0x0000000417007c0c */ /* 0x000fe4000d741270 */
[----:B------:R-:W-:-:S05]  /*a9ad0*/  PRMT R0, R27, 0x7632, R0 ;  /* 0x000076321b007816 */ /* 0x000fca0000000000 */
[----:B------:R1:W-:Y:S04]  /*a9ae0*/  @P1 STG.E.U16 desc[UR60][R8.64], R0 ;  /* 0x0000000008001986 */ /* 0x0003e8000c10153c */
[----:B0-----:R-:W3:Y:S04]  /*a9af0*/  LDL.LU R19, [R1+0x798] ;  /* 0x0007980001137983 */ /* 0x001ee80000300800 */
[----:B------:R0:W-:Y:S01]  /*a9b00*/  @P0 STG.E.U16 desc[UR60][R2.64], R5 ;  /* 0x0000000502000986 */ /* 0x0001e2000c10153c */
[----:B------:R-:W-:Y:S02]  /*a9b10*/  ISETP.LT.AND P0, PT, R20, UR4, !P3 ;  /* 0x0000000414007c0c */ /* 0x000fe4000df01270 */
[----:B-1----:R-:W-:Y:S01]  /*a9b20*/  PRMT R0, R5, 0x7632, R0 ;  /* 0x0000763205007816 */ /* 0x002fe20000000000 */
[----:B------:R-:W3:Y:S01]  /*a9b30*/  LDL.LU R27, [R1+0x7bc] ;  /* 0x0007bc00011b7983 */ /* 0x000ee20000300800 */
[----:B------:R-:W-:Y:S01]  /*a9b40*/  ISETP.LT.AND P1, PT, R28, UR4, !P3 ;  /* 0x000000041c007c0c */ /* 0x000fe2000df21270 */
[----:B0-----:R-:W-:-:S02]  /*a9b50*/  IMAD.WIDE R2, R21, 0x2, R12 ;  /* 0x0000000215027825 */ /* 0x001fc400078e020c */
[----:B------:R-:W3:Y:S04]  /*a9b60*/  LDL.LU R21, [R1+0x19c] ;  /* 0x00019c0001157983 */ /* 0x000ee80000300800 */
[----:B------:R0:W-:Y:S01]  /*a9b70*/  @P2 STG.E.U16 desc[UR60][R2.64], R0 ;  /* 0x0000000002002986 */ /* 0x0001e2000c10153c */
[----:B------:R-:W-:Y:S01]  /*a9b80*/  ISETP.LT.AND P2, PT, R25, UR4, !P3 ;  /* 0x0000000419007c0c */ /* 0x000fe2000df41270 */
[----:B0-----:R-:W-:-:S04]  /*a9b90*/  IMAD.WIDE R2, R26, 0x2, R10 ;  /* 0x000000021a027825 */ /* 0x001fc800078e020a */
[----:B------:R-:W-:Y:S01]  /*a9ba0*/  IMAD.WIDE R4, R26, 0x2, R16 ;  /* 0x000000021a047825 */ /* 0x000fe200078e0210 */
[----:B--2---:R-:W-:Y:S01]  /*a9bb0*/  PRMT R9, R24, 0x7632, R9 ;  /* 0x0000763218097816 */ /* 0x004fe20000000009 */
[----:B------:R0:W-:Y:S04]  /*a9bc0*/  @P0 STG.E.U16 desc[UR60][R2.64], R24 ;  /* 0x0000001802000986 */ /* 0x0001e8000c10153c */
[----:B------:R1:W-:Y:S01]  /*a9bd0*/  @P1 STG.E.U16 desc[UR60][R4.64], R9 ;  /* 0x0000000904001986 */ /* 0x0003e2000c10153c */
[----:B0-----:R-:W-:-:S03]  /*a9be0*/  IMAD.WIDE R2, R26, 0x2, R14 ;  /* 0x000000021a027825 */ /* 0x001fc600078e020e */
[----:B------:R-:W2:Y:S01]  /*a9bf0*/  LDL.LU R24, [R1+0x1b4] ;  /* 0x0001b40001187983 */ /* 0x000ea20000300800 */
[----:B-1----:R-:W-:-:S03]  /*a9c00*/  IMAD.WIDE R4, R26, 0x2, R12 ;  /* 0x000000021a047825 */ /* 0x002fc600078e020c */
[----:B------:R-:W2:Y:S01]  /*a9c10*/  LDL.LU R26, [R1+0x79c] ;  /* 0x00079c00011a7983 */ /* 0x000ea20000300800 */
[----:B------:R-:W-:-:S03]  /*a9c20*/  PRMT R0, R22, 0x7632, R0 ;  /* 0x0000763216007816 */ /* 0x000fc60000000000 */
[----:B------:R0:W-:Y:S04]  /*a9c30*/  @P2 STG.E.U16 desc[UR60][R2.64], R22 ;  /* 0x0000001602002986 */ /* 0x0001e8000c10153c */
[----:B0-----:R-:W2:Y:S01]  /*a9c40*/  LDL.LU R22, [R1+0x7ac] ;  /* 0x0007ac0001167983 */ /* 0x001ea20000300800 */
[----:B------:R-:W-:Y:S02]  /*a9c50*/  ISETP.LT.AND P3, PT, R23, UR4, !P3 ;  /* 0x0000000417007c0c */ /* 0x000fe4000df61270 */
[----:B------:R-:W-:Y:S02]  /*a9c60*/  ISETP.LT.AND P0, PT, R20, UR4, !P4 ;  /* 0x0000000414007c0c */ /* 0x000fe4000e701270 */
[----:B------:R-:W-:Y:S02]  /*a9c70*/  ISETP.LT.AND P1, PT, R28, UR4, !P4 ;  /* 0x000000041c007c0c */ /* 0x000fe4000e721270 */
[----:B------:R-:W-:-:S07]  /*a9c80*/  ISETP.LT.AND P2, PT, R25, UR4, !P4 ;  /* 0x0000000419007c0c */ /* 0x000fce000e741270 */
[----:B------:R0:W-:Y:S01]  /*a9c90*/  @P3 STG.E.U16 desc[UR60][R4.64], R0 ;  /* 0x0000000004003986 */ /* 0x0001e2000c10153c */
[----:B------:R-:W-:Y:S01]  /*a9ca0*/  ISETP.LT.AND P3, PT, R23, UR4, !P4 ;  /* 0x0000000417007c0c */ /* 0x000fe2000e761270 */
[----:B----4-:R-:W-:Y:S01]  /*a9cb0*/  IMAD.WIDE R2, R29, 0x2, R16 ;  /* 0x000000021d027825 */ /* 0x010fe200078e0210 */
[----:B------:R-:W-:-:S03]  /*a9cc0*/  ISETP.LT.AND P4, PT, R20, UR4, !P5 ;  /* 0x0000000414007c0c */ /* 0x000fc6000ef81270 */
[----:B0-----:R-:W-:Y:S01]  /*a9cd0*/  IMAD.WIDE R4, R29, 0x2, R10 ;  /* 0x000000021d047825 */ /* 0x001fe200078e020a */
[----:B------:R-:W-:Y:S02]  /*a9ce0*/  PRMT R9, R6, 0x7632, R9 ;  /* 0x0000763206097816 */ /* 0x000fe40000000009 */
[----:B---3--:R-:W-:Y:S02]  /*a9cf0*/  PRMT R8, R19, 0x7632, R8 ;  /* 0x0000763213087816 */ /* 0x008fe40000000008 */
[----:B------:R0:W-:Y:S04]  /*a9d00*/  @P0 STG.E.U16 desc[UR60][R4.64], R19 ;  /* 0x0000001304000986 */ /* 0x0001e8000c10153c */
[----:B------:R1:W-:Y:S01]  /*a9d10*/  @P1 STG.E.U16 desc[UR60][R2.64], R8 ;  /* 0x0000000802001986 */ /* 0x0003e2000c10153c */
[----:B0-----:R-:W-:-:S04]  /*a9d20*/  IMAD.WIDE R4, R29, 0x2, R14 ;  /* 0x000000021d047825 */ /* 0x001fc800078e020e */
[----:B-1----:R-:W-:Y:S01]  /*a9d30*/  IMAD.WIDE R2, R29, 0x2, R12 ;  /* 0x000000021d027825 */ /* 0x002fe200078e020c */
[----:B------:R0:W-:Y:S01]  /*a9d40*/  @P2 STG.E.U16 desc[UR60][R4.64], R6 ;  /* 0x0000000604002986 */ /* 0x0001e2000c10153c */
[----:B------:R-:W-:-:S03]  /*a9d50*/  ISETP.LT.AND P1, PT, R28, UR4, !P5 ;  /* 0x000000041c007c0c */ /* 0x000fc6000ef21270 */
[----:B------:R1:W-:Y:S01]  /*a9d60*/  @P3 STG.E.U16 desc[UR60][R2.64], R9 ;  /* 0x0000000902003986 */ /* 0x0003e2000c10153c */
[----:B0-----:R-:W-:Y:S01]  /*a9d70*/  IMAD.WIDE R4, R21, 0x2, R10 ;  /* 0x0000000215047825 */ /* 0x001fe200078e020a */
[----:B------:R-:W-:-:S04]  /*a9d80*/  ISETP.LT.AND P0, PT, R20, UR4, !P6 ;  /* 0x0000000414007c0c */ /* 0x000fc8000f701270 */
[----:B------:R0:W-:Y:S01]  /*a9d90*/  @P4 STG.E.U16 desc[UR60][R4.64], R27 ;  /* 0x0000001b04004986 */ /* 0x0001e2000c10153c */
[----:B------:R-:W-:Y:S02]  /*a9da0*/  ISETP.LT.AND P4, PT, R25, UR4, !P5 ;  /* 0x0000000419007c0c */ /* 0x000fe4000ef81270 */
[----:B------:R-:W-:Y:S02]  /*a9db0*/  ISETP.LT.AND P5, PT, R23, UR4, !P5 ;  /* 0x0000000417007c0c */ /* 0x000fe4000efa1270 */
[----:B------:R-:W-:Y:S02]  /*a9dc0*/  ISETP.LT.AND P2, PT, R28, UR4, !P6 ;  /* 0x000000041c007c0c */ /* 0x000fe4000f741270 */
[----:B------:R-:W-:Y:S02]  /*a9dd0*/  ISETP.LT.AND P3, PT, R25, UR4, !P6 ;  /* 0x0000000419007c0c */ /* 0x000fe4000f761270 */
[----:B------:R-:W-:Y:S01]  /*a9de0*/  ISETP.LT.AND P6, PT, R23, UR4, !P6 ;  /* 0x0000000417007c0c */ /* 0x000fe2000f7c1270 */
[----:B-1----:R-:W-:Y:S01]  /*a9df0*/  IMAD.WIDE R8, R21, 0x2, R16 ;  /* 0x0000000215087825 */ /* 0x002fe200078e0210 */
[----:B------:R-:W-:-:S03]  /*a9e00*/  PRMT R0, R27, 0x7632, R0 ;  /* 0x000076321b007816 */ /* 0x000fc60000000000 */
[----:B------:R-:W-:-:S04]  /*a9e10*/  IMAD.WIDE R18, R21, 0x2, R14 ;  /* 0x0000000215127825 */ /* 0x000fc800078e020e */
[----:B------:R-:W-:Y:S01]  /*a9e20*/  IMAD.WIDE R20, R21, 0x2, R12 ;  /* 0x0000000215147825 */ /* 0x000fe200078e020c */
[----:B------:R0:W-:Y:S03]  /*a9e30*/  @P1 STG.E.U16 desc[UR60][R8.64], R0 ;  /* 0x0000000008001986 */ /* 0x0001e6000c10153c */
[----:B--2---:R-:W-:-:S04]  /*a9e40*/  IMAD.WIDE R10, R24, 0x2, R10 ;  /* 0x00000002180a7825 */ /* 0x004fc800078e020a */
[----:B------:R-:W-:Y:S01]  /*a9e50*/  IMAD.WIDE R16, R24, 0x2, R16 ;  /* 0x0000000218107825 */ /* 0x000fe200078e0210 */
[----:B------:R-:W-:-:S03]  /*a9e60*/  PRMT R3, R26, 0x7632, R3 ;  /* 0x000076321a037816 */ /* 0x000fc60000000003 */
[----:B------:R-:W-:Y:S01]  /*a9e70*/  IMAD.WIDE R14, R24, 0x2, R14 ;  /* 0x00000002180e7825 */ /* 0x000fe200078e020e */
[----:B------:R-:W-:Y:S01]  /*a9e80*/  PRMT R2, R22, 0x7632, R2 ;  /* 0x0000763216027816 */ /* 0x000fe20000000002 */
[----:B------:R0:W-:Y:S04]  /*a9e90*/  @P4 STG.E.U16 desc[UR60][R18.64], R22 ;  /* 0x0000001612004986 */ /* 0x0001e8000c10153c */
[----:B------:R0:W-:Y:S04]  /*a9ea0*/  @P5 STG.E.U16 desc[UR60][R20.64], R2 ;  /* 0x0000000214005986 */ /* 0x0001e8000c10153c */
[----:B------:R0:W-:Y:S04]  /*a9eb0*/  @P0 STG.E.U16 desc[UR60][R10.64], R26 ;  /* 0x0000001a0a000986 */ /* 0x0001e8000c10153c */
[----:B------:R0:W-:Y:S01]  /*a9ec0*/  @P2 STG.E.U16 desc[UR60][R16.64], R3 ;  /* 0x0000000310002986 */ /* 0x0001e2000c10153c */
[----:B------:R-:W-:-:S03]  /*a9ed0*/  IMAD.WIDE R12, R24, 0x2, R12 ;  /* 0x00000002180c7825 */ /* 0x000fc600078e020c */
[----:B------:R0:W-:Y:S01]  /*a9ee0*/  @P3 STG.E.U16 desc[UR60][R14.64], R7 ;  /* 0x000000070e003986 */ /* 0x0001e2000c10153c */
[----:B------:R-:W-:Y:S05]  /*a9ef0*/  @!P6 EXIT ;  /* 0x000000000000e94d */ /* 0x000fea0003800000 */
[----:B------:R-:W-:-:S05]  /*a9f00*/  PRMT R6, R7, 0x7632, R6 ;  /* 0x0000763207067816 */ /* 0x000fca0000000006 */
[----:B------:R-:W-:Y:S01]  /*a9f10*/  STG.E.U16 desc[UR60][R12.64], R6 ;  /* 0x000000060c007986 */ /* 0x000fe2000c10153c */
[----:B------:R-:W-:Y:S05]  /*a9f20*/  EXIT ;  /* 0x000000000000794d */ /* 0x000fea0003800000 */
.L_x_3:
[----:B------:R-:W-:-:S00]  /*a9f30*/  BRA `(.L_x_3) ;  /* 0xfffffffc00fc7947 */ /* 0x000fc0000383ffff */
[----:B------:R-:W-:-:S00]  /*a9f40*/  NOP ;  /* 0x0000000000007918 */ /* 0x000fc00000000000 */
        /* <DEDUP_REMOVED lines=11> */
.L_x_4:


//--------------------- .nv.shared.matmul_kernel  --------------------------
	.section	.nv.shared.matmul_kernel,"aw",@nobits
	.sectionflags	@""
	.align	16
	.zero		1024


//--------------------- .nv.shared.reserved.0     --------------------------
	.section	.nv.shared.reserved.0,"aw",@nobits
	.weak		__nv_reservedSMEM_offset_0_alias
	.size		__nv_reservedSMEM_offset_0_alias, 0, 64
	.other		__nv_reservedSMEM_offset_0_alias,@"STO_CUDA_RESERVED_SHARED STV_DEFAULT"
__nv_reservedSMEM_offset_0_alias:
	.zero		0
	.zero		64


//--------------------- .nv.constant0.matmul_kernel --------------------------
	.section	.nv.constant0.matmul_kernel,"a",@progbits
	.sectionflags	@""
	.align	4
.nv.constant0.matmul_kernel:
	.zero		976


//--------------------- SYMBOLS --------------------------

	.type		.nv.reservedSmem.offset0,@object
	.size		.nv.reservedSmem.offset0,0x4
	.type		.nv.reservedSmem.cap,@object
	.size		.nv.reservedSmem.cap,0x4
